	.target	sm_80

	.elftype	@"ET_EXEC"


//--------------------- .note.nv.tkinfo           --------------------------
	.section	.note.nv.tkinfo,"",@"SHT_NOTE"
	.sectionflags	@"SHF_NOTE_NV_TKINFO"
	.tkinfo
        /*0018*/ 	.word	0x00000002
        /*0030*/ 	.string	""
        /*0030*/ 	.string	"ptxas"
        /*0030*/ 	.string	"Cuda compilation tools, release 13.0, V13.0.88"
        /*0030*/ 	.string	"Build cuda_13.0.r13.0/compiler.36424714_0"
        /*0030*/ 	.string	"-v  -suppress-debug-info  -lineinfo  -arch sm_80 "



//--------------------- .note.nv.cuinfo           --------------------------
	.section	.note.nv.cuinfo,"",@"SHT_NOTE"
	.sectionflags	@"SHF_NOTE_NV_CUINFO"
        /*0018*/ 	.short	0x0002
        /*001a*/ 	.short	0x0050
        /*001c*/ 	.short	0x0082
	.zero		2


//--------------------- .nv.info                  --------------------------
	.section	.nv.info,"",@"SHT_CUDA_INFO"
	.align	4


	//----- nvinfo : EIATTR_REGCOUNT
	.align		4
        /*0000*/ 	.byte	0x04, 0x2f
        /*0002*/ 	.short	(.L_1 - .L_0)
	.align		4
.L_0:
        /*0004*/ 	.word	index@(matmul_kernel)
        /*0008*/ 	.word	0x00000040


	//----- nvinfo : EIATTR_FRAME_SIZE
	.align		4
.L_1:
        /*000c*/ 	.byte	0x04, 0x11
        /*000e*/ 	.short	(.L_3 - .L_2)
	.align		4
.L_2:
        /*0010*/ 	.word	index@(matmul_kernel)
        /*0014*/ 	.word	0x00001f60


	//----- nvinfo : EIATTR_MIN_STACK_SIZE
	.align		4
.L_3:
        /*0018*/ 	.byte	0x04, 0x12
        /*001a*/ 	.short	(.L_5 - .L_4)
	.align		4
.L_4:
        /*001c*/ 	.word	index@(matmul_kernel)
        /*0020*/ 	.word	0x00001f60
.L_5:


//--------------------- .nv.info.matmul_kernel    --------------------------
	.section	.nv.info.matmul_kernel,"",@"SHT_CUDA_INFO"
	.sectionflags	@""
	.align	4


	//----- nvinfo : EIATTR_CUDA_API_VERSION
	.align		4
        /*0000*/ 	.byte	0x04, 0x37
        /*0002*/ 	.short	(.L_7 - .L_6)
.L_6:
        /*0004*/ 	.word	0x00000082


	//----- nvinfo : EIATTR_SW2861232_WAR
	.align		4
.L_7:
        /*0008*/ 	.byte	0x01, 0x35
	.zero		2


	//----- nvinfo : EIATTR_PARAM_CBANK
	.align		4
        /*000c*/ 	.byte	0x04, 0x0a
        /*000e*/ 	.short	(.L_9 - .L_8)
	.align		4
.L_8:
        /*0010*/ 	.word	index@(.nv.constant0.matmul_kernel)
        /*0014*/ 	.short	0x0160
        /*0016*/ 	.short	0x0050


	//----- nvinfo : EIATTR_CBANK_PARAM_SIZE
	.align		4
.L_9:
        /*0018*/ 	.byte	0x03, 0x19
        /*001a*/ 	.short	0x0050


	//----- nvinfo : EIATTR_KPARAM_INFO
	.align		4
        /*001c*/ 	.byte	0x04, 0x17
        /*001e*/ 	.short	(.L_11 - .L_10)
.L_10:
        /*0020*/ 	.word	0x00000000
        /*0024*/ 	.short	0x000d
        /*0026*/ 	.short	0x0048
        /*0028*/ 	.byte	0x00, 0xf4, 0x21, 0x00


	//----- nvinfo : EIATTR_KPARAM_INFO
	.align		4
.L_11:
        /*002c*/ 	.byte	0x04, 0x17
        /*002e*/ 	.short	(.L_13 - .L_12)
.L_12:
        /*0030*/ 	.word	0x00000000
        /*0034*/ 	.short	0x000c
        /*0036*/ 	.short	0x0040
        /*0038*/ 	.byte	0x00, 0xf4, 0x21, 0x00


	//----- nvinfo : EIATTR_KPARAM_INFO
	.align		4
.L_13:
        /*003c*/ 	.byte	0x04, 0x17
        /*003e*/ 	.short	(.L_15 - .L_14)
.L_14:
        /*0040*/ 	.word	0x00000000
        /*0044*/ 	.short	0x000b
        /*0046*/ 	.short	0x0038
        /*0048*/ 	.byte	0x00, 0xf0, 0x11, 0x00


	//----- nvinfo : EIATTR_KPARAM_INFO
	.align		4
.L_15:
        /*004c*/ 	.byte	0x04, 0x17
        /*004e*/ 	.short	(.L_17 - .L_16)
.L_16:
        /*0050*/ 	.word	0x00000000
        /*0054*/ 	.short	0x000a
        /*0056*/ 	.short	0x0034
        /*0058*/ 	.byte	0x00, 0xf0, 0x11, 0x00


	//----- nvinfo : EIATTR_KPARAM_INFO
	.align		4
.L_17:
        /*005c*/ 	.byte	0x04, 0x17
        /*005e*/ 	.short	(.L_19 - .L_18)
.L_18:
        /*0060*/ 	.word	0x00000000
        /*0064*/ 	.short	0x0009
        /*0066*/ 	.short	0x0030
        /*0068*/ 	.byte	0x00, 0xf0, 0x11, 0x00


	//----- nvinfo : EIATTR_KPARAM_INFO
	.align		4
.L_19:
        /*006c*/ 	.byte	0x04, 0x17
        /*006e*/ 	.short	(.L_21 - .L_20)
.L_20:
        /*0070*/ 	.word	0x00000000
        /*0074*/ 	.short	0x0008
        /*0076*/ 	.short	0x002c
        /*0078*/ 	.byte	0x00, 0xf0, 0x11, 0x00


	//----- nvinfo : EIATTR_KPARAM_INFO
	.align		4
.L_21:
        /*007c*/ 	.byte	0x04, 0x17
        /*007e*/ 	.short	(.L_23 - .L_22)
.L_22:
        /*0080*/ 	.word	0x00000000
        /*0084*/ 	.short	0x0007
        /*0086*/ 	.short	0x0028
        /*0088*/ 	.byte	0x00, 0xf0, 0x11, 0x00


	//----- nvinfo : EIATTR_KPARAM_INFO
	.align		4
.L_23:
        /*008c*/ 	.byte	0x04, 0x17
        /*008e*/ 	.short	(.L_25 - .L_24)
.L_24:
        /*0090*/ 	.word	0x00000000
        /*0094*/ 	.short	0x0006
        /*0096*/ 	.short	0x0024
        /*0098*/ 	.byte	0x00, 0xf0, 0x11, 0x00


	//----- nvinfo : EIATTR_KPARAM_INFO
	.align		4
.L_25:
        /*009c*/ 	.byte	0x04, 0x17
        /*009e*/ 	.short	(.L_27 - .L_26)
.L_26:
        /*00a0*/ 	.word	0x00000000
        /*00a4*/ 	.short	0x0005
        /*00a6*/ 	.short	0x0020
        /*00a8*/ 	.byte	0x00, 0xf0, 0x11, 0x00


	//----- nvinfo : EIATTR_KPARAM_INFO
	.align		4
.L_27:
        /*00ac*/ 	.byte	0x04, 0x17
        /*00ae*/ 	.short	(.L_29 - .L_28)
.L_28:
        /*00b0*/ 	.word	0x00000000
        /*00b4*/ 	.short	0x0004
        /*00b6*/ 	.short	0x001c
        /*00b8*/ 	.byte	0x00, 0xf0, 0x11, 0x00


	//----- nvinfo : EIATTR_KPARAM_INFO
	.align		4
.L_29:
        /*00bc*/ 	.byte	0x04, 0x17
        /*00be*/ 	.short	(.L_31 - .L_30)
.L_30:
        /*00c0*/ 	.word	0x00000000
        /*00c4*/ 	.short	0x0003
        /*00c6*/ 	.short	0x0018
        /*00c8*/ 	.byte	0x00, 0xf0, 0x11, 0x00


	//----- nvinfo : EIATTR_KPARAM_INFO
	.align		4
.L_31:
        /*00cc*/ 	.byte	0x04, 0x17
        /*00ce*/ 	.short	(.L_33 - .L_32)
.L_32:
        /*00d0*/ 	.word	0x00000000
        /*00d4*/ 	.short	0x0002
        /*00d6*/ 	.short	0x0010
        /*00d8*/ 	.byte	0x00, 0xf4, 0x21, 0x00


	//----- nvinfo : EIATTR_KPARAM_INFO
	.align		4
.L_33:
        /*00dc*/ 	.byte	0x04, 0x17
        /*00de*/ 	.short	(.L_35 - .L_34)
.L_34:
        /*00e0*/ 	.word	0x00000000
        /*00e4*/ 	.short	0x0001
        /*00e6*/ 	.short	0x0008
        /*00e8*/ 	.byte	0x00, 0xf4, 0x21, 0x00


	//----- nvinfo : EIATTR_KPARAM_INFO
	.align		4
.L_35:
        /*00ec*/ 	.byte	0x04, 0x17
        /*00ee*/ 	.short	(.L_37 - .L_36)
.L_36:
        /*00f0*/ 	.word	0x00000000
        /*00f4*/ 	.short	0x0000
        /*00f6*/ 	.short	0x0000
        /*00f8*/ 	.byte	0x00, 0xf4, 0x21, 0x00


	//----- nvinfo : EIATTR_MAXREG_COUNT
	.align		4
.L_37:
        /*00fc*/ 	.byte	0x03, 0x1b
        /*00fe*/ 	.short	0x00ff


	//----- nvinfo : EIATTR_NUM_BARRIERS
	.align		4
        /*0100*/ 	.byte	0x02, 0x4c
        /*0102*/ 	.byte	0x01
	.zero		1


	//----- nvinfo : EIATTR_ANNOTATIONS
	.align		4
        /*0104*/ 	.byte	0x04, 0x55
        /*0106*/ 	.short	(.L_39 - .L_38)


	//   ....[0]....
.L_38:
        /*0108*/ 	.word	0x00000001
        /*010c*/ 	.byte	0xc0, 0x00, 0x00, 0x00, 0x01, 0x00, 0x00, 0x00, 0x00, 0x01, 0x00, 0x00, 0x01, 0x00, 0x00, 0x00
        /* <DEDUP_REMOVED lines=4001> */
        /*fb2c*/ 	.byte	0xd0, 0xdd, 0x03, 0x00, 0x01, 0x00, 0x00, 0x00, 0xf0, 0xdd, 0x03, 0x00


	//----- nvinfo : EIATTR_MERCURY_ISA_VERSION
	.align		4
.L_39:
        /*fb38*/ 	.byte	0x03, 0x5f
        /*fb3a*/ 	.short	0x0000


	//----- nvinfo : EIATTR_COOP_GROUP_MASK_REGIDS
	.align		4
        /*fb3c*/ 	.byte	0x04, 0x29
        /*fb3e*/ 	.short	(.L_41 - .L_40)


	//   ....[0]....
.L_40:
        /*fb40*/ 	.word	0xffffffff


	//   ....[1]....
        /*fb44*/ 	.word	0xffffffff


	//   ....[2]....
        /*fb48*/ 	.word	0xffffffff


	//   ....[3]....
        /*fb4c*/ 	.word	0xffffffff


	//   ....[4]....
        /*fb50*/ 	.word	0xffffffff


	//   ....[5]....
        /*fb54*/ 	.word	0xffffffff


	//   ....[6]....
        /*fb58*/ 	.word	0xffffffff


	//   ....[7]....
        /*fb5c*/ 	.word	0xffffffff


	//   ....[8]....
        /*fb60*/ 	.word	0xffffffff


	//   ....[9]....
        /*fb64*/ 	.word	0xffffffff


	//   ....[10]....
        /*fb68*/ 	.word	0xffffffff


	//   ....[11]....
        /*fb6c*/ 	.word	0xffffffff


	//   ....[12]....
        /*fb70*/ 	.word	0xffffffff


	//   ....[13]....
        /*fb74*/ 	.word	0xffffffff


	//   ....[14]....
        /*fb78*/ 	.word	0xffffffff


	//   ....[15]....
        /*fb7c*/ 	.word	0xffffffff


	//   ....[16]....
        /*fb80*/ 	.word	0xffffffff


	//   ....[17]....
        /*fb84*/ 	.word	0xffffffff


	//   ....[18]....
        /*fb88*/ 	.word	0xffffffff


	//   ....[19]....
        /*fb8c*/ 	.word	0xffffffff


	//   ....[20]....
        /*fb90*/ 	.word	0xffffffff


	//   ....[21]....
        /*fb94*/ 	.word	0xffffffff


	//   ....[22]....
        /*fb98*/ 	.word	0xffffffff


	//   ....[23]....
        /*fb9c*/ 	.word	0xffffffff


	//   ....[24]....
        /*fba0*/ 	.word	0xffffffff


	//   ....[25]....
        /*fba4*/ 	.word	0xffffffff


	//   ....[26]....
        /*fba8*/ 	.word	0xffffffff


	//   ....[27]....
        /*fbac*/ 	.word	0xffffffff


	//   ....[28]....
        /*fbb0*/ 	.word	0xffffffff


	//   ....[29]....
        /*fbb4*/ 	.word	0xffffffff


	//   ....[30]....
        /*fbb8*/ 	.word	0xffffffff


	//----- nvinfo : EIATTR_COOP_GROUP_INSTR_OFFSETS
	.align		4
.L_41:
        /*fbbc*/ 	.byte	0x04, 0x28
        /*fbbe*/ 	.short	(.L_43 - .L_42)


	//   ....[0]....
.L_42:
        /*fbc0*/ 	.word	0x00032a00


	//   ....[1]....
        /*fbc4*/ 	.word	0x00032b70


	//   ....[2]....
        /*fbc8*/ 	.word	0x00032bc0


	//   ....[3]....
        /*fbcc*/ 	.word	0x00032d40


	//   ....[4]....
        /*fbd0*/ 	.word	0x00032db0


	//   ....[5]....
        /*fbd4*/ 	.word	0x00032e40


	//   ....[6]....
        /*fbd8*/ 	.word	0x00032eb0


	//   ....[7]....
        /*fbdc*/ 	.word	0x00032fd0


	//   ....[8]....
        /*fbe0*/ 	.word	0x00033320


	//   ....[9]....
        /*fbe4*/ 	.word	0x000333d0


	//   ....[10]....
        /*fbe8*/ 	.word	0x00033440


	//   ....[11]....
        /*fbec*/ 	.word	0x000334b0


	//   ....[12]....
        /*fbf0*/ 	.word	0x00033500


	//   ....[13]....
        /*fbf4*/ 	.word	0x000335d0


	//   ....[14]....
        /*fbf8*/ 	.word	0x00033880


	//   ....[15]....
        /*fbfc*/ 	.word	0x00033980


	//   ....[16]....
        /*fc00*/ 	.word	0x00033a50


	//   ....[17]....
        /*fc04*/ 	.word	0x00033ac0


	//   ....[18]....
        /*fc08*/ 	.word	0x00033b10


	//   ....[19]....
        /*fc0c*/ 	.word	0x00033c60


	//   ....[20]....
        /*fc10*/ 	.word	0x00033f90


	//   ....[21]....
        /*fc14*/ 	.word	0x00034000


	//   ....[22]....
        /*fc18*/ 	.word	0x00034050


	//   ....[23]....
        /*fc1c*/ 	.word	0x00034100


	//   ....[24]....
        /*fc20*/ 	.word	0x000341b0


	//   ....[25]....
        /*fc24*/ 	.word	0x000342d0


	//   ....[26]....
        /*fc28*/ 	.word	0x000345e0


	//   ....[27]....
        /*fc2c*/ 	.word	0x000346e0


	//   ....[28]....
        /*fc30*/ 	.word	0x00034730


	//   ....[29]....
        /*fc34*/ 	.word	0x00034780


	//   ....[30]....
        /*fc38*/ 	.word	0x00034890


	//----- nvinfo : EIATTR_EXIT_INSTR_OFFSETS
	.align		4
.L_43:
        /*fc3c*/ 	.byte	0x04, 0x1c
        /*fc3e*/ 	.short	(.L_45 - .L_44)


	//   ....[0]....
.L_44:
        /*fc40*/ 	.word	0x0003df10


	//   ....[1]....
        /*fc44*/ 	.word	0x0003df40


	//----- nvinfo : EIATTR_REQNTID
	.align		4
.L_45:
        /*fc48*/ 	.byte	0x04, 0x10
        /*fc4a*/ 	.short	(.L_47 - .L_46)
.L_46:
        /*fc4c*/ 	.word	0x00000020
        /*fc50*/ 	.word	0x00000001
        /*fc54*/ 	.word	0x00000001
.L_47:


//--------------------- .nv.callgraph             --------------------------
	.section	.nv.callgraph,"",@"SHT_CUDA_CALLGRAPH"
	.align	4
	.sectionentsize	8
	.align		4
        /*0000*/ 	.word	0x00000000
	.align		4
        /*0004*/ 	.word	0xffffffff
	.align		4
        /*0008*/ 	.word	0x00000000
	.align		4
        /*000c*/ 	.word	0xfffffffe
	.align		4
        /*0010*/ 	.word	0x00000000
	.align		4
        /*0014*/ 	.word	0xfffffffd
	.align		4
        /*0018*/ 	.word	0x00000000
	.align		4
        /*001c*/ 	.word	0xfffffffc


//--------------------- .nv.rel.action            --------------------------
	.section	.nv.rel.action,"",@"SHT_CUDA_RELOCINFO"
	.align	8
	.sectionentsize	8
        /*0000*/ 	.byte	0x73, 0x00, 0x00, 0x00, 0x00, 0x00, 0x00, 0x00, 0x00, 0x00, 0x00, 0x11, 0x25, 0x00, 0x05, 0x36


//--------------------- .nv.constant0.matmul_kernel --------------------------
	.section	.nv.constant0.matmul_kernel,"a",@progbits
	.sectionflags	@""
	.align	4
.nv.constant0.matmul_kernel:
	.zero		432


//--------------------- .text.matmul_kernel       --------------------------
	.section	.text.matmul_kernel,"ax",@progbits
	.sectioninfo	@"SHI_REGISTERS=64"
	.align	128
        .global         matmul_kernel
        .type           matmul_kernel,@function
        .size           matmul_kernel,(.L_x_4 - matmul_kernel)
        .other          matmul_kernel,@"STO_CUDA_ENTRY STV_DEFAULT"
matmul_kernel:
.text.matmul_kernel:
[----:B------:R-:W-:-:S03]  /*0000*/  IMAD.MOV.U32 R1, RZ, RZ, c[0x0][0x28] ;  /* 0x00000a00ff017624 */ /* 0x000fc600078e00ff */
[----:B------:R-:W-:Y:S01]  /*0010*/  IMAD.MOV.U32 R6, RZ, RZ, 0x7f ;  /* 0x0000007fff067424 */ /* 0x000fe200078e00ff */
[----:B------:R-:W0:Y:S01]  /*0020*/  S2R R5, SR_CTAID.X ;  /* 0x0000000000057919 */ /* 0x000e220000002500 */
[----:B------:R-:W-:Y:S01]  /*0030*/  IADD3 R1, R1, -0x1f60, RZ ;  /* 0xffffe0a001017810 */ /* 0x000fe20007ffe0ff */
[----:B------:R-:W-:Y:S01]  /*0040*/  IMAD.MOV.U32 R60, RZ, RZ, c[0x0][0x180] ;  /* 0x00006000ff3c7624 */ /* 0x000fe200078e00ff */
[----:B------:R-:W-:Y:S01]  /*0050*/  CS2R R12, SRZ ;  /* 0x00000000000c7805 */ /* 0x000fe2000001ff00 */
[----:B------:R-:W-:Y:S01]  /*0060*/  IADD3 R0, R6, c[0x0][0x17c], RZ ;  /* 0x00005f0006007a10 */ /* 0x000fe20007ffe0ff */
[----:B------:R-:W1:Y:S01]  /*0070*/  S2R R61, SR_TID.X ;  /* 0x00000000003d7919 */ /* 0x000e620000002100 */
[----:B------:R-:W-:Y:S01]  /*0080*/  CS2R R14, SRZ ;  /* 0x00000000000e7805 */ /* 0x000fe2000001ff00 */
[----:B------:R-:W-:Y:S01]  /*0090*/  IADD3 R60, R60, 0x1f, RZ ;  /* 0x0000001f3c3c7810 */ /* 0x000fe20007ffe0ff */
[----:B------:R-:W-:Y:S01]  /*00a0*/  CS2R R16, SRZ ;  /* 0x0000000000107805 */ /* 0x000fe2000001ff00 */
[----:B------:R-:W-:Y:S01]  /*00b0*/  SHF.R.S32.HI R3, RZ, 0x1f, R0 ;  /* 0x0000001fff037819 */ /* 0x000fe20000011400 */
[----:B------:R-:W-:Y:S01]  /*00c0*/  STL [R1+0x30], RZ ;  /* 0x000030ff01007387 */ /* 0x000fe20000100800 */
[----:B------:R-:W-:Y:S01]  /*00d0*/  CS2R R18, SRZ ;  /* 0x0000000000127805 */ /* 0x000fe2000001ff00 */
[----:B------:R-:W-:Y:S01]  /*00e0*/  CS2R R20, SRZ ;  /* 0x0000000000147805 */ /* 0x000fe2000001ff00 */
[----:B------:R-:W-:Y:S01]  /*00f0*/  LEA.HI R3, R3, R0, RZ, 0x7 ;  /* 0x0000000003037211 */ /* 0x000fe200078f38ff */
[----:B------:R-:W-:Y:S01]  /*0100*/  STL [R1+0x34], RZ ;  /* 0x000034ff01007387 */ /* 0x000fe20000100800 */
[----:B------:R-:W-:Y:S01]  /*0110*/  CS2R R22, SRZ ;  /* 0x0000000000167805 */ /* 0x000fe2000001ff00 */
[----:B------:R-:W-:Y:S01]  /*0120*/  CS2R R24, SRZ ;  /* 0x0000000000187805 */ /* 0x000fe2000001ff00 */
[----:B------:R-:W-:Y:S01]  /*0130*/  SHF.R.S32.HI R3, RZ, 0x7, R3 ;  /* 0x00000007ff037819 */ /* 0x000fe20000011403 */
[----:B------:R-:W-:Y:S01]  /*0140*/  STL [R1+0x38], RZ ;  /* 0x000038ff01007387 */ /* 0x000fe20000100800 */
[----:B------:R-:W-:Y:S01]  /*0150*/  CS2R R26, SRZ ;  /* 0x00000000001a7805 */ /* 0x000fe2000001ff00 */
[----:B------:R-:W-:Y:S01]  /*0160*/  CS2R R28, SRZ ;  /* 0x00000000001c7805 */ /* 0x000fe2000001ff00 */
[----:B------:R-:W-:Y:S01]  /*0170*/  CS2R R30, SRZ ;  /* 0x00000000001e7805 */ /* 0x000fe2000001ff00 */
[----:B------:R-:W-:Y:S01]  /*0180*/  IMAD.SHL.U32 R4, R3, 0x8, RZ ;  /* 0x0000000803047824 */ /* 0x000fe200078e00ff */
[----:B------:R-:W-:Y:S01]  /*0190*/  STL [R1+0x3c], RZ ;  /* 0x00003cff01007387 */ /* 0x000fe20000100800 */
[----:B0-----:R-:W-:Y:S01]  /*01a0*/  IABS R10, R5 ;  /* 0x00000005000a7213 */ /* 0x001fe20000000000 */
[----:B------:R-:W-:Y:S01]  /*01b0*/  CS2R R32, SRZ ;  /* 0x0000000000207805 */ /* 0x000fe2000001ff00 */
[----:B------:R-:W-:Y:S01]  /*01c0*/  CS2R R34, SRZ ;  /* 0x0000000000227805 */ /* 0x000fe2000001ff00 */
[-C--:B------:R-:W-:Y:S01]  /*01d0*/  IABS R7, R4.reuse ;  /* 0x0000000400077213 */ /* 0x080fe20000000000 */
[----:B------:R-:W-:Y:S01]  /*01e0*/  STL [R1+0x20], RZ ;  /* 0x000020ff01007387 */ /* 0x000fe20000100800 */
[----:B------:R-:W-:Y:S01]  /*01f0*/  IABS R11, R4 ;  /* 0x00000004000b7213 */ /* 0x000fe20000000000 */
[----:B------:R-:W-:Y:S01]  /*0200*/  CS2R R36, SRZ ;  /* 0x0000000000247805 */ /* 0x000fe2000001ff00 */
[----:B------:R-:W0:Y:S01]  /*0210*/  I2F.RP R0, R7 ;  /* 0x0000000700007306 */ /* 0x000e220000209400 */
[----:B------:R-:W-:Y:S01]  /*0220*/  STL [R1+0x24], RZ ;  /* 0x000024ff01007387 */ /* 0x000fe20000100800 */
[----:B------:R-:W-:Y:S01]  /*0230*/  CS2R R38, SRZ ;  /* 0x0000000000267805 */ /* 0x000fe2000001ff00 */
[----:B------:R-:W-:Y:S01]  /*0240*/  CS2R R40, SRZ ;  /* 0x0000000000287805 */ /* 0x000fe2000001ff00 */
[----:B------:R-:W-:Y:S01]  /*0250*/  CS2R R42, SRZ ;  /* 0x00000000002a7805 */ /* 0x000fe2000001ff00 */
        /* <DEDUP_REMOVED lines=11> */
[----:B0-----:R-:W0:Y:S01]  /*0310*/  MUFU.RCP R0, R0 ;  /* 0x0000000000007308 */ /* 0x001e220000001000 */
[----:B------:R-:W-:Y:S04]  /*0320*/  STL [R1+0x14], RZ ;  /* 0x000014ff01007387 */ /* 0x000fe80000100800 */
[----:B------:R-:W-:Y:S04]  /*0330*/  STL [R1+0x18], RZ ;  /* 0x000018ff01007387 */ /* 0x000fe80000100800 */
[----:B------:R-:W-:Y:S04]  /*0340*/  STL [R1+0x1c], RZ ;  /* 0x00001cff01007387 */ /* 0x000fe80000100800 */
[----:B------:R-:W-:Y:S01]  /*0350*/  STL [R1], RZ ;  /* 0x000000ff01007387 */ /* 0x000fe20000100800 */
[----:B0-----:R-:W-:Y:S01]  /*0360*/  IADD3 R2, R0, 0xffffffe, RZ ;  /* 0x0ffffffe00027810 */ /* 0x001fe20007ffe0ff */
[----:B------:R-:W-:-:S02]  /*0370*/  IMAD.MOV R0, RZ, RZ, -R11 ;  /* 0x000000ffff007224 */ /* 0x000fc400078e0a0b */
[----:B------:R-:W-:Y:S01]  /*0380*/  STL [R1+0x4], RZ ;  /* 0x000004ff01007387 */ /* 0x000fe20000100800 */
[----:B------:R0:W2:Y:S03]  /*0390*/  F2I.FTZ.U32.TRUNC.NTZ R3, R2 ;  /* 0x0000000200037305 */ /* 0x0000a6000021f000 */
[----:B------:R-:W-:Y:S04]  /*03a0*/  STL [R1+0x8], RZ ;  /* 0x000008ff01007387 */ /* 0x000fe80000100800 */
[----:B------:R-:W-:Y:S01]  /*03b0*/  STL [R1+0xc], RZ ;  /* 0x00000cff01007387 */ /* 0x000fe20000100800 */
[----:B0-----:R-:W-:-:S03]  /*03c0*/  IMAD.MOV.U32 R2, RZ, RZ, RZ ;  /* 0x000000ffff027224 */ /* 0x001fc600078e00ff */
[----:B------:R-:W-:Y:S04]  /*03d0*/  STL [R1+0x60], RZ ;  /* 0x000060ff01007387 */ /* 0x000fe80000100800 */
[----:B------:R-:W-:Y:S01]  /*03e0*/  STL [R1+0x64], RZ ;  /* 0x000064ff01007387 */ /* 0x000fe20000100800 */
[----:B--2---:R-:W-:-:S03]  /*03f0*/  IMAD.MOV R8, RZ, RZ, -R3 ;  /* 0x000000ffff087224 */ /* 0x004fc600078e0a03 */
[----:B------:R-:W-:Y:S01]  /*0400*/  STL [R1+0x68], RZ ;  /* 0x000068ff01007387 */ /* 0x000fe20000100800 */
[----:B------:R-:W-:Y:S02]  /*0410*/  IMAD R9, R8, R7, RZ ;  /* 0x0000000708097224 */ /* 0x000fe400078e02ff */
[----:B------:R-:W-:Y:S01]  /*0420*/  IMAD.MOV.U32 R8, RZ, RZ, R10 ;  /* 0x000000ffff087224 */ /* 0x000fe200078e000a */
[----:B------:R-:W-:Y:S01]  /*0430*/  STL [R1+0x6c], RZ ;  /* 0x00006cff01007387 */ /* 0x000fe20000100800 */
[----:B------:R-:W-:-:S03]  /*0440*/  IMAD.HI.U32 R3, R3, R9, R2 ;  /* 0x0000000903037227 */ /* 0x000fc600078e0002 */
[----:B------:R-:W-:Y:S03]  /*0450*/  STL [R1+0x50], RZ ;  /* 0x000050ff01007387 */ /* 0x000fe60000100800 */
[----:B------:R-:W-:Y:S01]  /*0460*/  IMAD.HI.U32 R3, R3, R8, RZ ;  /* 0x0000000803037227 */ /* 0x000fe200078e00ff */
[----:B------:R-:W-:Y:S03]  /*0470*/  STL [R1+0x54], RZ ;  /* 0x000054ff01007387 */ /* 0x000fe60000100800 */
[----:B------:R-:W-:Y:S01]  /*0480*/  IMAD R0, R3, R0, R8 ;  /* 0x0000000003007224 */ /* 0x000fe200078e0208 */
[----:B------:R-:W-:Y:S04]  /*0490*/  STL [R1+0x58], RZ ;  /* 0x000058ff01007387 */ /* 0x000fe80000100800 */
[----:B------:R-:W-:Y:S01]  /*04a0*/  ISETP.GT.U32.AND P1, PT, R7, R0, PT ;  /* 0x000000000700720c */ /* 0x000fe20003f24070 */
[----:B------:R-:W-:Y:S04]  /*04b0*/  STL [R1+0x5c], RZ ;  /* 0x00005cff01007387 */ /* 0x000fe80000100800 */
[----:B------:R-:W-:Y:S04]  /*04c0*/  STL [R1+0x40], RZ ;  /* 0x000040ff01007387 */ /* 0x000fe80000100800 */
[----:B------:R-:W-:Y:S04]  /*04d0*/  STL [R1+0x44], RZ ;  /* 0x000044ff01007387 */ /* 0x000fe80000100800 */
[----:B------:R-:W-:Y:S01]  /*04e0*/  @!P1 IMAD.IADD R0, R0, 0x1, -R7 ;  /* 0x0000000100009824 */ /* 0x000fe200078e0a07 */
[----:B------:R-:W-:Y:S01]  /*04f0*/  @!P1 IADD3 R3, R3, 0x1, RZ ;  /* 0x0000000103039810 */ /* 0x000fe20007ffe0ff */
[----:B------:R-:W-:Y:S01]  /*0500*/  STL [R1+0x48], RZ ;  /* 0x000048ff01007387 */ /* 0x000fe20000100800 */
[----:B------:R-:W-:-:S02]  /*0510*/  ISETP.NE.AND P1, PT, R4, RZ, PT ;  /* 0x000000ff0400720c */ /* 0x000fc40003f25270 */
[----:B------:R-:W-:Y:S01]  /*0520*/  ISETP.GE.U32.AND P0, PT, R0, R7, PT ;  /* 0x000000070000720c */ /* 0x000fe20003f06070 */
[----:B------:R-:W-:Y:S01]  /*0530*/  STL [R1+0x4c], RZ ;  /* 0x00004cff01007387 */ /* 0x000fe20000100800 */
[----:B------:R-:W-:-:S04]  /*0540*/  LOP3.LUT R0, R5, R4, RZ, 0x3c, !PT ;  /* 0x0000000405007212 */ /* 0x000fc800078e3cff */
[----:B------:R-:W-:Y:S02]  /*0550*/  ISETP.GE.AND P2, PT, R0, RZ, PT ;  /* 0x000000ff0000720c */ /* 0x000fe40003f46270 */
[----:B------:R-:W-:-:S05]  /*0560*/  IADD3 R0, R6, c[0x0][0x178], RZ ;  /* 0x00005e0006007a10 */ /* 0x000fca0007ffe0ff */
[----:B------:R-:W-:-:S05]  /*0570*/  @P0 IADD3 R3, R3, 0x1, RZ ;  /* 0x0000000103030810 */ /* 0x000fca0007ffe0ff */
[----:B------:R-:W-:Y:S01]  /*0580*/  IMAD.MOV.U32 R2, RZ, RZ, R3 ;  /* 0x000000ffff027224 */ /* 0x000fe200078e0003 */
[----:B------:R-:W-:-:S03]  /*0590*/  SHF.R.S32.HI R3, RZ, 0x1f, R0 ;  /* 0x0000001fff037819 */ /* 0x000fc60000011400 */
[----:B------:R-:W-:Y:S01]  /*05a0*/  @!P2 IMAD.MOV R2, RZ, RZ, -R2 ;  /* 0x000000ffff02a224 */ /* 0x000fe200078e0a02 */
[----:B------:R-:W-:Y:S02]  /*05b0*/  @!P1 LOP3.LUT R2, RZ, R4, RZ, 0x33, !PT ;  /* 0x00000004ff029212 */ /* 0x000fe400078e33ff */
[----:B------:R-:W-:-:S03]  /*05c0*/  LEA.HI R3, R3, R0, RZ, 0x7 ;  /* 0x0000000003037211 */ /* 0x000fc600078f38ff */
[----:B------:R-:W-:Y:S02]  /*05d0*/  IMAD.SHL.U32 R6, R2, 0x8, RZ ;  /* 0x0000000802067824 */ /* 0x000fe400078e00ff */
[----:B------:R-:W-:-:S03]  /*05e0*/  IMAD.MOV R2, RZ, RZ, -R2 ;  /* 0x000000ffff027224 */ /* 0x000fc600078e0a02 */
[----:B------:R-:W-:Y:S01]  /*05f0*/  LEA.HI.SX32 R3, R3, -R6, 0x19 ;  /* 0x8000000603037211 */ /* 0x000fe200078fcaff */
[----:B------:R-:W-:-:S03]  /*0600*/  IMAD R4, R4, R2, R5 ;  /* 0x0000000204047224 */ /* 0x000fc600078e0205 */
[----:B------:R-:W-:Y:S02]  /*0610*/  IMNMX R11, R3, 0x8, PT ;  /* 0x00000008030b7817 */ /* 0x000fe40003800200 */
[----:B------:R-:W-:Y:S02]  /*0620*/  IABS R9, R4 ;  /* 0x0000000400097213 */ /* 0x000fe40000000000 */
[----:B------:R-:W-:-:S04]  /*0630*/  IABS R7, R11 ;  /* 0x0000000b00077213 */ /* 0x000fc80000000000 */
[----:B------:R-:W0:Y:S08]  /*0640*/  I2F.RP R0, R7 ;  /* 0x0000000700007306 */ /* 0x000e300000209400 */
[----:B0-----:R-:W0:Y:S02]  /*0650*/  MUFU.RCP R0, R0 ;  /* 0x0000000000007308 */ /* 0x001e240000001000 */
[----:B0-----:R-:W-:-:S06]  /*0660*/  IADD3 R3, R0, 0xffffffe, RZ ;  /* 0x0ffffffe00037810 */ /* 0x001fcc0007ffe0ff */
[----:B------:R-:W0:Y:S02]  /*0670*/  F2I.FTZ.U32.TRUNC.NTZ R3, R3 ;  /* 0x0000000300037305 */ /* 0x000e24000021f000 */
[----:B0-----:R-:W-:-:S04]  /*0680*/  IMAD.MOV R8, RZ, RZ, -R3 ;  /* 0x000000ffff087224 */ /* 0x001fc800078e0a03 */
[----:B------:R-:W-:Y:S01]  /*0690*/  IMAD.MOV.U32 R2, RZ, RZ, R8 ;  /* 0x000000ffff027224 */ /* 0x000fe200078e0008 */
[----:B------:R-:W-:-:S03]  /*06a0*/  IABS R8, R11 ;  /* 0x0000000b00087213 */ /* 0x000fc60000000000 */
[----:B------:R-:W-:Y:S02]  /*06b0*/  IMAD R5, R2, R7, RZ ;  /* 0x0000000702057224 */ /* 0x000fe400078e02ff */
[----:B------:R-:W-:-:S04]  /*06c0*/  IMAD.MOV.U32 R2, RZ, RZ, RZ ;  /* 0x000000ffff027224 */ /* 0x000fc800078e00ff */
[----:B------:R-:W-:-:S04]  /*06d0*/  IMAD.HI.U32 R2, R3, R5, R2 ;  /* 0x0000000503027227 */ /* 0x000fc800078e0002 */
[----:B------:R-:W-:Y:S02]  /*06e0*/  IMAD.MOV R3, RZ, RZ, -R8 ;  /* 0x000000ffff037224 */ /* 0x000fe400078e0a08 */
[----:B------:R-:W-:-:S04]  /*06f0*/  IMAD.HI.U32 R0, R2, R9, RZ ;  /* 0x0000000902007227 */ /* 0x000fc800078e00ff */
[----:B------:R-:W-:Y:S01]  /*0700*/  IMAD R2, R0, R3, R9 ;  /* 0x0000000300027224 */ /* 0x000fe200078e0209 */
[----:B------:R-:W-:Y:S01]  /*0710*/  ULDC.64 UR6, c[0x0][0x118] ;  /* 0x0000460000067ab9 */ /* 0x000fe20000000a00 */
[----:B------:R-:W-:-:S03]  /*0720*/  CS2R R8, SRZ ;  /* 0x0000000000087805 */ /* 0x000fc6000001ff00 */
[----:B------:R-:W-:-:S13]  /*0730*/  ISETP.GT.U32.AND P1, PT, R7, R2, PT ;  /* 0x000000020700720c */ /* 0x000fda0003f24070 */
[----:B------:R-:W-:Y:S01]  /*0740*/  @!P1 IMAD.IADD R2, R2, 0x1, -R7 ;  /* 0x0000000102029824 */ /* 0x000fe200078e0a07 */
[----:B------:R-:W-:Y:S02]  /*0750*/  @!P1 IADD3 R0, R0, 0x1, RZ ;  /* 0x0000000100009810 */ /* 0x000fe40007ffe0ff */
[----:B------:R-:W-:Y:S02]  /*0760*/  ISETP.NE.AND P1, PT, R11, RZ, PT ;  /* 0x000000ff0b00720c */ /* 0x000fe40003f25270 */
[----:B------:R-:W-:Y:S02]  /*0770*/  ISETP.GE.U32.AND P0, PT, R2, R7, PT ;  /* 0x000000070200720c */ /* 0x000fe40003f06070 */
[----:B------:R-:W-:-:S04]  /*0780*/  LOP3.LUT R2, R4, R11, RZ, 0x3c, !PT ;  /* 0x0000000b04027212 */ /* 0x000fc800078e3cff */
[----:B------:R-:W-:-:S07]  /*0790*/  ISETP.GE.AND P2, PT, R2, RZ, PT ;  /* 0x000000ff0200720c */ /* 0x000fce0003f46270 */
[----:B------:R-:W-:Y:S02]  /*07a0*/  @P0 IADD3 R0, R0, 0x1, RZ ;  /* 0x0000000100000810 */ /* 0x000fe40007ffe0ff */
[----:B------:R-:W-:-:S04]  /*07b0*/  ISETP.GE.AND P0, PT, R60, 0x20, PT ;  /* 0x000000203c00780c */ /* 0x000fc80003f06270 */
[----:B------:R-:W-:Y:S01]  /*07c0*/  @!P2 IMAD.MOV R0, RZ, RZ, -R0 ;  /* 0x000000ffff00a224 */ /* 0x000fe200078e0a00 */
[----:B------:R-:W-:-:S05]  /*07d0*/  @!P1 LOP3.LUT R0, RZ, R11, RZ, 0x33, !PT ;  /* 0x0000000bff009212 */ /* 0x000fca00078e33ff */
[----:B------:R-:W-:-:S04]  /*07e0*/  IMAD.MOV R2, RZ, RZ, -R0 ;  /* 0x000000ffff027224 */ /* 0x000fc800078e0a00 */
[----:B------:R-:W-:Y:S02]  /*07f0*/  IMAD R2, R11, R2, R4 ;  /* 0x000000020b027224 */ /* 0x000fe400078e0204 */
[----:B------:R-:W-:Y:S01]  /*0800*/  CS2R R4, SRZ ;  /* 0x0000000000047805 */ /* 0x000fe2000001ff00 */
[----:B------:R-:W-:Y:S01]  /*0810*/  CS2R R10, SRZ ;  /* 0x00000000000a7805 */ /* 0x000fe2000001ff00 */
[----:B------:R-:W-:Y:S02]  /*0820*/  IMAD.IADD R2, R6, 0x1, R2 ;  /* 0x0000000106027824 */ /* 0x000fe400078e0202 */
[----:B------:R-:W-:Y:S01]  /*0830*/  CS2R R6, SRZ ;  /* 0x0000000000067805 */ /* 0x000fe2000001ff00 */
[----:B------:R0:W-:Y:S04]  /*0840*/  STL [R1+0x1484], R4 ;  /* 0x0014840401007387 */ /* 0x0001e80000100800 */
[----:B------:R-:W-:Y:S04]  /*0850*/  STL [R1+0x70], RZ ;  /* 0x000070ff01007387 */ /* 0x000fe80000100800 */
[----:B------:R-:W-:Y:S01]  /*0860*/  STL [R1+0x74], RZ ;  /* 0x000074ff01007387 */ /* 0x000fe20000100800 */
[----:B0-----:R-:W-:Y:S01]  /*0870*/  IMAD.SHL.U32 R4, R0, 0x80, RZ ;  /* 0x0000008000047824 */ /* 0x001fe200078e00ff */
[----:B-1----:R-:W-:-:S02]  /*0880*/  LOP3.LUT R0, R61, 0x1f, RZ, 0xc0, !PT ;  /* 0x0000001f3d007812 */ /* 0x002fc400078ec0ff */
[----:B------:R-:W-:Y:S02]  /*0890*/  STL [R1+0x78], RZ ;  /* 0x000078ff01007387 */ /* 0x000fe40000100800 */
[C---:B------:R-:W-:Y:S02]  /*08a0*/  IADD3 R61, R4.reuse, 0x1, RZ ;  /* 0x00000001043d7810 */ /* 0x040fe40007ffe0ff */
[----:B------:R-:W-:Y:S01]  /*08b0*/  STL [R1+0x7c], RZ ;  /* 0x00007cff01007387 */ /* 0x000fe20000100800 */
[C---:B------:R-:W-:Y:S02]  /*08c0*/  IADD3 R60, R4.reuse, 0x2, RZ ;  /* 0x00000002043c7810 */ /* 0x040fe40007ffe0ff */
[C---:B------:R-:W-:Y:S01]  /*08d0*/  IADD3 R3, R4.reuse, 0x3, RZ ;  /* 0x0000000304037810 */ /* 0x040fe20007ffe0ff */
[----:B------:R-:W-:Y:S04]  /*08e0*/  STL [R1+0x80], RZ ;  /* 0x000080ff01007387 */ /* 0x000fe80000100800 */
        /* <DEDUP_REMOVED lines=167> */
[----:B------:R-:W-:Y:S04]  /*1360*/  STL [R1+0xa70], R4 ;  /* 0x000a700401007387 */ /* 0x000fe80000100800 */
[----:B------:R0:W-:Y:S04]  /*1370*/  STL [R1+0x1294], R61 ;  /* 0x0012943d01007387 */ /* 0x0001e80000100800 */
[----:B------:R1:W-:Y:S04]  /*1380*/  STL [R1+0x1290], R60 ;  /* 0x0012903c01007387 */ /* 0x0003e80000100800 */
[----:B------:R2:W-:Y:S01]  /*1390*/  STL [R1+0x128c], R3 ;  /* 0x00128c0301007387 */ /* 0x0005e20000100800 */
[----:B0-----:R-:W-:-:S02]  /*13a0*/  IADD3 R61, R4, 0x4, RZ ;  /* 0x00000004043d7810 */ /* 0x001fc40007ffe0ff */
[----:B-1----:R-:W-:-:S03]  /*13b0*/  IADD3 R60, R4, 0x5, RZ ;  /* 0x00000005043c7810 */ /* 0x002fc60007ffe0ff */
[----:B------:R0:W-:Y:S01]  /*13c0*/  STL [R1+0x1288], R61 ;  /* 0x0012883d01007387 */ /* 0x0001e20000100800 */
[----:B--2---:R-:W-:-:S03]  /*13d0*/  IADD3 R3, R4, 0x6, RZ ;  /* 0x0000000604037810 */ /* 0x004fc60007ffe0ff */
[----:B------:R1:W-:Y:S04]  /*13e0*/  STL [R1+0x1298], R60 ;  /* 0x0012983c01007387 */ /* 0x0003e80000100800 */
[----:B------:R2:W-:Y:S01]  /*13f0*/  STL [R1+0x129c], R3 ;  /* 0x00129c0301007387 */ /* 0x0005e20000100800 */
[C---:B0-----:R-:W-:Y:S02]  /*1400*/  IADD3 R61, R4.reuse, 0x7, RZ ;  /* 0x00000007043d7810 */ /* 0x041fe40007ffe0ff */
        /* <DEDUP_REMOVED lines=186> */
[C---:B-1----:R-:W-:Y:S02]  /*1fb0*/  IADD3 R60, R4.reuse, 0x65, RZ ;  /* 0x00000065043c7810 */ /* 0x042fe40007ffe0ff */
[----:B--2---:R-:W-:-:S03]  /*1fc0*/  IADD3 R3, R4, 0x66, RZ ;  /* 0x0000006604037810 */ /* 0x004fc60007ffe0ff */
[----:B------:R0:W-:Y:S04]  /*1fd0*/  STL [R1+0x1418], R60 ;  /* 0x0014183c01007387 */ /* 0x0001e80000100800 */
[----:B------:R-:W-:Y:S04]  /*1fe0*/  STL [R1+0x1414], R61 ;  /* 0x0014143d01007387 */ /* 0x000fe80000100800 */
[----:B------:R1:W-:Y:S01]  /*1ff0*/  STL [R1+0x141c], R3 ;  /* 0x00141c0301007387 */ /* 0x0003e20000100800 */
[----:B0-----:R-:W-:-:S05]  /*2000*/  IADD3 R60, R4, 0x67, RZ ;  /* 0x00000067043c7810 */ /* 0x001fca0007ffe0ff */
[----:B------:R0:W-:Y:S01]  /*2010*/  STL [R1+0x1420], R60 ;  /* 0x0014203c01007387 */ /* 0x0001e20000100800 */
[----:B-1----:R-:W-:-:S05]  /*2020*/  IADD3 R3, R4, 0x68, RZ ;  /* 0x0000006804037810 */ /* 0x002fca0007ffe0ff */
[----:B------:R1:W-:Y:S01]  /*2030*/  STL [R1+0x1424], R3 ;  /* 0x0014240301007387 */ /* 0x0003e20000100800 */
[----:B0-----:R-:W-:Y:S01]  /*2040*/  IMAD R60, R2, 0x80, R0 ;  /* 0x00000080023c7824 */ /* 0x001fe200078e0200 */
[C---:B------:R-:W-:Y:S02]  /*2050*/  IADD3 R0, R4.reuse, 0x6a, RZ ;  /* 0x0000006a04007810 */ /* 0x040fe40007ffe0ff */
[C---:B------:R-:W-:Y:S02]  /*2060*/  IADD3 R2, R4.reuse, 0x6b, RZ ;  /* 0x0000006b04027810 */ /* 0x040fe40007ffe0ff */
[----:B-1----:R-:W-:-:S05]  /*2070*/  IADD3 R3, R4, 0x69, RZ ;  /* 0x0000006904037810 */ /* 0x002fca0007ffe0ff */
[----:B------:R0:W-:Y:S04]  /*2080*/  STL [R1+0x1428], R3 ;  /* 0x0014280301007387 */ /* 0x0001e80000100800 */
[----:B------:R-:W-:Y:S04]  /*2090*/  STL [R1+0xa6c], R60 ;  /* 0x000a6c3c01007387 */ /* 0x000fe80000100800 */
[----:B------:R1:W-:Y:S01]  /*20a0*/  STL [R1+0x142c], R0 ;  /* 0x00142c0001007387 */ /* 0x0003e20000100800 */
[----:B0-----:R-:W-:-:S03]  /*20b0*/  IADD3 R3, R4, 0x6d, RZ ;  /* 0x0000006d04037810 */ /* 0x001fc60007ffe0ff */
[----:B------:R0:W-:Y:S01]  /*20c0*/  STL [R1+0x1430], R2 ;  /* 0x0014300201007387 */ /* 0x0001e20000100800 */
[C---:B-1----:R-:W-:Y:S02]  /*20d0*/  IADD3 R0, R4.reuse, 0x6c, RZ ;  /* 0x0000006c04007810 */ /* 0x042fe40007ffe0ff */
[----:B0-----:R-:W-:-:S05]  /*20e0*/  IADD3 R2, R4, 0x6e, RZ ;  /* 0x0000006e04027810 */ /* 0x001fca0007ffe0ff */
[----:B------:R0:W-:Y:S04]  /*20f0*/  STL [R1+0x143c], R2 ;  /* 0x00143c0201007387 */ /* 0x0001e80000100800 */
[----:B------:R-:W-:Y:S04]  /*2100*/  STL [R1+0x1434], R0 ;  /* 0x0014340001007387 */ /* 0x000fe80000100800 */
[----:B------:R-:W-:Y:S01]  /*2110*/  STL [R1+0x1438], R3 ;  /* 0x0014380301007387 */ /* 0x000fe20000100800 */
[----:B0-----:R-:W-:-:S05]  /*2120*/  IADD3 R2, R4, 0x6f, RZ ;  /* 0x0000006f04027810 */ /* 0x001fca0007ffe0ff */
[----:B------:R0:W-:Y:S02]  /*2130*/  STL [R1+0x1440], R2 ;  /* 0x0014400201007387 */ /* 0x0001e40000100800 */
        /* <DEDUP_REMOVED lines=28> */
[C---:B0-----:R-:W-:Y:S02]  /*2300*/  IADD3 R2, R4.reuse, 0x7e, RZ ;  /* 0x0000007e04027810 */ /* 0x041fe40007ffe0ff */
[----:B------:R-:W-:-:S03]  /*2310*/  IADD3 R4, R4, 0x7f, RZ ;  /* 0x0000007f04047810 */ /* 0x000fc60007ffe0ff */
[----:B------:R0:W-:Y:S04]  /*2320*/  STL [R1+0x1450], R2 ;  /* 0x0014500201007387 */ /* 0x0001e80000100800 */
[----:B------:R1:W-:Y:S01]  /*2330*/  STL [R1+0x144c], R4 ;  /* 0x00144c0401007387 */ /* 0x0003e20000100800 */
[C---:B0-----:R-:W-:Y:S02]  /*2340*/  IADD3 R2, R60.reuse, 0x20, RZ ;  /* 0x000000203c027810 */ /* 0x041fe40007ffe0ff */
[C---:B-1----:R-:W-:Y:S02]  /*2350*/  IADD3 R4, R60.reuse, 0x40, RZ ;  /* 0x000000403c047810 */ /* 0x042fe40007ffe0ff */
[----:B------:R-:W-:-:S03]  /*2360*/  IADD3 R60, R60, 0x60, RZ ;  /* 0x000000603c3c7810 */ /* 0x000fc60007ffe0ff */
[----:B------:R0:W-:Y:S04]  /*2370*/  STL [R1+0xa78], R4 ;  /* 0x000a780401007387 */ /* 0x0001e80000100800 */
[----:B0-----:R0:W5:Y:S04]  /*2380*/  LDL.LU R4, [R1+0x1484] ;  /* 0x0014840001047983 */ /* 0x0011680000300800 */
[----:B------:R1:W-:Y:S04]  /*2390*/  STL [R1+0xa7c], R60 ;  /* 0x000a7c3c01007387 */ /* 0x0003e80000100800 */
[----:B------:R0:W-:Y:S01]  /*23a0*/  STL [R1+0xa74], R2 ;  /* 0x000a740201007387 */ /* 0x0001e20000100800 */
[----:B-1----:R-:W-:-:S05]  /*23b0*/  IMAD.MOV.U32 R60, RZ, RZ, c[0x0][0x180] ;  /* 0x00006000ff3c7624 */ /* 0x002fca00078e00ff */
[----:B------:R-:W-:Y:S01]  /*23c0*/  IADD3 R60, R60, 0x1f, RZ ;  /* 0x0000001f3c3c7810 */ /* 0x000fe20007ffe0ff */
[----:B------:R-:W-:Y:S05]  /*23d0*/  @!P0 BRA `(.L_x_0) ;  /* 0x000300f000008947 */ /* 0x000fea0003800000 */
[----:B0-----:R-:W2:Y:S04]  /*23e0*/  LDL R30, [R1+0xa70] ;  /* 0x000a7000011e7983 */ /* 0x001ea80000100800 */
[----:B------:R-:W3:Y:S01]  /*23f0*/  LDL R31, [R1+0xa7c] ;  /* 0x000a7c00011f7983 */ /* 0x000ee20000100800 */
[----:B------:R-:W-:Y:S01]  /*2400*/  IMAD.MOV.U32 R34, RZ, RZ, R0 ;  /* 0x000000ffff227224 */ /* 0x000fe200078e0000 */
[----:B------:R-:W-:Y:S02]  /*2410*/  IABS R0, c[0x0][0x178] ;  /* 0x00005e0000007a13 */ /* 0x000fe40000000000 */
[----:B------:R-:W4:Y:S03]  /*2420*/  LDL R55, [R1+0x1404] ;  /* 0x0014040001377983 */ /* 0x000f260000100800 */
[----:B------:R-:W-:Y:S01]  /*2430*/  IMAD.MOV.U32 R12, RZ, RZ, R0 ;  /* 0x000000ffff0c7224 */ /* 0x000fe200078e0000 */
[----:B------:R-:W4:Y:S03]  /*2440*/  LDL R52, [R1+0x13e0] ;  /* 0x0013e00001347983 */ /* 0x000f260000100800 */
[----:B------:R-:W0:Y:S01]  /*2450*/  I2F.RP R0, R12 ;  /* 0x0000000c00007306 */ /* 0x000e220000209400 */
[----:B------:R-:W-:Y:S01]  /*2460*/  IMAD.MOV.U32 R46, RZ, RZ, R61 ;  /* 0x000000ffff2e7224 */ /* 0x000fe200078e003d */
[----:B------:R-:W-:Y:S01]  /*2470*/  IABS R61, c[0x0][0x17c] ;  /* 0x00005f00003d7a13 */ /* 0x000fe20000000000 */
[----:B------:R-:W-:Y:S01]  /*2480*/  IMAD.MOV.U32 R32, RZ, RZ, R2 ;  /* 0x000000ffff207224 */ /* 0x000fe200078e0002 */
[----:B------:R-:W4:Y:S04]  /*2490*/  LDL R43, [R1+0x1424] ;  /* 0x00142400012b7983 */ /* 0x000f280000100800 */
[----:B------:R-:W1:Y:S01]  /*24a0*/  I2F.RP R2, R61 ;  /* 0x0000003d00027306 */ /* 0x000e620000209400 */
[----:B------:R-:W4:Y:S04]  /*24b0*/  LDL R40, [R1+0x1430] ;  /* 0x0014300001287983 */ /* 0x000f280000100800 */
[----:B------:R-:W4:Y:S03]  /*24c0*/  LDL R39, [R1+0x1428] ;  /* 0x0014280001277983 */ /* 0x000f260000100800 */
[----:B0-----:R-:W0:Y:S01]  /*24d0*/  MUFU.RCP R0, R0 ;  /* 0x0000000000007308 */ /* 0x001e220000001000 */
[----:B------:R-:W4:Y:S04]  /*24e0*/  LDL R44, [R1+0x1400] ;  /* 0x00140000012c7983 */ /* 0x000f280000100800 */
[----:B------:R-:W4:Y:S03]  /*24f0*/  LDL R38, [R1+0x144c] ;  /* 0x00144c0001267983 */ /* 0x000f260000100800 */
[----:B-1----:R-:W1:Y:S01]  /*2500*/  MUFU.RCP R2, R2 ;  /* 0x0000000200027308 */ /* 0x002e620000001000 */
[----:B------:R-:W4:Y:S04]  /*2510*/  LDL R41, [R1+0x1410] ;  /* 0x0014100001297983 */ /* 0x000f280000100800 */
[----:B------:R-:W4:Y:S01]  /*2520*/  LDL R36, [R1+0x147c] ;  /* 0x00147c0001247983 */ /* 0x000f220000100800 */
[----:B0-----:R-:W-:-:S03]  /*2530*/  IADD3 R0, R0, 0xffffffe, RZ ;  /* 0x0ffffffe00007810 */ /* 0x001fc60007ffe0ff */
[----:B------:R-:W4:Y:S01]  /*2540*/  LDL R49, [R1+0x13ec] ;  /* 0x0013ec0001317983 */ /* 0x000f220000100800 */
[----:B------:R-:W0:Y:S01]  /*2550*/  F2I.FTZ.U32.TRUNC.NTZ R5, R0 ;  /* 0x0000000000057305 */ /* 0x000e22000021f000 */
[----:B------:R-:W-:Y:S02]  /*2560*/  IMAD.MOV.U32 R33, RZ, RZ, R3 ;  /* 0x000000ffff217224 */ /* 0x000fe400078e0003 */
[----:B------:R-:W4:Y:S01]  /*2570*/  LDL R57, [R1+0x13d8] ;  /* 0x0013d80001397983 */ /* 0x000f220000100800 */
[----:B-1----:R-:W-:-:S03]  /*2580*/  IADD3 R2, R2, 0xffffffe, RZ ;  /* 0x0ffffffe02027810 */ /* 0x002fc60007ffe0ff */
[----:B------:R-:W4:Y:S01]  /*2590*/  LDL R59, [R1+0x13d4] ;  /* 0x0013d400013b7983 */ /* 0x000f220000100800 */
[----:B------:R1:W2:Y:S03]  /*25a0*/  F2I.FTZ.U32.TRUNC.NTZ R3, R2 ;  /* 0x0000000200037305 */ /* 0x0002a6000021f000 */
[----:B------:R-:W4:Y:S04]  /*25b0*/  LDL R56, [R1+0x13c4] ;  /* 0x0013c40001387983 */ /* 0x000f280000100800 */
[----:B------:R-:W4:Y:S01]  /*25c0*/  LDL R35, [R1+0x1464] ;  /* 0x0014640001237983 */ /* 0x000f220000100800 */
[----:B-1----:R-:W-:Y:S01]  /*25d0*/  SHF.R.S32.HI R2, RZ, 0x1f, R60 ;  /* 0x0000001fff027819 */ /* 0x002fe2000001143c */
[----:B0-----:R-:W-:-:S02]  /*25e0*/  IMAD.MOV R7, RZ, RZ, -R5 ;  /* 0x000000ffff077224 */ /* 0x001fc400078e0a05 */
[----:B------:R-:W4:Y:S01]  /*25f0*/  LDL R53, [R1+0x13fc] ;  /* 0x0013fc0001357983 */ /* 0x000f220000100800 */
[----:B------:R-:W-:-:S03]  /*2600*/  LEA.HI R6, R2, R60, RZ, 0x5 ;  /* 0x0000003c02067211 */ /* 0x000fc600078f28ff */
[----:B------:R-:W4:Y:S01]  /*2610*/  LDL R45, [R1+0x141c] ;  /* 0x00141c00012d7983 */ /* 0x000f220000100800 */
[----:B------:R-:W-:-:S03]  /*2620*/  IMAD R7, R7, R12, RZ ;  /* 0x0000000c07077224 */ /* 0x000fc600078e02ff */
[----:B------:R-:W4:Y:S01]  /*2630*/  LDL R37, [R1+0x142c] ;  /* 0x00142c0001257983 */ /* 0x000f220000100800 */
[----:B-----5:R-:W-:-:S03]  /*2640*/  IMAD.MOV.U32 R4, RZ, RZ, RZ ;  /* 0x000000ffff047224 */ /* 0x020fc600078e00ff */
[----:B------:R-:W4:Y:S04]  /*2650*/  LDL R58, [R1+0x1480] ;  /* 0x00148000013a7983 */ /* 0x000f280000100800 */
[----:B------:R-:W4:Y:S04]  /*2660*/  LDL R48, [R1+0x1420] ;  /* 0x0014200001307983 */ /* 0x000f280000100800 */
[----:B------:R-:W4:Y:S04]  /*2670*/  LDL R51, [R1+0x13f0] ;  /* 0x0013f00001337983 */ /* 0x000f280000100800 */
[----:B------:R-:W4:Y:S04]  /*2680*/  LDL R47, [R1+0x1418] ;  /* 0x00141800012f7983 */ /* 0x000f280000100800 */
[----:B------:R-:W4:Y:S04]  /*2690*/  LDL R42, [R1+0x1458] ;  /* 0x00145800012a7983 */ /* 0x000f280000100800 */
[----:B------:R-:W4:Y:S04]  /*26a0*/  LDL R54, [R1+0x13e8] ;  /* 0x0013e80001367983 */ /* 0x000f280000100800 */
[----:B------:R-:W4:Y:S04]  /*26b0*/  LDL R50, [R1+0x140c] ;  /* 0x00140c0001327983 */ /* 0x000f280000100800 */
[----:B------:R0:W-:Y:S01]  /*26c0*/  STL [R1+0x350], R6 ;  /* 0x0003500601007387 */ /* 0x0001e20000100800 */
[----:B------:R-:W-:-:S04]  /*26d0*/  IMAD.HI.U32 R7, R5, R7, R4 ;  /* 0x0000000705077227 */ /* 0x000fc800078e0004 */
[----:B--2---:R-:W-:Y:S02]  /*26e0*/  IMAD.MOV.U32 R29, RZ, RZ, R30 ;  /* 0x000000ffff1d7224 */ /* 0x004fe400078e001e */
[----:B---3--:R-:W-:-:S03]  /*26f0*/  IMAD.MOV.U32 R30, RZ, RZ, R31 ;  /* 0x000000ffff1e7224 */ /* 0x008fc600078e001f */
[----:B0-----:R-:W-:Y:S01]  /*2700*/  IABS R6, R29 ;  /* 0x0000001d00067213 */ /* 0x001fe20000000000 */
[----:B------:R-:W-:-:S05]  /*2710*/  IMAD.MOV.U32 R29, RZ, RZ, R30 ;  /* 0x000000ffff1d7224 */ /* 0x000fca00078e001e */
[----:B------:R-:W-:Y:S02]  /*2720*/  IABS R5, R29 ;  /* 0x0000001d00057213 */ /* 0x000fe40000000000 */
[----:B------:R-:W2:Y:S01]  /*2730*/  LDL R29, [R1+0xa78] ;  /* 0x000a7800011d7983 */ /* 0x000ea20000100800 */
[----:B------:R-:W-:Y:S02]  /*2740*/  IMAD.MOV.U32 R31, RZ, RZ, R32 ;  /* 0x000000ffff1f7224 */ /* 0x000fe400078e0020 */
[----:B------:R-:W-:Y:S02]  /*2750*/  IMAD.MOV R0, RZ, RZ, -R3 ;  /* 0x000000ffff007224 */ /* 0x000fe400078e0a03 */
[----:B------:R-:W-:Y:S02]  /*2760*/  IMAD.MOV.U32 R30, RZ, RZ, R31 ;  /* 0x000000ffff1e7224 */ /* 0x000fe400078e001f */
[----:B------:R-:W-:Y:S02]  /*2770*/  IMAD R0, R0, R61, RZ ;  /* 0x0000003d00007224 */ /* 0x000fe400078e02ff */
[----:B------:R-:W-:-:S04]  /*2780*/  IMAD.MOV.U32 R2, RZ, RZ, RZ ;  /* 0x000000ffff027224 */ /* 0x000fc800078e00ff */
[----:B------:R-:W-:Y:S01]  /*2790*/  IMAD.HI.U32 R3, R3, R0, R2 ;  /* 0x0000000003037227 */ /* 0x000fe200078e0002 */
[----:B--2---:R-:W-:-:S03]  /*27a0*/  IABS R4, R29 ;  /* 0x0000001d00047213 */ /* 0x004fc60000000000 */
[----:B------:R-:W-:-:S05]  /*27b0*/  IMAD.MOV.U32 R29, RZ, RZ, R30 ;  /* 0x000000ffff1d7224 */ /* 0x000fca00078e001e */
[----:B------:R-:W-:Y:S02]  /*27c0*/  IABS R2, R29 ;  /* 0x0000001d00027213 */ /* 0x000fe40000000000 */
[----:B------:R-:W2:Y:S01]  /*27d0*/  LDL R29, [R1+0xa6c] ;  /* 0x000a6c00011d7983 */ /* 0x000ea20000100800 */
[----:B----4-:R-:W-:Y:S02]  /*27e0*/  IMAD.MOV.U32 R32, RZ, RZ, R35 ;  /* 0x000000ffff207224 */ /* 0x010fe400078e0023 */
[----:B------:R-:W-:Y:S02]  /*27f0*/  IMAD.MOV.U32 R35, RZ, RZ, R36 ;  /* 0x000000ffff237224 */ /* 0x000fe400078e0024 */
[----:B------:R-:W-:Y:S02]  /*2800*/  IMAD.MOV.U32 R36, RZ, RZ, R38 ;  /* 0x000000ffff247224 */ /* 0x000fe400078e0026 */
[----:B------:R-:W-:Y:S02]  /*2810*/  IMAD.MOV.U32 R31, RZ, RZ, R35 ;  /* 0x000000ffff1f7224 */ /* 0x000fe400078e0023 */
[----:B------:R-:W-:-:S02]  /*2820*/  IMAD.MOV.U32 R35, RZ, RZ, R36 ;  /* 0x000000ffff237224 */ /* 0x000fc400078e0024 */
[----:B------:R-:W-:-:S04]  /*2830*/  IMAD.HI.U32 R8, R3, R6, RZ ;  /* 0x0000000603087227 */ /* 0x000fc800078e00ff */
[----:B------:R-:W-:Y:S02]  /*2840*/  IMAD.MOV.U32 R30, RZ, RZ, R35 ;  /* 0x000000ffff1e7224 */ /* 0x000fe400078e0023 */
[----:B------:R-:W-:-:S04]  /*2850*/  IMAD.MOV R8, RZ, RZ, -R8 ;  /* 0x000000ffff087224 */ /* 0x000fc800078e0a08 */
[----:B------:R-:W-:Y:S01]  /*2860*/  IMAD R6, R61, R8, R6 ;  /* 0x000000083d067224 */ /* 0x000fe200078e0206 */
[----:B--2---:R-:W-:Y:S01]  /*2870*/  IABS R0, R29 ;  /* 0x0000001d00007213 */ /* 0x004fe20000000000 */
[----:B------:R-:W-:-:S05]  /*2880*/  IMAD.MOV.U32 R29, RZ, RZ, R30 ;  /* 0x000000ffff1d7224 */ /* 0x000fca00078e001e */
[----:B------:R-:W-:Y:S02]  /*2890*/  IABS R8, R29 ;  /* 0x0000001d00087213 */ /* 0x000fe40000000000 */
[----:B------:R-:W2:Y:S01]  /*28a0*/  LDL R29, [R1+0x1450] ;  /* 0x00145000011d7983 */ /* 0x000ea20000100800 */
[----:B------:R-:W-:Y:S02]  /*28b0*/  IMAD.MOV.U32 R38, RZ, RZ, R39 ;  /* 0x000000ffff267224 */ /* 0x000fe400078e0027 */
[----:B------:R-:W-:Y:S02]  /*28c0*/  IMAD.MOV.U32 R39, RZ, RZ, R40 ;  /* 0x000000ffff277224 */ /* 0x000fe400078e0028 */
[----:B------:R-:W-:Y:S02]  /*28d0*/  IMAD.MOV.U32 R40, RZ, RZ, R43 ;  /* 0x000000ffff287224 */ /* 0x000fe400078e002b */
[----:B------:R-:W-:Y:S02]  /*28e0*/  IMAD.MOV.U32 R36, RZ, RZ, R38 ;  /* 0x000000ffff247224 */ /* 0x000fe400078e0026 */
[----:B------:R-:W-:-:S02]  /*28f0*/  IMAD.MOV.U32 R38, RZ, RZ, R39 ;  /* 0x000000ffff267224 */ /* 0x000fc400078e0027 */
[----:B------:R-:W-:Y:S01]  /*2900*/  IMAD.MOV.U32 R39, RZ, RZ, R40 ;  /* 0x000000ffff277224 */ /* 0x000fe200078e0028 */
[----:B--2---:R-:W-:Y:S02]  /*2910*/  IABS R14, R29 ;  /* 0x0000001d000e7213 */ /* 0x004fe40000000000 */
[----:B------:R-:W2:Y:S01]  /*2920*/  LDL R29, [R1+0x146c] ;  /* 0x00146c00011d7983 */ /* 0x000ea20000100800 */
[----:B------:R-:W-:Y:S02]  /*2930*/  IMAD.MOV.U32 R40, RZ, RZ, R58 ;  /* 0x000000ffff287224 */ /* 0x000fe400078e003a */
[----:B------:R-:W-:Y:S01]  /*2940*/  IMAD.MOV.U32 R35, RZ, RZ, R36 ;  /* 0x000000ffff237224 */ /* 0x000fe200078e0024 */
[----:B------:R-:W3:Y:S01]  /*2950*/  LDL R58, [R1+0x13cc] ;  /* 0x0013cc00013a7983 */ /* 0x000ee20000100800 */
[----:B------:R-:W-:-:S04]  /*2960*/  IMAD.HI.U32 R11, R7, R5, RZ ;  /* 0x00000005070b7227 */ /* 0x000fc800078e00ff */
[----:B------:R-:W-:-:S04]  /*2970*/  IMAD.HI.U32 R10, R7, R4, RZ ;  /* 0x00000004070a7227 */ /* 0x000fc800078e00ff */
[----:B------:R-:W-:-:S04]  /*2980*/  IMAD.HI.U32 R9, R7, R2, RZ ;  /* 0x0000000207097227 */ /* 0x000fc800078e00ff */
[----:B------:R-:W-:Y:S02]  /*2990*/  IMAD.MOV.U32 R36, RZ, RZ, R38 ;  /* 0x000000ffff247224 */ /* 0x000fe400078e0026 */
[----:B------:R-:W-:-:S04]  /*29a0*/  IMAD.HI.U32 R7, R7, R0, RZ ;  /* 0x0000000007077227 */ /* 0x000fc800078e00ff */
[----:B------:R-:W-:Y:S02]  /*29b0*/  IMAD.MOV.U32 R38, RZ, RZ, R39 ;  /* 0x000000ffff267224 */ /* 0x000fe400078e0027 */
[----:B------:R-:W-:Y:S02]  /*29c0*/  IMAD.MOV.U32 R39, RZ, RZ, R40 ;  /* 0x000000ffff277224 */ /* 0x000fe400078e0028 */
[----:B------:R-:W-:Y:S02]  /*29d0*/  IMAD.MOV R11, RZ, RZ, -R11 ;  /* 0x000000ffff0b7224 */ /* 0x000fe400078e0a0b */
[----:B------:R-:W-:Y:S02]  /*29e0*/  IMAD.MOV R10, RZ, RZ, -R10 ;  /* 0x000000ffff0a7224 */ /* 0x000fe400078e0a0a */
[----:B------:R-:W-:Y:S02]  /*29f0*/  IMAD.MOV R9, RZ, RZ, -R9 ;  /* 0x000000ffff097224 */ /* 0x000fe400078e0a09 */
[----:B------:R-:W-:-:S02]  /*2a00*/  IMAD.MOV R7, RZ, RZ, -R7 ;  /* 0x000000ffff077224 */ /* 0x000fc400078e0a07 */
[----:B------:R-:W-:Y:S02]  /*2a10*/  IMAD.MOV.U32 R30, RZ, RZ, R39 ;  /* 0x000000ffff1e7224 */ /* 0x000fe400078e0027 */
[C---:B------:R-:W-:Y:S02]  /*2a20*/  IMAD R5, R12.reuse, R11, R5 ;  /* 0x0000000b0c057224 */ /* 0x040fe400078e0205 */
[C---:B------:R-:W-:Y:S02]  /*2a30*/  IMAD R4, R12.reuse, R10, R4 ;  /* 0x0000000a0c047224 */ /* 0x040fe400078e0204 */
[C---:B------:R-:W-:Y:S02]  /*2a40*/  IMAD R2, R12.reuse, R9, R2 ;  /* 0x000000090c027224 */ /* 0x040fe400078e0202 */
[----:B------:R-:W-:Y:S01]  /*2a50*/  IMAD R0, R12, R7, R0 ;  /* 0x000000070c007224 */ /* 0x000fe200078e0200 */
[----:B--2---:R-:W-:Y:S01]  /*2a60*/  IABS R12, R29 ;  /* 0x0000001d000c7213 */ /* 0x004fe20000000000 */
[----:B------:R-:W-:-:S05]  /*2a70*/  IMAD.MOV.U32 R29, RZ, RZ, R30 ;  /* 0x000000ffff1d7224 */ /* 0x000fca00078e001e */
[----:B------:R-:W-:Y:S02]  /*2a80*/  IABS R10, R29 ;  /* 0x0000001d000a7213 */ /* 0x000fe40000000000 */
[----:B------:R-:W2:Y:S01]  /*2a90*/  LDL R29, [R1+0x1478] ;  /* 0x00147800011d7983 */ /* 0x000ea20000100800 */
[----:B------:R-:W-:Y:S02]  /*2aa0*/  IMAD.MOV.U32 R30, RZ, RZ, R31 ;  /* 0x000000ffff1e7224 */ /* 0x000fe400078e001f */
[----:B------:R-:W-:Y:S02]  /*2ab0*/  IMAD.MOV.U32 R31, RZ, RZ, R32 ;  /* 0x000000ffff1f7224 */ /* 0x000fe400078e0020 */
[----:B------:R-:W4:Y:S01]  /*2ac0*/  LDL R32, [R1+0x1454] ;  /* 0x0014540001207983 */ /* 0x000f220000100800 */
[----:B------:R-:W-:-:S04]  /*2ad0*/  IMAD.HI.U32 R9, R3, R8, RZ ;  /* 0x0000000803097227 */ /* 0x000fc800078e00ff */
[----:B------:R-:W-:Y:S02]  /*2ae0*/  IMAD.MOV R9, RZ, RZ, -R9 ;  /* 0x000000ffff097224 */ /* 0x000fe400078e0a09 */
[----:B------:R-:W-:-:S04]  /*2af0*/  IMAD.HI.U32 R15, R3, R14, RZ ;  /* 0x0000000e030f7227 */ /* 0x000fc800078e00ff */
[----:B------:R-:W-:-:S04]  /*2b00*/  IMAD.HI.U32 R13, R3, R12, RZ ;  /* 0x0000000c030d7227 */ /* 0x000fc800078e00ff */
[----:B------:R-:W-:Y:S02]  /*2b10*/  IMAD R8, R61, R9, R8 ;  /* 0x000000093d087224 */ /* 0x000fe400078e0208 */
[----:B------:R-:W-:-:S04]  /*2b20*/  IMAD.HI.U32 R11, R3, R10, RZ ;  /* 0x0000000a030b7227 */ /* 0x000fc800078e00ff */
[----:B------:R-:W-:Y:S02]  /*2b30*/  IMAD.MOV.U32 R40, RZ, RZ, R47 ;  /* 0x000000ffff287224 */ /* 0x000fe400078e002f */
[----:B------:R-:W-:Y:S01]  /*2b40*/  IMAD.MOV R15, RZ, RZ, -R15 ;  /* 0x000000ffff0f7224 */ /* 0x000fe200078e0a0f */
[----:B------:R-:W3:Y:S01]  /*2b50*/  LDL R47, [R1+0x13f4] ;  /* 0x0013f400012f7983 */ /* 0x000ee20000100800 */
[----:B------:R-:W-:Y:S02]  /*2b60*/  IMAD.MOV R13, RZ, RZ, -R13 ;  /* 0x000000ffff0d7224 */ /* 0x000fe400078e0a0d */
[----:B------:R-:W-:Y:S02]  /*2b70*/  IMAD.MOV R11, RZ, RZ, -R11 ;  /* 0x000000ffff0b7224 */ /* 0x000fe400078e0a0b */
[----:B------:R-:W-:Y:S02]  /*2b80*/  IMAD.MOV.U32 R39, RZ, RZ, R40 ;  /* 0x000000ffff277224 */ /* 0x000fe400078e0028 */
[----:B------:R-:W-:-:S02]  /*2b90*/  IMAD R14, R61, R15, R14 ;  /* 0x0000000f3d0e7224 */ /* 0x000fc400078e020e */
[----:B------:R-:W-:Y:S02]  /*2ba0*/  IMAD.MOV.U32 R43, RZ, RZ, R55 ;  /* 0x000000ffff2b7224 */ /* 0x000fe400078e0037 */
[----:B------:R-:W-:Y:S01]  /*2bb0*/  IMAD.MOV.U32 R40, RZ, RZ, R46 ;  /* 0x000000ffff287224 */ /* 0x000fe200078e002e */
[----:B------:R-:W3:Y:S01]  /*2bc0*/  LDL R55, [R1+0x13c8] ;  /* 0x0013c80001377983 */ /* 0x000ee20000100800 */
[C---:B------:R-:W-:Y:S02]  /*2bd0*/  IMAD R12, R61.reuse, R13, R12 ;  /* 0x0000000d3d0c7224 */ /* 0x040fe400078e020c */
[----:B------:R-:W-:Y:S01]  /*2be0*/  IMAD R10, R61, R11, R10 ;  /* 0x0000000b3d0a7224 */ /* 0x000fe200078e020a */
[----:B------:R-:W3:Y:S04]  /*2bf0*/  LDL R46, [R1+0x13f8] ;  /* 0x0013f800012e7983 */ /* 0x000ee80000100800 */
[----:B------:R0:W-:Y:S01]  /*2c00*/  STL [R1+0x120], R8 ;  /* 0x0001200801007387 */ /* 0x0001e20000100800 */
[----:B--2---:R-:W-:-:S05]  /*2c10*/  IABS R7, R29 ;  /* 0x0000001d00077213 */ /* 0x004fca0000000000 */
[----:B------:R-:W-:-:S04]  /*2c20*/  IMAD.HI.U32 R9, R3, R7, RZ ;  /* 0x0000000703097227 */ /* 0x000fc800078e00ff */
[----:B------:R-:W-:Y:S02]  /*2c30*/  IMAD.MOV R9, RZ, RZ, -R9 ;  /* 0x000000ffff097224 */ /* 0x000fe400078e0a09 */
[----:B------:R-:W-:Y:S02]  /*2c40*/  IMAD.MOV.U32 R29, RZ, RZ, R30 ;  /* 0x000000ffff1d7224 */ /* 0x000fe400078e001e */
[----:B------:R-:W-:Y:S02]  /*2c50*/  IMAD.MOV.U32 R30, RZ, RZ, R31 ;  /* 0x000000ffff1e7224 */ /* 0x000fe400078e001f */
[----:B----4-:R-:W-:Y:S02]  /*2c60*/  IMAD.MOV.U32 R31, RZ, RZ, R32 ;  /* 0x000000ffff1f7224 */ /* 0x010fe400078e0020 */
[----:B------:R-:W-:Y:S02]  /*2c70*/  IMAD.MOV.U32 R32, RZ, RZ, R42 ;  /* 0x000000ffff207224 */ /* 0x000fe400078e002a */
[----:B------:R-:W-:Y:S01]  /*2c80*/  IMAD R7, R61, R9, R7 ;  /* 0x000000093d077224 */ /* 0x000fe200078e0207 */
[----:B------:R-:W2:Y:S01]  /*2c90*/  LDL R42, [R1+0x1408] ;  /* 0x00140800012a7983 */ /* 0x000ea20000100800 */
[----:B0-----:R-:W-:-:S03]  /*2ca0*/  IABS R8, R29 ;  /* 0x0000001d00087213 */ /* 0x001fc60000000000 */
[----:B------:R0:W-:Y:S04]  /*2cb0*/  STL [R1+0x11c], R14 ;  /* 0x00011c0e01007387 */ /* 0x0001e80000100800 */
[----:B------:R1:W-:Y:S04]  /*2cc0*/  STL [R1+0x118], R12 ;  /* 0x0001180c01007387 */ /* 0x0003e80000100800 */
[----:B------:R4:W-:Y:S04]  /*2cd0*/  STL [R1+0x114], R10 ;  /* 0x0001140a01007387 */ /* 0x0009e80000100800 */
[----:B------:R0:W-:Y:S04]  /*2ce0*/  STL [R1+0x110], R7 ;  /* 0x0001100701007387 */ /* 0x0001e80000100800 */
[----:B------:R-:W0:Y:S02]  /*2cf0*/  LDL R29, [R1+0x1470] ;  /* 0x00147000011d7983 */ /* 0x000e240000100800 */
[----:B0-----:R-:W-:-:S02]  /*2d00*/  IABS R14, R29 ;  /* 0x0000001d000e7213 */ /* 0x001fc40000000000 */
[----:B------:R-:W1:Y:S02]  /*2d10*/  LDL R29, [R1+0x1474] ;  /* 0x00147400011d7983 */ /* 0x000e640000100800 */
[----:B-1----:R-:W-:Y:S01]  /*2d20*/  IABS R12, R29 ;  /* 0x0000001d000c7213 */ /* 0x002fe20000000000 */
[----:B------:R-:W-:-:S05]  /*2d30*/  IMAD.MOV.U32 R29, RZ, RZ, R30 ;  /* 0x000000ffff1d7224 */ /* 0x000fca00078e001e */
[----:B----4-:R-:W-:Y:S02]  /*2d40*/  IABS R10, R29 ;  /* 0x0000001d000a7213 */ /* 0x010fe40000000000 */
[----:B------:R-:W4:Y:S01]  /*2d50*/  LDL R29, [R1+0x1468] ;  /* 0x00146800011d7983 */ /* 0x000f220000100800 */
[----:B------:R-:W-:Y:S02]  /*2d60*/  IMAD.MOV.U32 R30, RZ, RZ, R31 ;  /* 0x000000ffff1e7224 */ /* 0x000fe400078e001f */
[----:B------:R-:W-:Y:S02]  /*2d70*/  IMAD.MOV.U32 R31, RZ, RZ, R32 ;  /* 0x000000ffff1f7224 */ /* 0x000fe400078e0020 */
[----:B------:R-:W2:Y:S01]  /*2d80*/  LDL R32, [R1+0x1444] ;  /* 0x0014440001207983 */ /* 0x000ea20000100800 */
[----:B------:R-:W-:-:S04]  /*2d90*/  IMAD.HI.U32 R9, R3, R8, RZ ;  /* 0x0000000803097227 */ /* 0x000fc800078e00ff */
[----:B------:R-:W-:Y:S02]  /*2da0*/  IMAD.MOV R9, RZ, RZ, -R9 ;  /* 0x000000ffff097224 */ /* 0x000fe400078e0a09 */
[----:B------:R-:W-:-:S04]  /*2db0*/  IMAD.HI.U32 R15, R3, R14, RZ ;  /* 0x0000000e030f7227 */ /* 0x000fc800078e00ff */
[----:B------:R-:W-:-:S04]  /*2dc0*/  IMAD.HI.U32 R13, R3, R12, RZ ;  /* 0x0000000c030d7227 */ /* 0x000fc800078e00ff */
[----:B------:R-:W-:Y:S02]  /*2dd0*/  IMAD R8, R61, R9, R8 ;  /* 0x000000093d087224 */ /* 0x000fe400078e0208 */
[----:B------:R-:W-:-:S04]  /*2de0*/  IMAD.HI.U32 R11, R3, R10, RZ ;  /* 0x0000000a030b7227 */ /* 0x000fc800078e00ff */
[----:B------:R-:W-:Y:S02]  /*2df0*/  IMAD.MOV R15, RZ, RZ, -R15 ;  /* 0x000000ffff0f7224 */ /* 0x000fe400078e0a0f */
[----:B------:R-:W-:Y:S02]  /*2e00*/  IMAD.MOV R13, RZ, RZ, -R13 ;  /* 0x000000ffff0d7224 */ /* 0x000fe400078e0a0d */
[----:B------:R-:W-:Y:S02]  /*2e10*/  IMAD.MOV R11, RZ, RZ, -R11 ;  /* 0x000000ffff0b7224 */ /* 0x000fe400078e0a0b */
[C---:B------:R-:W-:Y:S02]  /*2e20*/  IMAD R14, R61.reuse, R15, R14 ;  /* 0x0000000f3d0e7224 */ /* 0x040fe400078e020e */
[C---:B------:R-:W-:Y:S01]  /*2e30*/  IMAD R12, R61.reuse, R13, R12 ;  /* 0x0000000d3d0c7224 */ /* 0x040fe200078e020c */
[----:B------:R0:W-:Y:S01]  /*2e40*/  STL [R1+0x10c], R8 ;  /* 0x00010c0801007387 */ /* 0x0001e20000100800 */
[----:B------:R-:W-:Y:S01]  /*2e50*/  IMAD R10, R61, R11, R10 ;  /* 0x0000000b3d0a7224 */ /* 0x000fe200078e020a */
[----:B----4-:R-:W-:Y:S01]  /*2e60*/  IABS R7, R29 ;  /* 0x0000001d00077213 */ /* 0x010fe20000000000 */
[----:B------:R-:W-:-:S02]  /*2e70*/  IMAD.MOV.U32 R29, RZ, RZ, R30 ;  /* 0x000000ffff1d7224 */ /* 0x000fc400078e001e */
[----:B------:R-:W-:Y:S02]  /*2e80*/  IMAD.MOV.U32 R30, RZ, RZ, R31 ;  /* 0x000000ffff1e7224 */ /* 0x000fe400078e001f */
[----:B------:R-:W-:-:S04]  /*2e90*/  IMAD.HI.U32 R9, R3, R7, RZ ;  /* 0x0000000703097227 */ /* 0x000fc800078e00ff */
[----:B--2---:R-:W-:Y:S02]  /*2ea0*/  IMAD.MOV.U32 R31, RZ, RZ, R32 ;  /* 0x000000ffff1f7224 */ /* 0x004fe400078e0020 */
[----:B------:R-:W-:Y:S02]  /*2eb0*/  IMAD.MOV.U32 R32, RZ, RZ, R33 ;  /* 0x000000ffff207224 */ /* 0x000fe400078e0021 */
[----:B------:R-:W-:Y:S02]  /*2ec0*/  IMAD.MOV R9, RZ, RZ, -R9 ;  /* 0x000000ffff097224 */ /* 0x000fe400078e0a09 */
[----:B------:R-:W-:Y:S02]  /*2ed0*/  IMAD.MOV.U32 R33, RZ, RZ, R34 ;  /* 0x000000ffff217224 */ /* 0x000fe400078e0022 */
[----:B------:R-:W-:Y:S02]  /*2ee0*/  IMAD.MOV.U32 R34, RZ, RZ, R37 ;  /* 0x000000ffff227224 */ /* 0x000fe400078e0025 */
[----:B------:R-:W-:-:S02]  /*2ef0*/  IMAD.MOV.U32 R37, RZ, RZ, R45 ;  /* 0x000000ffff257224 */ /* 0x000fc400078e002d */
        /* <DEDUP_REMOVED lines=15> */
[----:B------:R-:W-:-:S04]  /*2ff0*/  IMAD.HI.U32 R9, R3, R8, RZ ;  /* 0x0000000803097227 */ /* 0x000fc800078e00ff */
[----:B------:R-:W-:Y:S02]  /*3000*/  IMAD.MOV.U32 R30, RZ, RZ, R31 ;  /* 0x000000ffff1e7224 */ /* 0x000fe400078e001f */
[----:B------:R-:W-:Y:S02]  /*3010*/  IMAD.MOV.U32 R31, RZ, RZ, R32 ;  /* 0x000000ffff1f7224 */ /* 0x000fe400078e0020 */
[----:B------:R-:W-:Y:S02]  /*3020*/  IMAD.MOV.U32 R32, RZ, RZ, R33 ;  /* 0x000000ffff207224 */ /* 0x000fe400078e0021 */
[----:B------:R-:W-:Y:S02]  /*3030*/  IMAD.MOV.U32 R33, RZ, RZ, R34 ;  /* 0x000000ffff217224 */ /* 0x000fe400078e0022 */
[----:B------:R-:W-:Y:S02]  /*3040*/  IMAD.MOV R9, RZ, RZ, -R9 ;  /* 0x000000ffff097224 */ /* 0x000fe400078e0a09 */
[----:B------:R-:W-:-:S02]  /*3050*/  IMAD.MOV.U32 R34, RZ, RZ, R35 ;  /* 0x000000ffff227224 */ /* 0x000fc400078e0023 */
[----:B------:R-:W-:Y:S02]  /*3060*/  IMAD.MOV.U32 R35, RZ, RZ, R36 ;  /* 0x000000ffff237224 */ /* 0x000fe400078e0024 */
[----:B------:R-:W-:-:S04]  /*3070*/  IMAD.HI.U32 R15, R3, R14, RZ ;  /* 0x0000000e030f7227 */ /* 0x000fc800078e00ff */
[----:B------:R-:W-:Y:S02]  /*3080*/  IMAD.MOV.U32 R36, RZ, RZ, R38 ;  /* 0x000000ffff247224 */ /* 0x000fe400078e0026 */
[----:B------:R-:W-:-:S04]  /*3090*/  IMAD.HI.U32 R13, R3, R12, RZ ;  /* 0x0000000c030d7227 */ /* 0x000fc800078e00ff */
[----:B------:R-:W-:Y:S02]  /*30a0*/  IMAD.MOV.U32 R38, RZ, RZ, R48 ;  /* 0x000000ffff267224 */ /* 0x000fe400078e0030 */
[----:B------:R-:W-:Y:S02]  /*30b0*/  IMAD R8, R61, R9, R8 ;  /* 0x000000093d087224 */ /* 0x000fe400078e0208 */
[----:B------:R-:W-:-:S04]  /*30c0*/  IMAD.HI.U32 R11, R3, R10, RZ ;  /* 0x0000000a030b7227 */ /* 0x000fc800078e00ff */
[----:B------:R-:W-:Y:S02]  /*30d0*/  IMAD.MOV R15, RZ, RZ, -R15 ;  /* 0x000000ffff0f7224 */ /* 0x000fe400078e0a0f */
[----:B------:R-:W-:Y:S02]  /*30e0*/  IMAD.MOV R13, RZ, RZ, -R13 ;  /* 0x000000ffff0d7224 */ /* 0x000fe400078e0a0d */
[----:B------:R-:W-:Y:S02]  /*30f0*/  IMAD.MOV R11, RZ, RZ, -R11 ;  /* 0x000000ffff0b7224 */ /* 0x000fe400078e0a0b */
[C---:B------:R-:W-:Y:S02]  /*3100*/  IMAD R14, R61.reuse, R15, R14 ;  /* 0x0000000f3d0e7224 */ /* 0x040fe400078e020e */
[----:B------:R-:W-:Y:S02]  /*3110*/  IMAD.MOV.U32 R48, RZ, RZ, R51 ;  /* 0x000000ffff307224 */ /* 0x000fe400078e0033 */
[C---:B------:R-:W-:Y:S01]  /*3120*/  IMAD R12, R61.reuse, R13, R12 ;  /* 0x0000000d3d0c7224 */ /* 0x040fe200078e020c */
[----:B------:R-:W2:Y:S01]  /*3130*/  LDL R51, [R1+0x13e4] ;  /* 0x0013e40001337983 */ /* 0x000ea20000100800 */
[----:B------:R-:W-:-:S03]  /*3140*/  IMAD R10, R61, R11, R10 ;  /* 0x0000000b3d0a7224 */ /* 0x000fc600078e020a */
[----:B------:R0:W-:Y:S01]  /*3150*/  STL [R1+0xf8], R8 ;  /* 0x0000f80801007387 */ /* 0x0001e20000100800 */
[----:B----4-:R-:W-:Y:S01]  /*3160*/  IABS R7, R29 ;  /* 0x0000001d00077213 */ /* 0x010fe20000000000 */
[----:B------:R-:W-:Y:S02]  /*3170*/  IMAD.MOV.U32 R29, RZ, RZ, R30 ;  /* 0x000000ffff1d7224 */ /* 0x000fe400078e001e */
[----:B------:R-:W-:Y:S02]  /*3180*/  IMAD.MOV.U32 R30, RZ, RZ, R31 ;  /* 0x000000ffff1e7224 */ /* 0x000fe400078e001f */
[----:B------:R-:W-:Y:S02]  /*3190*/  IMAD.MOV.U32 R31, RZ, RZ, R32 ;  /* 0x000000ffff1f7224 */ /* 0x000fe400078e0020 */
        /* <DEDUP_REMOVED lines=8> */
[----:B------:R-:W-:Y:S02]  /*3220*/  IMAD.MOV.U32 R41, RZ, RZ, R50 ;  /* 0x000000ffff297224 */ /* 0x000fe400078e0032 */
[----:B------:R-:W-:Y:S02]  /*3230*/  IMAD.MOV.U32 R50, RZ, RZ, R54 ;  /* 0x000000ffff327224 */ /* 0x000fe400078e0036 */
[----:B------:R-:W-:Y:S01]  /*3240*/  IMAD R7, R61, R9, R7 ;  /* 0x000000093d077224 */ /* 0x000fe200078e0207 */
[----:B------:R-:W4:Y:S01]  /*3250*/  LDL R54, [R1+0x13d0] ;  /* 0x0013d00001367983 */ /* 0x000f220000100800 */
[----:B0-----:R-:W-:-:S03]  /*3260*/  IABS R8, R29 ;  /* 0x0000001d00087213 */ /* 0x001fc60000000000 */
[----:B------:R0:W-:Y:S04]  /*3270*/  STL [R1+0xf4], R14 ;  /* 0x0000f40e01007387 */ /* 0x0001e80000100800 */
[----:B------:R-:W-:Y:S04]  /*3280*/  STL [R1+0xf0], R12 ;  /* 0x0000f00c01007387 */ /* 0x000fe80000100800 */
[----:B------:R1:W-:Y:S04]  /*3290*/  STL [R1+0xec], R10 ;  /* 0x0000ec0a01007387 */ /* 0x0003e80000100800 */
[----:B------:R0:W-:Y:S04]  /*32a0*/  STL [R1+0xe8], R7 ;  /* 0x0000e80701007387 */ /* 0x0001e80000100800 */
[----:B------:R-:W0:Y:S02]  /*32b0*/  LDL R29, [R1+0x1440] ;  /* 0x00144000011d7983 */ /* 0x000e240000100800 */
[----:B0-----:R-:W-:-:S02]  /*32c0*/  IABS R14, R29 ;  /* 0x0000001d000e7213 */ /* 0x001fc40000000000 */
[----:B------:R-:W2:Y:S01]  /*32d0*/  LDL R29, [R1+0x143c] ;  /* 0x00143c00011d7983 */ /* 0x000ea20000100800 */
[----:B------:R-:W-:Y:S01]  /*32e0*/  IMAD.HI.U32 R9, R3, R8, RZ ;  /* 0x0000000803097227 */ /* 0x000fe200078e00ff */
[----:B-1----:R-:W-:-:S03]  /*32f0*/  IABS R10, R30 ;  /* 0x0000001e000a7213 */ /* 0x002fc60000000000 */
[----:B------:R-:W-:Y:S01]  /*3300*/  IMAD.HI.U32 R15, R3, R14, RZ ;  /* 0x0000000e030f7227 */ /* 0x000fe200078e00ff */
[----:B------:R-:W-:-:S03]  /*3310*/  IABS R7, R31 ;  /* 0x0000001f00077213 */ /* 0x000fc60000000000 */
[----:B------:R-:W-:Y:S02]  /*3320*/  IMAD.MOV R9, RZ, RZ, -R9 ;  /* 0x000000ffff097224 */ /* 0x000fe400078e0a09 */
[----:B------:R-:W-:-:S04]  /*3330*/  IMAD.HI.U32 R11, R3, R10, RZ ;  /* 0x0000000a030b7227 */ /* 0x000fc800078e00ff */
[----:B------:R-:W-:Y:S02]  /*3340*/  IMAD.MOV R15, RZ, RZ, -R15 ;  /* 0x000000ffff0f7224 */ /* 0x000fe400078e0a0f */
[----:B------:R-:W-:Y:S02]  /*3350*/  IMAD R8, R61, R9, R8 ;  /* 0x000000093d087224 */ /* 0x000fe400078e0208 */
[----:B------:R-:W-:Y:S02]  /*3360*/  IMAD.MOV R11, RZ, RZ, -R11 ;  /* 0x000000ffff0b7224 */ /* 0x000fe400078e0a0b */
[----:B------:R-:W-:Y:S01]  /*3370*/  IMAD.HI.U32 R9, R3, R7, RZ ;  /* 0x0000000703097227 */ /* 0x000fe200078e00ff */
[----:B------:R0:W-:Y:S03]  /*3380*/  STL [R1+0xe4], R8 ;  /* 0x0000e40801007387 */ /* 0x0001e60000100800 */
[----:B------:R-:W-:-:S02]  /*3390*/  IMAD R14, R61, R15, R14 ;  /* 0x0000000f3d0e7224 */ /* 0x000fc400078e020e */
[C---:B------:R-:W-:Y:S02]  /*33a0*/  IMAD R10, R61.reuse, R11, R10 ;  /* 0x0000000b3d0a7224 */ /* 0x040fe400078e020a */
[----:B------:R-:W-:Y:S01]  /*33b0*/  IMAD.MOV R9, RZ, RZ, -R9 ;  /* 0x000000ffff097224 */ /* 0x000fe200078e0a09 */
[----:B------:R1:W-:Y:S01]  /*33c0*/  STL [R1+0xe0], R14 ;  /* 0x0000e00e01007387 */ /* 0x0003e20000100800 */
[----:B0-----:R-:W-:Y:S02]  /*33d0*/  IABS R8, R32 ;  /* 0x0000002000087213 */ /* 0x001fe40000000000 */
[----:B------:R-:W-:-:S03]  /*33e0*/  IMAD R7, R61, R9, R7 ;  /* 0x000000093d077224 */ /* 0x000fc600078e0207 */
[----:B------:R-:W-:Y:S01]  /*33f0*/  IMAD.HI.U32 R9, R3, R8, RZ ;  /* 0x0000000803097227 */ /* 0x000fe200078e00ff */
[----:B-1----:R-:W-:-:S03]  /*3400*/  IABS R14, R33 ;  /* 0x00000021000e7213 */ /* 0x002fc60000000000 */
[----:B------:R-:W-:Y:S02]  /*3410*/  IMAD.MOV R9, RZ, RZ, -R9 ;  /* 0x000000ffff097224 */ /* 0x000fe400078e0a09 */
[----:B------:R-:W-:-:S04]  /*3420*/  IMAD.HI.U32 R15, R3, R14, RZ ;  /* 0x0000000e030f7227 */ /* 0x000fc800078e00ff */
[----:B------:R-:W-:Y:S02]  /*3430*/  IMAD.MOV R15, RZ, RZ, -R15 ;  /* 0x000000ffff0f7224 */ /* 0x000fe400078e0a0f */
[C---:B------:R-:W-:Y:S02]  /*3440*/  IMAD R8, R61.reuse, R9, R8 ;  /* 0x000000093d087224 */ /* 0x040fe400078e0208 */
[----:B------:R-:W-:Y:S01]  /*3450*/  IMAD R14, R61, R15, R14 ;  /* 0x0000000f3d0e7224 */ /* 0x000fe200078e020e */
[----:B--2---:R-:W-:-:S05]  /*3460*/  IABS R12, R29 ;  /* 0x0000001d000c7213 */ /* 0x004fca0000000000 */
[----:B------:R-:W-:-:S04]  /*3470*/  IMAD.HI.U32 R13, R3, R12, RZ ;  /* 0x0000000c030d7227 */ /* 0x000fc800078e00ff */
[----:B------:R-:W-:-:S04]  /*3480*/  IMAD.MOV R13, RZ, RZ, -R13 ;  /* 0x000000ffff0d7224 */ /* 0x000fc800078e0a0d */
[----:B------:R-:W-:-:S05]  /*3490*/  IMAD R12, R61, R13, R12 ;  /* 0x0000000d3d0c7224 */ /* 0x000fca00078e020c */
[----:B------:R0:W-:Y:S04]  /*34a0*/  STL [R1+0xdc], R12 ;  /* 0x0000dc0c01007387 */ /* 0x0001e80000100800 */
[----:B------:R1:W-:Y:S01]  /*34b0*/  STL [R1+0xd8], R10 ;  /* 0x0000d80a01007387 */ /* 0x0003e20000100800 */
[----:B0-----:R-:W-:Y:S02]  /*34c0*/  IABS R12, R34 ;  /* 0x00000022000c7213 */ /* 0x001fe40000000000 */
[----:B-1----:R-:W-:Y:S01]  /*34d0*/  IABS R10, R35 ;  /* 0x00000023000a7213 */ /* 0x002fe20000000000 */
[----:B------:R0:W-:Y:S02]  /*34e0*/  STL [R1+0xd4], R7 ;  /* 0x0000d40701007387 */ /* 0x0001e40000100800 */
[----:B------:R-:W-:-:S04]  /*34f0*/  IMAD.HI.U32 R13, R3, R12, RZ ;  /* 0x0000000c030d7227 */ /* 0x000fc800078e00ff */
[----:B------:R-:W-:Y:S01]  /*3500*/  IMAD.HI.U32 R11, R3, R10, RZ ;  /* 0x0000000a030b7227 */ /* 0x000fe200078e00ff */
[----:B0-----:R-:W-:-:S03]  /*3510*/  IABS R7, R36 ;  /* 0x0000002400077213 */ /* 0x001fc60000000000 */
[----:B------:R-:W-:Y:S02]  /*3520*/  IMAD.MOV R13, RZ, RZ, -R13 ;  /* 0x000000ffff0d7224 */ /* 0x000fe400078e0a0d */
[----:B------:R-:W-:Y:S02]  /*3530*/  IMAD.MOV R11, RZ, RZ, -R11 ;  /* 0x000000ffff0b7224 */ /* 0x000fe400078e0a0b */
[----:B------:R-:W-:Y:S01]  /*3540*/  IMAD.HI.U32 R9, R3, R7, RZ ;  /* 0x0000000703097227 */ /* 0x000fe200078e00ff */
[----:B------:R0:W-:Y:S03]  /*3550*/  STL [R1+0xd0], R8 ;  /* 0x0000d00801007387 */ /* 0x0001e60000100800 */
[C---:B------:R-:W-:Y:S02]  /*3560*/  IMAD R12, R61.reuse, R13, R12 ;  /* 0x0000000d3d0c7224 */ /* 0x040fe400078e020c */
[----:B------:R-:W-:-:S02]  /*3570*/  IMAD R10, R61, R11, R10 ;  /* 0x0000000b3d0a7224 */ /* 0x000fc400078e020a */
[----:B------:R-:W-:Y:S01]  /*3580*/  IMAD.MOV R9, RZ, RZ, -R9 ;  /* 0x000000ffff097224 */ /* 0x000fe200078e0a09 */
[----:B------:R1:W-:Y:S01]  /*3590*/  STL [R1+0xcc], R14 ;  /* 0x0000cc0e01007387 */ /* 0x0003e20000100800 */
[----:B0-----:R-:W-:Y:S02]  /*35a0*/  IABS R8, R37 ;  /* 0x0000002500087213 */ /* 0x001fe40000000000 */
[----:B------:R-:W-:Y:S01]  /*35b0*/  IMAD R7, R61, R9, R7 ;  /* 0x000000093d077224 */ /* 0x000fe200078e0207 */
[----:B------:R0:W-:Y:S02]  /*35c0*/  STL [R1+0xc8], R12 ;  /* 0x0000c80c01007387 */ /* 0x0001e40000100800 */
[----:B------:R-:W-:Y:S02]  /*35d0*/  IMAD.HI.U32 R9, R3, R8, RZ ;  /* 0x0000000803097227 */ /* 0x000fe400078e00ff */
[----:B------:R2:W-:Y:S01]  /*35e0*/  STL [R1+0xc4], R10 ;  /* 0x0000c40a01007387 */ /* 0x0005e20000100800 */
[----:B-1----:R-:W-:-:S02]  /*35f0*/  IABS R14, R38 ;  /* 0x00000026000e7213 */ /* 0x002fc40000000000 */
[----:B0-----:R-:W-:-:S03]  /*3600*/  IABS R12, R39 ;  /* 0x00000027000c7213 */ /* 0x001fc60000000000 */
[C---:B------:R-:W-:Y:S01]  /*3610*/  IMAD.HI.U32 R15, R3.reuse, R14, RZ ;  /* 0x0000000e030f7227 */ /* 0x040fe200078e00ff */
[----:B--2---:R-:W-:Y:S01]  /*3620*/  IABS R10, R40 ;  /* 0x00000028000a7213 */ /* 0x004fe20000000000 */
[----:B------:R0:W-:Y:S02]  /*3630*/  STL [R1+0xc0], R7 ;  /* 0x0000c00701007387 */ /* 0x0001e40000100800 */
[----:B------:R-:W-:Y:S02]  /*3640*/  IMAD.MOV R9, RZ, RZ, -R9 ;  /* 0x000000ffff097224 */ /* 0x000fe400078e0a09 */
[----:B------:R-:W-:-:S04]  /*3650*/  IMAD.HI.U32 R13, R3, R12, RZ ;  /* 0x0000000c030d7227 */ /* 0x000fc800078e00ff */
[----:B------:R-:W-:Y:S01]  /*3660*/  IMAD.HI.U32 R11, R3, R10, RZ ;  /* 0x0000000a030b7227 */ /* 0x000fe200078e00ff */
[----:B0-----:R-:W-:-:S03]  /*3670*/  IABS R7, R41 ;  /* 0x0000002900077213 */ /* 0x001fc60000000000 */
[----:B------:R-:W-:Y:S02]  /*3680*/  IMAD.MOV R15, RZ, RZ, -R15 ;  /* 0x000000ffff0f7224 */ /* 0x000fe400078e0a0f */
[----:B------:R-:W-:Y:S02]  /*3690*/  IMAD R8, R61, R9, R8 ;  /* 0x000000093d087224 */ /* 0x000fe400078e0208 */
[----:B------:R-:W-:Y:S02]  /*36a0*/  IMAD.MOV R13, RZ, RZ, -R13 ;  /* 0x000000ffff0d7224 */ /* 0x000fe400078e0a0d */
[----:B------:R-:W-:Y:S02]  /*36b0*/  IMAD.MOV R11, RZ, RZ, -R11 ;  /* 0x000000ffff0b7224 */ /* 0x000fe400078e0a0b */
[----:B------:R-:W-:Y:S01]  /*36c0*/  IMAD.HI.U32 R9, R3, R7, RZ ;  /* 0x0000000703097227 */ /* 0x000fe200078e00ff */
[----:B------:R0:W-:Y:S03]  /*36d0*/  STL [R1+0xbc], R8 ;  /* 0x0000bc0801007387 */ /* 0x0001e60000100800 */
[----:B------:R-:W-:-:S02]  /*36e0*/  IMAD R14, R61, R15, R14 ;  /* 0x0000000f3d0e7224 */ /* 0x000fc400078e020e */
[C---:B------:R-:W-:Y:S02]  /*36f0*/  IMAD R12, R61.reuse, R13, R12 ;  /* 0x0000000d3d0c7224 */ /* 0x040fe400078e020c */
[C---:B------:R-:W-:Y:S02]  /*3700*/  IMAD R10, R61.reuse, R11, R10 ;  /* 0x0000000b3d0a7224 */ /* 0x040fe400078e020a */
[----:B------:R-:W-:Y:S01]  /*3710*/  IMAD.MOV R9, RZ, RZ, -R9 ;  /* 0x000000ffff097224 */ /* 0x000fe200078e0a09 */
[----:B0-----:R-:W-:Y:S01]  /*3720*/  IABS R8, R42 ;  /* 0x0000002a00087213 */ /* 0x001fe20000000000 */
[----:B------:R0:W-:Y:S02]  /*3730*/  STL [R1+0xb8], R14 ;  /* 0x0000b80e01007387 */ /* 0x0001e40000100800 */
[----:B------:R-:W-:Y:S02]  /*3740*/  IMAD R7, R61, R9, R7 ;  /* 0x000000093d077224 */ /* 0x000fe400078e0207 */
[----:B------:R1:W-:Y:S01]  /*3750*/  STL [R1+0xb4], R12 ;  /* 0x0000b40c01007387 */ /* 0x0003e20000100800 */
[----:B------:R-:W-:-:S03]  /*3760*/  IMAD.HI.U32 R9, R3, R8, RZ ;  /* 0x0000000803097227 */ /* 0x000fc600078e00ff */
[----:B------:R2:W-:Y:S01]  /*3770*/  STL [R1+0xb0], R10 ;  /* 0x0000b00a01007387 */ /* 0x0005e20000100800 */
[----:B0-----:R-:W-:Y:S02]  /*3780*/  IABS R14, R43 ;  /* 0x0000002b000e7213 */ /* 0x001fe40000000000 */
[----:B-1----:R-:W-:-:S03]  /*3790*/  IABS R12, R44 ;  /* 0x0000002c000c7213 */ /* 0x002fc60000000000 */
[----:B------:R-:W-:Y:S01]  /*37a0*/  IMAD.HI.U32 R15, R3, R14, RZ ;  /* 0x0000000e030f7227 */ /* 0x000fe200078e00ff */
[----:B--2---:R-:W-:-:S03]  /*37b0*/  IABS R10, R45 ;  /* 0x0000002d000a7213 */ /* 0x004fc60000000000 */
[----:B------:R-:W-:Y:S02]  /*37c0*/  IMAD.MOV R9, RZ, RZ, -R9 ;  /* 0x000000ffff097224 */ /* 0x000fe400078e0a09 */
[C---:B------:R-:W-:Y:S01]  /*37d0*/  IMAD.HI.U32 R13, R3.reuse, R12, RZ ;  /* 0x0000000c030d7227 */ /* 0x040fe200078e00ff */
[----:B------:R3:W-:Y:S03]  /*37e0*/  STL [R1+0xac], R7 ;  /* 0x0000ac0701007387 */ /* 0x0007e60000100800 */
[----:B------:R-:W-:-:S04]  /*37f0*/  IMAD.HI.U32 R11, R3, R10, RZ ;  /* 0x0000000a030b7227 */ /* 0x000fc800078e00ff */
[----:B------:R-:W-:Y:S02]  /*3800*/  IMAD.MOV R15, RZ, RZ, -R15 ;  /* 0x000000ffff0f7224 */ /* 0x000fe400078e0a0f */
[C---:B------:R-:W-:Y:S01]  /*3810*/  IMAD R8, R61.reuse, R9, R8 ;  /* 0x000000093d087224 */ /* 0x040fe200078e0208 */
[----:B---3--:R-:W-:Y:S01]  /*3820*/  IABS R7, R46 ;  /* 0x0000002e00077213 */ /* 0x008fe20000000000 */
[----:B------:R-:W-:Y:S02]  /*3830*/  IMAD.MOV R13, RZ, RZ, -R13 ;  /* 0x000000ffff0d7224 */ /* 0x000fe400078e0a0d */
[----:B------:R-:W-:Y:S02]  /*3840*/  IMAD.MOV R11, RZ, RZ, -R11 ;  /* 0x000000ffff0b7224 */ /* 0x000fe400078e0a0b */
[C---:B------:R-:W-:Y:S01]  /*3850*/  IMAD R14, R61.reuse, R15, R14 ;  /* 0x0000000f3d0e7224 */ /* 0x040fe200078e020e */
[----:B------:R0:W-:Y:S01]  /*3860*/  STL [R1+0xa8], R8 ;  /* 0x0000a80801007387 */ /* 0x0001e20000100800 */
[----:B------:R-:W-:-:S02]  /*3870*/  IMAD R12, R61, R13, R12 ;  /* 0x0000000d3d0c7224 */ /* 0x000fc400078e020c */
[----:B------:R-:W-:Y:S02]  /*3880*/  IMAD R10, R61, R11, R10 ;  /* 0x0000000b3d0a7224 */ /* 0x000fe400078e020a */
[----:B------:R-:W-:Y:S01]  /*3890*/  IMAD.HI.U32 R9, R3, R7, RZ ;  /* 0x0000000703097227 */ /* 0x000fe200078e00ff */
[----:B------:R1:W-:Y:S01]  /*38a0*/  STL [R1+0xa4], R14 ;  /* 0x0000a40e01007387 */ /* 0x0003e20000100800 */
[----:B0-----:R-:W-:-:S03]  /*38b0*/  IABS R8, R47 ;  /* 0x0000002f00087213 */ /* 0x001fc60000000000 */
[----:B------:R-:W-:Y:S01]  /*38c0*/  STL [R1+0xa0], R12 ;  /* 0x0000a00c01007387 */ /* 0x000fe20000100800 */
[----:B------:R-:W-:-:S03]  /*38d0*/  IMAD.MOV R9, RZ, RZ, -R9 ;  /* 0x000000ffff097224 */ /* 0x000fc600078e0a09 */
[----:B------:R0:W-:Y:S01]  /*38e0*/  STL [R1+0x9c], R10 ;  /* 0x00009c0a01007387 */ /* 0x0001e20000100800 */
[----:B------:R-:W-:Y:S01]  /*38f0*/  IMAD R7, R61, R9, R7 ;  /* 0x000000093d077224 */ /* 0x000fe200078e0207 */
[----:B-1----:R-:W-:Y:S01]  /*3900*/  IABS R14, R48 ;  /* 0x00000030000e7213 */ /* 0x002fe20000000000 */
[----:B0-----:R-:W-:Y:S01]  /*3910*/  IMAD.HI.U32 R10, R3, R8, RZ ;  /* 0x00000008030a7227 */ /* 0x001fe200078e00ff */
[----:B------:R-:W-:-:S03]  /*3920*/  IABS R11, R49 ;  /* 0x00000031000b7213 */ /* 0x000fc60000000000 */
[----:B------:R-:W-:Y:S01]  /*3930*/  IMAD.MOV R10, RZ, RZ, -R10 ;  /* 0x000000ffff0a7224 */ /* 0x000fe200078e0a0a */
[----:B------:R0:W-:Y:S01]  /*3940*/  STL [R1+0x98], R7 ;  /* 0x0000980701007387 */ /* 0x0001e20000100800 */
[----:B------:R-:W-:Y:S02]  /*3950*/  IABS R9, R50 ;  /* 0x0000003200097213 */ /* 0x000fe40000000000 */
[----:B------:R-:W-:Y:S02]  /*3960*/  IMAD R8, R61, R10, R8 ;  /* 0x0000000a3d087224 */ /* 0x000fe400078e0208 */
[----:B------:R-:W-:Y:S01]  /*3970*/  IMAD.HI.U32 R15, R3, R14, RZ ;  /* 0x0000000e030f7227 */ /* 0x000fe200078e00ff */
[----:B0-----:R-:W-:-:S03]  /*3980*/  IABS R7, R51 ;  /* 0x0000003300077213 */ /* 0x001fc60000000000 */
[C---:B------:R-:W-:Y:S01]  /*3990*/  IMAD.HI.U32 R13, R3.reuse, R11, RZ ;  /* 0x0000000b030d7227 */ /* 0x040fe200078e00ff */
[----:B------:R0:W-:Y:S03]  /*39a0*/  STL [R1+0x94], R8 ;  /* 0x0000940801007387 */ /* 0x0001e60000100800 */
[----:B------:R-:W-:-:S04]  /*39b0*/  IMAD.HI.U32 R10, R3, R9, RZ ;  /* 0x00000009030a7227 */ /* 0x000fc800078e00ff */
[----:B------:R-:W-:Y:S02]  /*39c0*/  IMAD.MOV R15, RZ, RZ, -R15 ;  /* 0x000000ffff0f7224 */ /* 0x000fe400078e0a0f */
[----:B0-----:R-:W-:-:S04]  /*39d0*/  IMAD.HI.U32 R8, R3, R7, RZ ;  /* 0x0000000703087227 */ /* 0x001fc800078e00ff */
[----:B------:R-:W-:Y:S02]  /*39e0*/  IMAD.MOV R13, RZ, RZ, -R13 ;  /* 0x000000ffff0d7224 */ /* 0x000fe400078e0a0d */
[----:B------:R-:W-:Y:S02]  /*39f0*/  IMAD.MOV R10, RZ, RZ, -R10 ;  /* 0x000000ffff0a7224 */ /* 0x000fe400078e0a0a */
[----:B------:R-:W-:Y:S02]  /*3a00*/  IMAD.MOV R8, RZ, RZ, -R8 ;  /* 0x000000ffff087224 */ /* 0x000fe400078e0a08 */
[C---:B------:R-:W-:Y:S02]  /*3a10*/  IMAD R14, R61.reuse, R15, R14 ;  /* 0x0000000f3d0e7224 */ /* 0x040fe400078e020e */
[C---:B------:R-:W-:Y:S02]  /*3a20*/  IMAD R11, R61.reuse, R13, R11 ;  /* 0x0000000d3d0b7224 */ /* 0x040fe400078e020b */
[----:B------:R-:W-:-:S02]  /*3a30*/  IMAD R9, R61, R10, R9 ;  /* 0x0000000a3d097224 */ /* 0x000fc400078e0209 */
[----:B------:R-:W-:Y:S01]  /*3a40*/  IMAD R7, R61, R8, R7 ;  /* 0x000000083d077224 */ /* 0x000fe200078e0207 */
[----:B------:R-:W-:Y:S04]  /*3a50*/  STL [R1+0x90], R14 ;  /* 0x0000900e01007387 */ /* 0x000fe80000100800 */
[----:B------:R-:W-:Y:S04]  /*3a60*/  STL [R1+0x8c], R11 ;  /* 0x00008c0b01007387 */ /* 0x000fe80000100800 */
[----:B------:R0:W-:Y:S04]  /*3a70*/  STL [R1+0x88], R9 ;  /* 0x0000880901007387 */ /* 0x0001e80000100800 */
[----:B------:R4:W-:Y:S01]  /*3a80*/  STL [R1+0x84], R7 ;  /* 0x0000840701007387 */ /* 0x0009e20000100800 */
[----:B0-----:R-:W-:-:S03]  /*3a90*/  IABS R9, R57 ;  /* 0x0000003900097213 */ /* 0x001fc60000000000 */
[----:B------:R-:W2:Y:S01]  /*3aa0*/  LDL R57, [R1+0x13c0] ;  /* 0x0013c00001397983 */ /* 0x000ea20000100800 */
[----:B------:R-:W-:-:S03]  /*3ab0*/  IABS R8, R59 ;  /* 0x0000003b00087213 */ /* 0x000fc60000000000 */
[----:B------:R-:W3:Y:S01]  /*3ac0*/  LDL R59, [R1+0x13bc] ;  /* 0x0013bc00013b7983 */ /* 0x000ee20000100800 */
[----:B------:R-:W-:Y:S02]  /*3ad0*/  IABS R12, R52 ;  /* 0x00000034000c7213 */ /* 0x000fe40000000000 */
[----:B------:R-:W-:Y:S01]  /*3ae0*/  IABS R11, R53 ;  /* 0x00000035000b7213 */ /* 0x000fe20000000000 */
[----:B------:R-:W-:-:S04]  /*3af0*/  IMAD.HI.U32 R10, R3, R9, RZ ;  /* 0x00000009030a7227 */ /* 0x000fc800078e00ff */
[----:B------:R-:W-:-:S04]  /*3b00*/  IMAD.HI.U32 R14, R3, R12, RZ ;  /* 0x0000000c030e7227 */ /* 0x000fc800078e00ff */
[----:B------:R-:W-:-:S04]  /*3b10*/  IMAD.HI.U32 R13, R3, R11, RZ ;  /* 0x0000000b030d7227 */ /* 0x000fc800078e00ff */
[----:B------:R-:W-:Y:S02]  /*3b20*/  IMAD.MOV R14, RZ, RZ, -R14 ;  /* 0x000000ffff0e7224 */ /* 0x000fe400078e0a0e */
[----:B------:R-:W-:Y:S02]  /*3b30*/  IMAD.MOV R13, RZ, RZ, -R13 ;  /* 0x000000ffff0d7224 */ /* 0x000fe400078e0a0d */
[----:B------:R-:W-:Y:S02]  /*3b40*/  IMAD.MOV R10, RZ, RZ, -R10 ;  /* 0x000000ffff0a7224 */ /* 0x000fe400078e0a0a */
[C---:B------:R-:W-:Y:S02]  /*3b50*/  IMAD R12, R61.reuse, R14, R12 ;  /* 0x0000000e3d0c7224 */ /* 0x040fe400078e020c */
[C---:B------:R-:W-:Y:S01]  /*3b60*/  IMAD R11, R61.reuse, R13, R11 ;  /* 0x0000000d3d0b7224 */ /* 0x040fe200078e020b */
[----:B----4-:R-:W-:Y:S01]  /*3b70*/  IABS R7, R54 ;  /* 0x0000003600077213 */ /* 0x010fe20000000000 */
[----:B------:R-:W-:Y:S01]  /*3b80*/  IMAD R9, R61, R10, R9 ;  /* 0x0000000a3d097224 */ /* 0x000fe200078e0209 */
[----:B------:R-:W4:Y:S01]  /*3b90*/  LDL R54, [R1+0x13b8] ;  /* 0x0013b80001367983 */ /* 0x000f220000100800 */
[----:B------:R-:W-:-:S03]  /*3ba0*/  IABS R15, R58 ;  /* 0x0000003a000f7213 */ /* 0x000fc60000000000 */
[----:B------:R0:W-:Y:S04]  /*3bb0*/  STL [R1+0x80], R12 ;  /* 0x0000800c01007387 */ /* 0x0001e80000100800 */
[----:B------:R-:W-:Y:S04]  /*3bc0*/  STL [R1+0x7c], R11 ;  /* 0x00007c0b01007387 */ /* 0x000fe80000100800 */
[----:B------:R1:W-:Y:S04]  /*3bd0*/  STL [R1+0x78], R9 ;  /* 0x0000780901007387 */ /* 0x0003e80000100800 */
[----:B------:R-:W4:Y:S01]  /*3be0*/  LDL R58, [R1+0x13b4] ;  /* 0x0013b400013a7983 */ /* 0x000f220000100800 */
[----:B------:R-:W-:-:S04]  /*3bf0*/  IMAD.HI.U32 R14, R3, R8, RZ ;  /* 0x00000008030e7227 */ /* 0x000fc800078e00ff */
[----:B0-----:R-:W-:-:S04]  /*3c00*/  IMAD.HI.U32 R12, R3, R7, RZ ;  /* 0x00000007030c7227 */ /* 0x001fc800078e00ff */
[----:B------:R-:W-:Y:S02]  /*3c10*/  IMAD.MOV R14, RZ, RZ, -R14 ;  /* 0x000000ffff0e7224 */ /* 0x000fe400078e0a0e */
[----:B------:R-:W-:Y:S02]  /*3c20*/  IMAD.MOV R12, RZ, RZ, -R12 ;  /* 0x000000ffff0c7224 */ /* 0x000fe400078e0a0c */
[C---:B------:R-:W-:Y:S02]  /*3c30*/  IMAD R8, R61.reuse, R14, R8 ;  /* 0x0000000e3d087224 */ /* 0x040fe400078e0208 */
[----:B------:R-:W-:Y:S01]  /*3c40*/  IMAD R7, R61, R12, R7 ;  /* 0x0000000c3d077224 */ /* 0x000fe200078e0207 */
[----:B-1----:R-:W-:Y:S02]  /*3c50*/  IABS R9, R55 ;  /* 0x0000003700097213 */ /* 0x002fe40000000000 */
[----:B------:R0:W-:Y:S04]  /*3c60*/  STL [R1+0x74], R8 ;  /* 0x0000740801007387 */ /* 0x0001e80000100800 */
[----:B------:R2:W-:Y:S04]  /*3c70*/  STL [R1+0x70], R7 ;  /* 0x0000700701007387 */ /* 0x0005e80000100800 */
[----:B------:R-:W4:Y:S01]  /*3c80*/  LDL R55, [R1+0x13b0] ;  /* 0x0013b00001377983 */ /* 0x000f220000100800 */
[----:B0-----:R-:W-:-:S03]  /*3c90*/  IABS R8, R56 ;  /* 0x0000003800087213 */ /* 0x001fc60000000000 */
[----:B------:R-:W4:Y:S01]  /*3ca0*/  LDL R56, [R1+0x13ac] ;  /* 0x0013ac0001387983 */ /* 0x000f220000100800 */
[----:B--2---:R-:W-:-:S03]  /*3cb0*/  IABS R7, R57 ;  /* 0x0000003900077213 */ /* 0x004fc60000000000 */
[----:B------:R-:W2:Y:S01]  /*3cc0*/  LDL R57, [R1+0x13a8] ;  /* 0x0013a80001397983 */ /* 0x000ea20000100800 */
[----:B---3--:R-:W-:-:S03]  /*3cd0*/  IABS R11, R59 ;  /* 0x0000003b000b7213 */ /* 0x008fc60000000000 */
[----:B------:R-:W3:Y:S01]  /*3ce0*/  LDL R59, [R1+0x13a4] ;  /* 0x0013a400013b7983 */ /* 0x000ee20000100800 */
[----:B------:R-:W-:-:S04]  /*3cf0*/  IMAD.MOV.U32 R10, RZ, RZ, R15 ;  /* 0x000000ffff0a7224 */ /* 0x000fc800078e000f */
[----:B------:R-:W-:-:S04]  /*3d00*/  IMAD.HI.U32 R12, R3, R10, RZ ;  /* 0x0000000a030c7227 */ /* 0x000fc800078e00ff */
[----:B------:R-:W-:Y:S02]  /*3d10*/  IMAD.MOV R12, RZ, RZ, -R12 ;  /* 0x000000ffff0c7224 */ /* 0x000fe400078e0a0c */
[----:B------:R-:W-:-:S04]  /*3d20*/  IMAD.HI.U32 R14, R3, R9, RZ ;  /* 0x00000009030e7227 */ /* 0x000fc800078e00ff */
[----:B------:R-:W-:Y:S02]  /*3d30*/  IMAD R10, R61, R12, R10 ;  /* 0x0000000c3d0a7224 */ /* 0x000fe400078e020a */
[----:B------:R-:W-:-:S03]  /*3d40*/  IMAD.HI.U32 R15, R3, R8, RZ ;  /* 0x00000008030f7227 */ /* 0x000fc600078e00ff */
[----:B------:R0:W-:Y:S01]  /*3d50*/  STL [R1+0x6c], R10 ;  /* 0x00006c0a01007387 */ /* 0x0001e20000100800 */
[----:B------:R-:W-:-:S04]  /*3d60*/  IMAD.HI.U32 R13, R3, R7, RZ ;  /* 0x00000007030d7227 */ /* 0x000fc800078e00ff */
[----:B------:R-:W-:-:S04]  /*3d70*/  IMAD.HI.U32 R12, R3, R11, RZ ;  /* 0x0000000b030c7227 */ /* 0x000fc800078e00ff */
[----:B0-----:R-:W-:Y:S02]  /*3d80*/  IMAD.MOV R10, RZ, RZ, -R14 ;  /* 0x000000ffff0a7224 */ /* 0x001fe400078e0a0e */
[----:B------:R-:W-:Y:S02]  /*3d90*/  IMAD.MOV R14, RZ, RZ, -R15 ;  /* 0x000000ffff0e7224 */ /* 0x000fe400078e0a0f */
[C---:B------:R-:W-:Y:S02]  /*3da0*/  IMAD R10, R61.reuse, R10, R9 ;  /* 0x0000000a3d0a7224 */ /* 0x040fe400078e0209 */
[C---:B------:R-:W-:Y:S02]  /*3db0*/  IMAD R9, R61.reuse, R14, R8 ;  /* 0x0000000e3d097224 */ /* 0x040fe400078e0208 */
[----:B------:R-:W-:Y:S02]  /*3dc0*/  IMAD.MOV R13, RZ, RZ, -R13 ;  /* 0x000000ffff0d7224 */ /* 0x000fe400078e0a0d */
[----:B------:R-:W-:Y:S01]  /*3dd0*/  IMAD.MOV R12, RZ, RZ, -R12 ;  /* 0x000000ffff0c7224 */ /* 0x000fe200078e0a0c */
[----:B------:R-:W-:Y:S01]  /*3de0*/  STL [R1+0x68], R10 ;  /* 0x0000680a01007387 */ /* 0x000fe20000100800 */
[----:B------:R-:W-:-:S03]  /*3df0*/  IMAD R7, R61, R13, R7 ;  /* 0x0000000d3d077224 */ /* 0x000fc600078e0207 */
[----:B------:R0:W-:Y:S01]  /*3e00*/  STL [R1+0x64], R9 ;  /* 0x0000640901007387 */ /* 0x0001e20000100800 */
[----:B----4-:R-:W-:-:S03]  /*3e10*/  IABS R15, R54 ;  /* 0x00000036000f7213 */ /* 0x010fc60000000000 */
[----:B------:R-:W4:Y:S01]  /*3e20*/  LDL R54, [R1+0x13a0] ;  /* 0x0013a00001367983 */ /* 0x000f220000100800 */
[----:B0-----:R-:W-:-:S03]  /*3e30*/  IMAD R9, R61, R12, R11 ;  /* 0x0000000c3d097224 */ /* 0x001fc600078e020b */
[----:B------:R0:W-:Y:S04]  /*3e40*/  STL [R1+0x60], R7 ;  /* 0x0000600701007387 */ /* 0x0001e80000100800 */
[----:B------:R1:W-:Y:S01]  /*3e50*/  STL [R1+0x5c], R9 ;  /* 0x00005c0901007387 */ /* 0x0003e20000100800 */
[----:B0-----:R-:W-:-:S03]  /*3e60*/  IABS R7, R58 ;  /* 0x0000003a00077213 */ /* 0x001fc60000000000 */
[----:B------:R-:W4:Y:S01]  /*3e70*/  LDL R58, [R1+0x139c] ;  /* 0x00139c00013a7983 */ /* 0x000f220000100800 */
[----:B------:R-:W-:Y:S01]  /*3e80*/  IMAD.MOV.U32 R8, RZ, RZ, R15 ;  /* 0x000000ffff087224 */ /* 0x000fe200078e000f */
[----:B-1----:R-:W-:Y:S02]  /*3e90*/  IABS R9, R55 ;  /* 0x0000003700097213 */ /* 0x002fe40000000000 */
[----:B------:R-:W4:Y:S01]  /*3ea0*/  LDL R55, [R1+0x1398] ;  /* 0x0013980001377983 */ /* 0x000f220000100800 */
[C---:B------:R-:W-:Y:S01]  /*3eb0*/  IMAD.HI.U32 R12, R3.reuse, R8, RZ ;  /* 0x00000008030c7227 */ /* 0x040fe200078e00ff */
[----:B------:R-:W-:Y:S02]  /*3ec0*/  IABS R10, R56 ;  /* 0x00000038000a7213 */ /* 0x000fe40000000000 */
[----:B------:R-:W4:Y:S01]  /*3ed0*/  LDL R56, [R1+0x1394] ;  /* 0x0013940001387983 */ /* 0x000f220000100800 */
[----:B------:R-:W-:Y:S02]  /*3ee0*/  IMAD.MOV R12, RZ, RZ, -R12 ;  /* 0x000000ffff0c7224 */ /* 0x000fe400078e0a0c */
[----:B------:R-:W-:-:S04]  /*3ef0*/  IMAD.HI.U32 R14, R3, R7, RZ ;  /* 0x00000007030e7227 */ /* 0x000fc800078e00ff */
[----:B------:R-:W-:Y:S02]  /*3f00*/  IMAD R8, R61, R12, R8 ;  /* 0x0000000c3d087224 */ /* 0x000fe400078e0208 */
[----:B------:R-:W-:Y:S01]  /*3f10*/  IMAD.HI.U32 R15, R3, R9, RZ ;  /* 0x00000009030f7227 */ /* 0x000fe200078e00ff */
[----:B--2---:R-:W-:Y:S02]  /*3f20*/  IABS R11, R57 ;  /* 0x00000039000b7213 */ /* 0x004fe40000000000 */
[----:B------:R-:W2:Y:S04]  /*3f30*/  LDL R57, [R1+0x1390] ;  /* 0x0013900001397983 */ /* 0x000ea80000100800 */
[----:B------:R0:W-:Y:S02]  /*3f40*/  STL [R1+0x58], R8 ;  /* 0x0000580801007387 */ /* 0x0001e40000100800 */
[----:B0-----:R-:W-:-:S02]  /*3f50*/  IMAD.MOV R8, RZ, RZ, -R14 ;  /* 0x000000ffff087224 */ /* 0x001fc400078e0a0e */
[----:B------:R-:W-:Y:S02]  /*3f60*/  IMAD.MOV R14, RZ, RZ, -R15 ;  /* 0x000000ffff0e7224 */ /* 0x000fe400078e0a0f */
[C---:B------:R-:W-:Y:S02]  /*3f70*/  IMAD R8, R61.reuse, R8, R7 ;  /* 0x000000083d087224 */ /* 0x040fe400078e0207 */
[----:B------:R-:W-:Y:S01]  /*3f80*/  IMAD R9, R61, R14, R9 ;  /* 0x0000000e3d097224 */ /* 0x000fe200078e0209 */
[----:B---3--:R-:W-:Y:S02]  /*3f90*/  IABS R15, R59 ;  /* 0x0000003b000f7213 */ /* 0x008fe40000000000 */
[----:B------:R0:W-:Y:S04]  /*3fa0*/  STL [R1+0x54], R8 ;  /* 0x0000540801007387 */ /* 0x0001e80000100800 */
[----:B------:R1:W-:Y:S04]  /*3fb0*/  STL [R1+0x50], R9 ;  /* 0x0000500901007387 */ /* 0x0003e80000100800 */
[----:B------:R-:W3:Y:S01]  /*3fc0*/  LDL R59, [R1+0x138c] ;  /* 0x00138c00013b7983 */ /* 0x000ee20000100800 */
[----:B------:R-:W-:-:S04]  /*3fd0*/  IMAD.HI.U32 R13, R3, R10, RZ ;  /* 0x0000000a030d7227 */ /* 0x000fc800078e00ff */
[----:B------:R-:W-:-:S04]  /*3fe0*/  IMAD.HI.U32 R12, R3, R11, RZ ;  /* 0x0000000b030c7227 */ /* 0x000fc800078e00ff */
[----:B------:R-:W-:Y:S02]  /*3ff0*/  IMAD.MOV R13, RZ, RZ, -R13 ;  /* 0x000000ffff0d7224 */ /* 0x000fe400078e0a0d */
[----:B------:R-:W-:Y:S02]  /*4000*/  IMAD.MOV R12, RZ, RZ, -R12 ;  /* 0x000000ffff0c7224 */ /* 0x000fe400078e0a0c */
[C---:B0-----:R-:W-:Y:S02]  /*4010*/  IMAD R8, R61.reuse, R13, R10 ;  /* 0x0000000d3d087224 */ /* 0x041fe400078e020a */
[----:B-1----:R-:W-:-:S03]  /*4020*/  IMAD R9, R61, R12, R11 ;  /* 0x0000000c3d097224 */ /* 0x002fc600078e020b */
[----:B------:R-:W-:Y:S04]  /*4030*/  STL [R1+0x4c], R8 ;  /* 0x00004c0801007387 */ /* 0x000fe80000100800 */
[----:B------:R4:W-:Y:S01]  /*4040*/  STL [R1+0x48], R9 ;  /* 0x0000480901007387 */ /* 0x0009e20000100800 */
[----:B------:R-:W-:Y:S01]  /*4050*/  IMAD.MOV.U32 R7, RZ, RZ, R15 ;  /* 0x000000ffff077224 */ /* 0x000fe200078e000f */
[----:B----4-:R-:W-:Y:S02]  /*4060*/  IABS R9, R58 ;  /* 0x0000003a00097213 */ /* 0x010fe40000000000 */
[----:B------:R-:W4:Y:S01]  /*4070*/  LDL R58, [R1+0x1388] ;  /* 0x00138800013a7983 */ /* 0x000f220000100800 */
[----:B------:R-:W-:Y:S01]  /*4080*/  IMAD.HI.U32 R12, R3, R7, RZ ;  /* 0x00000007030c7227 */ /* 0x000fe200078e00ff */
[----:B------:R-:W-:-:S02]  /*4090*/  IABS R8, R54 ;  /* 0x0000003600087213 */ /* 0x000fc40000000000 */
[----:B------:R-:W4:Y:S01]  /*40a0*/  LDL R54, [R1+0x1384] ;  /* 0x0013840001367983 */ /* 0x000f220000100800 */
[----:B------:R-:W-:Y:S01]  /*40b0*/  IMAD.MOV R12, RZ, RZ, -R12 ;  /* 0x000000ffff0c7224 */ /* 0x000fe200078e0a0c */
[----:B------:R-:W-:Y:S01]  /*40c0*/  IABS R10, R55 ;  /* 0x00000037000a7213 */ /* 0x000fe20000000000 */
[----:B------:R-:W-:Y:S01]  /*40d0*/  IMAD.HI.U32 R14, R3, R8, RZ ;  /* 0x00000008030e7227 */ /* 0x000fe200078e00ff */
[----:B------:R-:W4:Y:S03]  /*40e0*/  LDL R55, [R1+0x1380] ;  /* 0x0013800001377983 */ /* 0x000f260000100800 */
[----:B------:R-:W-:Y:S01]  /*40f0*/  IMAD R7, R61, R12, R7 ;  /* 0x0000000c3d077224 */ /* 0x000fe200078e0207 */
[----:B------:R-:W-:Y:S01]  /*4100*/  IABS R11, R56 ;  /* 0x00000038000b7213 */ /* 0x000fe20000000000 */
[C---:B------:R-:W-:Y:S01]  /*4110*/  IMAD.HI.U32 R15, R3.reuse, R9, RZ ;  /* 0x00000009030f7227 */ /* 0x040fe200078e00ff */
[----:B------:R-:W4:Y:S04]  /*4120*/  LDL R56, [R1+0x137c] ;  /* 0x00137c0001387983 */ /* 0x000f280000100800 */
        /* <DEDUP_REMOVED lines=9> */
[----:B------:R0:W-:Y:S04]  /*41c0*/  STL [R1+0x40], R8 ;  /* 0x0000400801007387 */ /* 0x0001e80000100800 */
[----:B------:R1:W-:Y:S01]  /*41d0*/  STL [R1+0x3c], R9 ;  /* 0x00003c0901007387 */ /* 0x0003e20000100800 */
[----:B0-----:R-:W-:-:S02]  /*41e0*/  IMAD R8, R61, R13, R10 ;  /* 0x0000000d3d087224 */ /* 0x001fc400078e020a */
[----:B-1----:R-:W-:Y:S01]  /*41f0*/  IMAD R9, R61, R12, R11 ;  /* 0x0000000c3d097224 */ /* 0x002fe200078e020b */
[----:B--2---:R-:W-:Y:S02]  /*4200*/  IABS R15, R57 ;  /* 0x00000039000f7213 */ /* 0x004fe40000000000 */
[----:B------:R-:W2:Y:S04]  /*4210*/  LDL R57, [R1+0x1378] ;  /* 0x0013780001397983 */ /* 0x000ea80000100800 */
[----:B------:R3:W-:Y:S04]  /*4220*/  STL [R1+0x38], R8 ;  /* 0x0000380801007387 */ /* 0x0007e80000100800 */
[----:B------:R0:W-:Y:S01]  /*4230*/  STL [R1+0x34], R9 ;  /* 0x0000340901007387 */ /* 0x0001e20000100800 */
[----:B---3--:R-:W-:-:S03]  /*4240*/  IABS R8, R59 ;  /* 0x0000003b00087213 */ /* 0x008fc60000000000 */
[----:B------:R-:W3:Y:S01]  /*4250*/  LDL R59, [R1+0x1374] ;  /* 0x00137400013b7983 */ /* 0x000ee20000100800 */
[----:B------:R-:W-:-:S04]  /*4260*/  IMAD.MOV.U32 R7, RZ, RZ, R15 ;  /* 0x000000ffff077224 */ /* 0x000fc800078e000f */
[----:B------:R-:W-:-:S04]  /*4270*/  IMAD.HI.U32 R12, R3, R7, RZ ;  /* 0x00000007030c7227 */ /* 0x000fc800078e00ff */
[----:B------:R-:W-:Y:S02]  /*4280*/  IMAD.MOV R12, RZ, RZ, -R12 ;  /* 0x000000ffff0c7224 */ /* 0x000fe400078e0a0c */
[----:B------:R-:W-:-:S04]  /*4290*/  IMAD.HI.U32 R14, R3, R8, RZ ;  /* 0x00000008030e7227 */ /* 0x000fc800078e00ff */
[----:B------:R-:W-:Y:S01]  /*42a0*/  IMAD R7, R61, R12, R7 ;  /* 0x0000000c3d077224 */ /* 0x000fe200078e0207 */
[----:B----4-:R-:W-:Y:S02]  /*42b0*/  IABS R10, R58 ;  /* 0x0000003a000a7213 */ /* 0x010fe40000000000 */
[----:B------:R-:W4:Y:S01]  /*42c0*/  LDL R58, [R1+0x136c] ;  /* 0x00136c00013a7983 */ /* 0x000f220000100800 */
[----:B0-----:R-:W-:-:S03]  /*42d0*/  IABS R9, R54 ;  /* 0x0000003600097213 */ /* 0x001fc60000000000 */
[----:B------:R-:W4:Y:S01]  /*42e0*/  LDL R54, [R1+0x1370] ;  /* 0x0013700001367983 */ /* 0x000f220000100800 */
[----:B------:R-:W-:Y:S01]  /*42f0*/  IABS R11, R55 ;  /* 0x00000037000b7213 */ /* 0x000fe20000000000 */
[C---:B------:R-:W-:Y:S02]  /*4300*/  IMAD.HI.U32 R15, R3.reuse, R9, RZ ;  /* 0x00000009030f7227 */ /* 0x040fe400078e00ff */
[----:B------:R-:W4:Y:S04]  /*4310*/  LDL R55, [R1+0x1368] ;  /* 0x0013680001377983 */ /* 0x000f280000100800 */
[----:B------:R0:W-:Y:S01]  /*4320*/  STL [R1+0x30], R7 ;  /* 0x0000300701007387 */ /* 0x0001e20000100800 */
[----:B------:R-:W-:-:S04]  /*4330*/  IMAD.HI.U32 R13, R3, R10, RZ ;  /* 0x0000000a030d7227 */ /* 0x000fc800078e00ff */
[----:B------:R-:W-:-:S04]  /*4340*/  IMAD.HI.U32 R12, R3, R11, RZ ;  /* 0x0000000b030c7227 */ /* 0x000fc800078e00ff */
[----:B0-----:R-:W-:Y:S02]  /*4350*/  IMAD.MOV R7, RZ, RZ, -R14 ;  /* 0x000000ffff077224 */ /* 0x001fe400078e0a0e */
[----:B------:R-:W-:Y:S02]  /*4360*/  IMAD.MOV R14, RZ, RZ, -R15 ;  /* 0x000000ffff0e7224 */ /* 0x000fe400078e0a0f */
[C---:B------:R-:W-:Y:S02]  /*4370*/  IMAD R8, R61.reuse, R7, R8 ;  /* 0x000000073d087224 */ /* 0x040fe400078e0208 */
[----:B------:R-:W-:Y:S02]  /*4380*/  IMAD.MOV R13, RZ, RZ, -R13 ;  /* 0x000000ffff0d7224 */ /* 0x000fe400078e0a0d */
[----:B------:R-:W-:Y:S01]  /*4390*/  IMAD R9, R61, R14, R9 ;  /* 0x0000000e3d097224 */ /* 0x000fe200078e0209 */
[----:B------:R0:W-:Y:S01]  /*43a0*/  STL [R1+0x2c], R8 ;  /* 0x00002c0801007387 */ /* 0x0001e20000100800 */
[----:B------:R-:W-:Y:S01]  /*43b0*/  IMAD.MOV R12, RZ, RZ, -R12 ;  /* 0x000000ffff0c7224 */ /* 0x000fe200078e0a0c */
[----:B------:R-:W-:-:S02]  /*43c0*/  IABS R15, R56 ;  /* 0x00000038000f7213 */ /* 0x000fc40000000000 */
[----:B------:R1:W-:Y:S04]  /*43d0*/  STL [R1+0x28], R9 ;  /* 0x0000280901007387 */ /* 0x0003e80000100800 */
[----:B------:R-:W4:Y:S01]  /*43e0*/  LDL R56, [R1+0x1364] ;  /* 0x0013640001387983 */ /* 0x000f220000100800 */
[C---:B0-----:R-:W-:Y:S02]  /*43f0*/  IMAD R8, R61.reuse, R13, R10 ;  /* 0x0000000d3d087224 */ /* 0x041fe400078e020a */
[----:B-1----:R-:W-:-:S03]  /*4400*/  IMAD R9, R61, R12, R11 ;  /* 0x0000000c3d097224 */ /* 0x002fc600078e020b */
[----:B------:R2:W-:Y:S02]  /*4410*/  STL [R1+0x24], R8 ;  /* 0x0000240801007387 */ /* 0x0005e40000100800 */
[----:B--2---:R-:W-:Y:S02]  /*4420*/  IABS R8, R57 ;  /* 0x0000003900087213 */ /* 0x004fe40000000000 */
[----:B------:R-:W2:Y:S04]  /*4430*/  LDL R57, [R1+0x1360] ;  /* 0x0013600001397983 */ /* 0x000ea80000100800 */
[----:B------:R3:W-:Y:S02]  /*4440*/  STL [R1+0x20], R9 ;  /* 0x0000200901007387 */ /* 0x0007e40000100800 */
[----:B---3--:R-:W-:-:S02]  /*4450*/  IABS R9, R59 ;  /* 0x0000003b00097213 */ /* 0x008fc40000000000 */
[----:B------:R-:W3:Y:S01]  /*4460*/  LDL R59, [R1+0x135c] ;  /* 0x00135c00013b7983 */ /* 0x000ee20000100800 */
[----:B------:R-:W-:-:S04]  /*4470*/  IMAD.MOV.U32 R7, RZ, RZ, R15 ;  /* 0x000000ffff077224 */ /* 0x000fc800078e000f */
[----:B------:R-:W-:-:S04]  /*4480*/  IMAD.HI.U32 R12, R3, R7, RZ ;  /* 0x00000007030c7227 */ /* 0x000fc800078e00ff */
[----:B------:R-:W-:Y:S01]  /*4490*/  IMAD.MOV R12, RZ, RZ, -R12 ;  /* 0x000000ffff0c7224 */ /* 0x000fe200078e0a0c */
[----:B----4-:R-:W-:Y:S02]  /*44a0*/  IABS R11, R58 ;  /* 0x0000003a000b7213 */ /* 0x010fe40000000000 */
[----:B------:R-:W4:Y:S01]  /*44b0*/  LDL R58, [R1+0x1354] ;  /* 0x00135400013a7983 */ /* 0x000f220000100800 */
[----:B------:R-:W-:Y:S01]  /*44c0*/  IMAD R7, R61, R12, R7 ;  /* 0x0000000c3d077224 */ /* 0x000fe200078e0207 */
[----:B------:R-:W-:Y:S01]  /*44d0*/  IABS R10, R54 ;  /* 0x00000036000a7213 */ /* 0x000fe20000000000 */
[C---:B------:R-:W-:Y:S01]  /*44e0*/  IMAD.HI.U32 R14, R3.reuse, R8, RZ ;  /* 0x00000008030e7227 */ /* 0x040fe200078e00ff */
[----:B------:R-:W4:Y:S03]  /*44f0*/  LDL R54, [R1+0x1358] ;  /* 0x0013580001367983 */ /* 0x000f260000100800 */
[C---:B------:R-:W-:Y:S01]  /*4500*/  IMAD.HI.U32 R15, R3.reuse, R9, RZ ;  /* 0x00000009030f7227 */ /* 0x040fe200078e00ff */
[----:B------:R0:W-:Y:S03]  /*4510*/  STL [R1+0x1c], R7 ;  /* 0x00001c0701007387 */ /* 0x0001e60000100800 */
[----:B------:R-:W-:-:S04]  /*4520*/  IMAD.HI.U32 R13, R3, R10, RZ ;  /* 0x0000000a030d7227 */ /* 0x000fc800078e00ff */
[----:B------:R-:W-:-:S04]  /*4530*/  IMAD.HI.U32 R12, R3, R11, RZ ;  /* 0x0000000b030c7227 */ /* 0x000fc800078e00ff */
[----:B0-----:R-:W-:Y:S02]  /*4540*/  IMAD.MOV R7, RZ, RZ, -R14 ;  /* 0x000000ffff077224 */ /* 0x001fe400078e0a0e */
[----:B------:R-:W-:Y:S02]  /*4550*/  IMAD.MOV R14, RZ, RZ, -R15 ;  /* 0x000000ffff0e7224 */ /* 0x000fe400078e0a0f */
[----:B------:R-:W-:Y:S02]  /*4560*/  IMAD.MOV R13, RZ, RZ, -R13 ;  /* 0x000000ffff0d7224 */ /* 0x000fe400078e0a0d */
[----:B------:R-:W-:Y:S02]  /*4570*/  IMAD.MOV R12, RZ, RZ, -R12 ;  /* 0x000000ffff0c7224 */ /* 0x000fe400078e0a0c */
[C---:B------:R-:W-:Y:S02]  /*4580*/  IMAD R16, R61.reuse, R7, R8 ;  /* 0x000000073d107224 */ /* 0x040fe400078e0208 */
[----:B------:R-:W-:-:S02]  /*4590*/  IMAD R8, R61, R14, R9 ;  /* 0x0000000e3d087224 */ /* 0x000fc400078e0209 */
[C---:B------:R-:W-:Y:S01]  /*45a0*/  IMAD R10, R61.reuse, R13, R10 ;  /* 0x0000000d3d0a7224 */ /* 0x040fe200078e020a */
[----:B------:R-:W-:Y:S01]  /*45b0*/  STL [R1+0x18], R16 ;  /* 0x0000181001007387 */ /* 0x000fe20000100800 */
[----:B------:R-:W-:Y:S01]  /*45c0*/  IMAD R9, R61, R12, R11 ;  /* 0x0000000c3d097224 */ /* 0x000fe200078e020b */
[----:B------:R-:W-:Y:S02]  /*45d0*/  IABS R15, R55 ;  /* 0x00000037000f7213 */ /* 0x000fe40000000000 */
[----:B------:R-:W-:Y:S04]  /*45e0*/  STL [R1+0x14], R8 ;  /* 0x0000140801007387 */ /* 0x000fe80000100800 */
[----:B------:R3:W-:Y:S04]  /*45f0*/  STL [R1+0x10], R10 ;  /* 0x0000100a01007387 */ /* 0x0007e80000100800 */
[----:B------:R-:W4:Y:S04]  /*4600*/  LDL R55, [R1+0x1350] ;  /* 0x0013500001377983 */ /* 0x000f280000100800 */
[----:B------:R2:W-:Y:S01]  /*4610*/  STL [R1+0xc], R9 ;  /* 0x00000c0901007387 */ /* 0x0005e20000100800 */
[----:B---3--:R-:W-:-:S03]  /*4620*/  IABS R10, R59 ;  /* 0x0000003b000a7213 */ /* 0x008fc60000000000 */
[----:B------:R-:W3:Y:S01]  /*4630*/  LDL R59, [R1+0x1344] ;  /* 0x00134400013b7983 */ /* 0x000ee20000100800 */
[----:B------:R-:W-:Y:S01]  /*4640*/  IMAD.MOV.U32 R7, RZ, RZ, R15 ;  /* 0x000000ffff077224 */ /* 0x000fe200078e000f */
[----:B--2---:R-:W-:Y:S02]  /*4650*/  IABS R9, R57 ;  /* 0x0000003900097213 */ /* 0x004fe40000000000 */
[----:B------:R-:W2:Y:S01]  /*4660*/  LDL R57, [R1+0x1348] ;  /* 0x0013480001397983 */ /* 0x000ea20000100800 */
[C---:B------:R-:W-:Y:S01]  /*4670*/  IMAD.HI.U32 R12, R3.reuse, R7, RZ ;  /* 0x00000007030c7227 */ /* 0x040fe200078e00ff */
[----:B------:R-:W-:Y:S02]  /*4680*/  IABS R8, R56 ;  /* 0x0000003800087213 */ /* 0x000fe40000000000 */
[----:B------:R-:W2:Y:S01]  /*4690*/  LDL R56, [R1+0x134c] ;  /* 0x00134c0001387983 */ /* 0x000ea20000100800 */
[----:B------:R-:W-:Y:S02]  /*46a0*/  IMAD.MOV R12, RZ, RZ, -R12 ;  /* 0x000000ffff0c7224 */ /* 0x000fe400078e0a0c */
[----:B------:R-:W-:-:S04]  /*46b0*/  IMAD.HI.U32 R14, R3, R8, RZ ;  /* 0x00000008030e7227 */ /* 0x000fc800078e00ff */
[----:B------:R-:W-:Y:S02]  /*46c0*/  IMAD R7, R61, R12, R7 ;  /* 0x0000000c3d077224 */ /* 0x000fe400078e0207 */
[----:B------:R-:W-:-:S03]  /*46d0*/  IMAD.HI.U32 R15, R3, R9, RZ ;  /* 0x00000009030f7227 */ /* 0x000fc600078e00ff */
[----:B------:R0:W-:Y:S02]  /*46e0*/  STL [R1+0x8], R7 ;  /* 0x0000080701007387 */ /* 0x0001e40000100800 */
[----:B0-----:R-:W-:Y:S02]  /*46f0*/  IMAD.MOV R7, RZ, RZ, -R14 ;  /* 0x000000ffff077224 */ /* 0x001fe400078e0a0e */
[----:B------:R-:W-:Y:S01]  /*4700*/  IMAD.MOV R14, RZ, RZ, -R15 ;  /* 0x000000ffff0e7224 */ /* 0x000fe200078e0a0f */
[----:B----4-:R-:W-:Y:S02]  /*4710*/  IABS R15, R58 ;  /* 0x0000003a000f7213 */ /* 0x010fe40000000000 */
[----:B------:R-:W4:Y:S01]  /*4720*/  LDL R58, [R1+0x1340] ;  /* 0x00134000013a7983 */ /* 0x000f220000100800 */
[----:B------:R-:W-:Y:S01]  /*4730*/  IABS R11, R54 ;  /* 0x00000036000b7213 */ /* 0x000fe20000000000 */
[----:B------:R-:W-:-:S04]  /*4740*/  IMAD.HI.U32 R13, R3, R10, RZ ;  /* 0x0000000a030d7227 */ /* 0x000fc800078e00ff */
[----:B------:R-:W-:-:S04]  /*4750*/  IMAD.HI.U32 R12, R3, R11, RZ ;  /* 0x0000000b030c7227 */ /* 0x000fc800078e00ff */
[C---:B------:R-:W-:Y:S02]  /*4760*/  IMAD R7, R61.reuse, R7, R8 ;  /* 0x000000073d077224 */ /* 0x040fe400078e0208 */
[C---:B------:R-:W-:Y:S02]  /*4770*/  IMAD R8, R61.reuse, R14, R9 ;  /* 0x0000000e3d087224 */ /* 0x040fe400078e0209 */
[----:B------:R-:W-:Y:S02]  /*4780*/  IMAD.MOV R13, RZ, RZ, -R13 ;  /* 0x000000ffff0d7224 */ /* 0x000fe400078e0a0d */
[----:B------:R-:W-:Y:S01]  /*4790*/  IMAD.MOV R12, RZ, RZ, -R12 ;  /* 0x000000ffff0c7224 */ /* 0x000fe200078e0a0c */
[----:B------:R0:W-:Y:S04]  /*47a0*/  STL [R1+0x4], R7 ;  /* 0x0000040701007387 */ /* 0x0001e80000100800 */
[----:B------:R1:W-:Y:S01]  /*47b0*/  STL [R1], R8 ;  /* 0x0000000801007387 */ /* 0x0003e20000100800 */
[----:B0-----:R-:W-:-:S02]  /*47c0*/  IMAD R7, R61, R13, R10 ;  /* 0x0000000d3d077224 */ /* 0x001fc400078e020a */
[----:B-1----:R-:W-:-:S03]  /*47d0*/  IMAD R8, R61, R12, R11 ;  /* 0x0000000c3d087224 */ /* 0x002fc600078e020b */
[----:B------:R-:W-:Y:S04]  /*47e0*/  STL [R1+0x15fc], R7 ;  /* 0x0015fc0701007387 */ /* 0x000fe80000100800 */
[----:B------:R-:W-:Y:S01]  /*47f0*/  STL [R1+0x1600], R8 ;  /* 0x0016000801007387 */ /* 0x000fe20000100800 */
[----:B---3--:R-:W-:-:S03]  /*4800*/  IABS R13, R59 ;  /* 0x0000003b000d7213 */ /* 0x008fc60000000000 */
[----:B------:R-:W3:Y:S01]  /*4810*/  LDL R59, [R1+0x1330] ;  /* 0x00133000013b7983 */ /* 0x000ee20000100800 */
[----:B------:R-:W-:Y:S01]  /*4820*/  IMAD.MOV.U32 R9, RZ, RZ, R15 ;  /* 0x000000ffff097224 */ /* 0x000fe200078e000f */
[----:B--2---:R-:W-:Y:S02]  /*4830*/  IABS R12, R57 ;  /* 0x00000039000c7213 */ /* 0x004fe40000000000 */
[----:B------:R-:W2:Y:S01]  /*4840*/  LDL R57, [R1+0x1334] ;  /* 0x0013340001397983 */ /* 0x000ea20000100800 */
[----:B------:R-:W-:Y:S01]  /*4850*/  IMAD.HI.U32 R14, R3, R9, RZ ;  /* 0x00000009030e7227 */ /* 0x000fe200078e00ff */
[----:B------:R-:W-:Y:S02]  /*4860*/  IABS R10, R55 ;  /* 0x00000037000a7213 */ /* 0x000fe40000000000 */
[----:B------:R-:W-:Y:S01]  /*4870*/  IABS R11, R56 ;  /* 0x00000038000b7213 */ /* 0x000fe20000000000 */
[----:B------:R-:W2:Y:S01]  /*4880*/  LDL R55, [R1+0x133c] ;  /* 0x00133c0001377983 */ /* 0x000ea20000100800 */
[----:B------:R-:W-:-:S03]  /*4890*/  IMAD.MOV R14, RZ, RZ, -R14 ;  /* 0x000000ffff0e7224 */ /* 0x000fc600078e0a0e */
[----:B------:R-:W2:Y:S01]  /*48a0*/  LDL R56, [R1+0x1338] ;  /* 0x0013380001387983 */ /* 0x000ea20000100800 */
[----:B------:R-:W-:-:S04]  /*48b0*/  IMAD.HI.U32 R17, R3, R10, RZ ;  /* 0x0000000a03117227 */ /* 0x000fc800078e00ff */
[----:B------:R-:W-:-:S04]  /*48c0*/  IMAD.HI.U32 R18, R3, R11, RZ ;  /* 0x0000000b03127227 */ /* 0x000fc800078e00ff */
[----:B------:R-:W-:Y:S02]  /*48d0*/  IMAD R9, R61, R14, R9 ;  /* 0x0000000e3d097224 */ /* 0x000fe400078e0209 */
[----:B------:R-:W-:Y:S02]  /*48e0*/  IMAD.MOV R14, RZ, RZ, -R17 ;  /* 0x000000ffff0e7224 */ /* 0x000fe400078e0a11 */
[----:B------:R-:W-:Y:S01]  /*48f0*/  IMAD.MOV R17, RZ, RZ, -R18 ;  /* 0x000000ffff117224 */ /* 0x000fe200078e0a12 */
[----:B------:R0:W-:Y:S01]  /*4900*/  STL [R1+0x15e4], R9 ;  /* 0x0015e40901007387 */ /* 0x0001e20000100800 */
[----:B----4-:R-:W-:-:S03]  /*4910*/  IABS R18, R58 ;  /* 0x0000003a00127213 */ /* 0x010fc60000000000 */
[----:B------:R-:W4:Y:S01]  /*4920*/  LDL R58, [R1+0x132c] ;  /* 0x00132c00013a7983 */ /* 0x000f220000100800 */
[----:B------:R-:W-:-:S04]  /*4930*/  IMAD.HI.U32 R16, R3, R12, RZ ;  /* 0x0000000c03107227 */ /* 0x000fc800078e00ff */
[----:B------:R-:W-:-:S04]  /*4940*/  IMAD.HI.U32 R15, R3, R13, RZ ;  /* 0x0000000d030f7227 */ /* 0x000fc800078e00ff */
[----:B------:R-:W-:Y:S02]  /*4950*/  IMAD.MOV R16, RZ, RZ, -R16 ;  /* 0x000000ffff107224 */ /* 0x000fe400078e0a10 */
[----:B------:R-:W-:Y:S02]  /*4960*/  IMAD.MOV R15, RZ, RZ, -R15 ;  /* 0x000000ffff0f7224 */ /* 0x000fe400078e0a0f */
[C---:B------:R-:W-:Y:S02]  /*4970*/  IMAD R10, R61.reuse, R14, R10 ;  /* 0x0000000e3d0a7224 */ /* 0x040fe400078e020a */
[C---:B------:R-:W-:Y:S02]  /*4980*/  IMAD R11, R61.reuse, R17, R11 ;  /* 0x000000113d0b7224 */ /* 0x040fe400078e020b */
[C---:B------:R-:W-:Y:S02]  /*4990*/  IMAD R12, R61.reuse, R16, R12 ;  /* 0x000000103d0c7224 */ /* 0x040fe400078e020c */
[----:B------:R-:W-:Y:S01]  /*49a0*/  IMAD R13, R61, R15, R13 ;  /* 0x0000000f3d0d7224 */ /* 0x000fe200078e020d */
[----:B------:R-:W-:Y:S01]  /*49b0*/  STL [R1+0x15e0], R10 ;  /* 0x0015e00a01007387 */ /* 0x000fe20000100800 */
[----:B------:R-:W-:-:S03]  /*49c0*/  IMAD.MOV.U32 R14, RZ, RZ, R18 ;  /* 0x000000ffff0e7224 */ /* 0x000fc600078e0012 */
[----:B------:R-:W-:Y:S04]  /*49d0*/  STL [R1+0x15dc], R11 ;  /* 0x0015dc0b01007387 */ /* 0x000fe80000100800 */
[----:B------:R-:W-:Y:S04]  /*49e0*/  STL [R1+0x15d8], R12 ;  /* 0x0015d80c01007387 */ /* 0x000fe80000100800 */
[----:B------:R-:W-:Y:S01]  /*49f0*/  STL [R1+0x15e8], R13 ;  /* 0x0015e80d01007387 */ /* 0x000fe20000100800 */
[----:B---3--:R-:W-:-:S03]  /*4a00*/  IABS R18, R59 ;  /* 0x0000003b00127213 */ /* 0x008fc60000000000 */
[----:B------:R-:W3:Y:S01]  /*4a10*/  LDL R59, [R1+0x1320] ;  /* 0x00132000013b7983 */ /* 0x000ee20000100800 */
[----:B------:R-:W-:Y:S01]  /*4a20*/  IMAD.HI.U32 R19, R3, R14, RZ ;  /* 0x0000000e03137227 */ /* 0x000fe200078e00ff */
[----:B--2---:R-:W-:Y:S02]  /*4a30*/  IABS R17, R57 ;  /* 0x0000003900117213 */ /* 0x004fe40000000000 */
[----:B------:R-:W2:Y:S01]  /*4a40*/  LDL R57, [R1+0x131c] ;  /* 0x00131c0001397983 */ /* 0x000ea20000100800 */
[----:B------:R-:W-:Y:S01]  /*4a50*/  IMAD.MOV R19, RZ, RZ, -R19 ;  /* 0x000000ffff137224 */ /* 0x000fe200078e0a13 */
[----:B------:R-:W-:Y:S02]  /*4a60*/  IABS R15, R55 ;  /* 0x00000037000f7213 */ /* 0x000fe40000000000 */
[----:B------:R-:W2:Y:S01]  /*4a70*/  LDL R55, [R1+0x1328] ;  /* 0x0013280001377983 */ /* 0x000ea20000100800 */
[----:B------:R-:W-:-:S03]  /*4a80*/  IABS R16, R56 ;  /* 0x0000003800107213 */ /* 0x000fc60000000000 */
[----:B------:R-:W2:Y:S01]  /*4a90*/  LDL R56, [R1+0x1324] ;  /* 0x0013240001387983 */ /* 0x000ea20000100800 */
[----:B------:R-:W-:-:S04]  /*4aa0*/  IMAD.HI.U32 R22, R3, R15, RZ ;  /* 0x0000000f03167227 */ /* 0x000fc800078e00ff */
[----:B------:R-:W-:-:S04]  /*4ab0*/  IMAD.HI.U32 R23, R3, R16, RZ ;  /* 0x0000001003177227 */ /* 0x000fc800078e00ff */
[----:B------:R-:W-:Y:S02]  /*4ac0*/  IMAD R14, R61, R19, R14 ;  /* 0x000000133d0e7224 */ /* 0x000fe400078e020e */
[----:B------:R-:W-:Y:S02]  /*4ad0*/  IMAD.MOV R19, RZ, RZ, -R22 ;  /* 0x000000ffff137224 */ /* 0x000fe400078e0a16 */
[----:B------:R-:W-:Y:S01]  /*4ae0*/  IMAD.MOV R22, RZ, RZ, -R23 ;  /* 0x000000ffff167224 */ /* 0x000fe200078e0a17 */
[----:B------:R-:W-:Y:S01]  /*4af0*/  STL [R1+0x15ec], R14 ;  /* 0x0015ec0e01007387 */ /* 0x000fe20000100800 */
        /* <DEDUP_REMOVED lines=10> */
[----:B------:R-:W-:Y:S04]  /*4ba0*/  STL [R1+0x15f0], R15 ;  /* 0x0015f00f01007387 */ /* 0x000fe80000100800 */
[----:B------:R-:W-:Y:S04]  /*4bb0*/  STL [R1+0x15f4], R16 ;  /* 0x0015f41001007387 */ /* 0x000fe80000100800 */
[----:B------:R-:W-:Y:S04]  /*4bc0*/  STL [R1+0x15f8], R17 ;  /* 0x0015f81101007387 */ /* 0x000fe80000100800 */
        /* <DEDUP_REMOVED lines=9> */
[----:B------:R-:W-:Y:S01]  /*4c60*/  IMAD.MOV R24, RZ, RZ, -R24 ;  /* 0x000000ffff187224 */ /* 0x000fe200078e0a18 */
[----:B------:R-:W-:Y:S01]  /*4c70*/  IABS R21, R56 ;  /* 0x0000003800157213 */ /* 0x000fe20000000000 */
[C---:B------:R-:W-:Y:S01]  /*4c80*/  IMAD.HI.U32 R27, R3.reuse, R20, RZ ;  /* 0x00000014031b7227 */ /* 0x040fe200078e00ff */
[----:B------:R-:W2:Y:S03]  /*4c90*/  LDL R56, [R1+0x130c] ;  /* 0x00130c0001387983 */ /* 0x000ea60000100800 */
        /* <DEDUP_REMOVED lines=25> */
[----:B------:R-:W-:-:S03]  /*4e30*/  IABS R25, R55 ;  /* 0x0000003700197213 */ /* 0x000fc60000000000 */
[----:B------:R-:W-:Y:S01]  /*4e40*/  IMAD.MOV R29, RZ, RZ, -R29 ;  /* 0x000000ffff1d7224 */ /* 0x000fe200078e0a1d */
[----:B------:R-:W2:Y:S01]  /*4e50*/  LDL R55, [R1+0x1300] ;  /* 0x0013000001377983 */ /* 0x000ea20000100800 */
[----:B------:R-:W-:-:S04]  /*4e60*/  IMAD.HI.U32 R33, R3, R26, RZ ;  /* 0x0000001a03217227 */ /* 0x000fc800078e00ff */
[----:B------:R-:W-:Y:S01]  /*4e70*/  IMAD.HI.U32 R32, R3, R25, RZ ;  /* 0x0000001903207227 */ /* 0x000fe200078e00ff */
[----:B------:R-:W-:Y:S02]  /*4e80*/  IABS R27, R56 ;  /* 0x00000038001b7213 */ /* 0x000fe40000000000 */
[----:B------:R-:W2:Y:S01]  /*4e90*/  LDL R56, [R1+0x12f8] ;  /* 0x0012f80001387983 */ /* 0x000ea20000100800 */
[----:B------:R-:W-:Y:S02]  /*4ea0*/  IMAD R24, R61, R29, R24 ;  /* 0x0000001d3d187224 */ /* 0x000fe400078e0218 */
[----:B------:R-:W-:Y:S02]  /*4eb0*/  IMAD.MOV R29, RZ, RZ, -R32 ;  /* 0x000000ffff1d7224 */ /* 0x000fe400078e0a20 */
[----:B------:R-:W-:Y:S01]  /*4ec0*/  IMAD.MOV R32, RZ, RZ, -R33 ;  /* 0x000000ffff207224 */ /* 0x000fe200078e0a21 */
[----:B------:R-:W-:Y:S01]  /*4ed0*/  STL [R1+0x161c], R24 ;  /* 0x00161c1801007387 */ /* 0x000fe20000100800 */
[----:B------:R-:W-:-:S03]  /*4ee0*/  IMAD.HI.U32 R31, R3, R27, RZ ;  /* 0x0000001b031f7227 */ /* 0x000fc600078e00ff */
[----:B------:R-:W2:Y:S01]  /*4ef0*/  LDL R54, [R1+0x12f0] ;  /* 0x0012f00001367983 */ /* 0x000ea20000100800 */
[----:B----4-:R-:W-:-:S03]  /*4f00*/  IABS R33, R58 ;  /* 0x0000003a00217213 */ /* 0x010fc60000000000 */
[----:B------:R-:W4:Y:S01]  /*4f10*/  LDL R58, [R1+0x12ec] ;  /* 0x0012ec00013a7983 */ /* 0x000f220000100800 */
[----:B------:R-:W-:Y:S02]  /*4f20*/  IMAD.MOV R31, RZ, RZ, -R31 ;  /* 0x000000ffff1f7224 */ /* 0x000fe400078e0a1f */
[C---:B------:R-:W-:Y:S02]  /*4f30*/  IMAD R25, R61.reuse, R29, R25 ;  /* 0x0000001d3d197224 */ /* 0x040fe400078e0219 */
[----:B------:R-:W-:-:S03]  /*4f40*/  IMAD R27, R61, R31, R27 ;  /* 0x0000001f3d1b7224 */ /* 0x000fc600078e021b */
[----:B------:R1:W-:Y:S01]  /*4f50*/  STL [R1+0x1620], R25 ;  /* 0x0016201901007387 */ /* 0x0003e20000100800 */
[----:B------:R-:W-:-:S03]  /*4f60*/  IMAD.HI.U32 R30, R3, R28, RZ ;  /* 0x0000001c031e7227 */ /* 0x000fc600078e00ff */
[----:B------:R-:W4:Y:S01]  /*4f70*/  LDL R53, [R1+0x12d8] ;  /* 0x0012d80001357983 */ /* 0x000f220000100800 */
[----:B------:R-:W-:Y:S02]  /*4f80*/  IMAD.MOV.U32 R29, RZ, RZ, R33 ;  /* 0x000000ffff1d7224 */ /* 0x000fe400078e0021 */
[----:B------:R-:W-:Y:S01]  /*4f90*/  IMAD.MOV R30, RZ, RZ, -R30 ;  /* 0x000000ffff1e7224 */ /* 0x000fe200078e0a1e */
[----:B0-----:R-:W4:Y:S01]  /*4fa0*/  LDL R9, [R1+0x12a0] ;  /* 0x0012a00001097983 */ /* 0x001f220000100800 */
[----:B---3--:R-:W-:Y:S01]  /*4fb0*/  IABS R31, R59 ;  /* 0x0000003b001f7213 */ /* 0x008fe20000000000 */
[C---:B------:R-:W-:Y:S02]  /*4fc0*/  IMAD R26, R61.reuse, R32, R26 ;  /* 0x000000203d1a7224 */ /* 0x040fe400078e021a */
[----:B------:R-:W3:Y:S01]  /*4fd0*/  LDL R59, [R1+0x12e4] ;  /* 0x0012e400013b7983 */ /* 0x000ee20000100800 */
[----:B--2---:R-:W-:Y:S01]  /*4fe0*/  IABS R33, R57 ;  /* 0x0000003900217213 */ /* 0x004fe20000000000 */
[----:B------:R-:W-:-:S02]  /*4ff0*/  IMAD R28, R61, R30, R28 ;  /* 0x0000001e3d1c7224 */ /* 0x000fc400078e021c */
[----:B------:R-:W2:Y:S02]  /*5000*/  LDL R57, [R1+0x12dc] ;  /* 0x0012dc0001397983 */ /* 0x000ea40000100800 */
[----:B------:R-:W-:Y:S01]  /*5010*/  IMAD.HI.U32 R35, R3, R33, RZ ;  /* 0x0000002103237227 */ /* 0x000fe200078e00ff */
[----:B------:R-:W-:Y:S01]  /*5020*/  IABS R30, R55 ;  /* 0x00000037001e7213 */ /* 0x000fe20000000000 */
[----:B------:R-:W2:Y:S04]  /*5030*/  LDL R8, [R1+0x129c] ;  /* 0x00129c0001087983 */ /* 0x000ea80000100800 */
[----:B------:R-:W2:Y:S01]  /*5040*/  LDL R55, [R1+0x12e8] ;  /* 0x0012e80001377983 */ /* 0x000ea20000100800 */
[----:B------:R-:W-:Y:S01]  /*5050*/  IMAD.MOV R35, RZ, RZ, -R35 ;  /* 0x000000ffff237224 */ /* 0x000fe200078e0a23 */
[----:B------:R-:W-:-:S02]  /*5060*/  IABS R32, R56 ;  /* 0x0000003800207213 */ /* 0x000fc40000000000 */
[----:B------:R-:W2:Y:S01]  /*5070*/  LDL R7, [R1+0x1298] ;  /* 0x0012980001077983 */ /* 0x000ea20000100800 */
[----:B------:R-:W-:-:S03]  /*5080*/  IMAD R33, R61, R35, R33 ;  /* 0x000000233d217224 */ /* 0x000fc600078e0221 */
[----:B------:R-:W2:Y:S04]  /*5090*/  LDL R56, [R1+0x12e0] ;  /* 0x0012e00001387983 */ /* 0x000ea80000100800 */
[----:B------:R-:W2:Y:S01]  /*50a0*/  LDL R60, [R1+0x128c] ;  /* 0x00128c00013c7983 */ /* 0x000ea20000100800 */
[----:B----4-:R-:W-:-:S03]  /*50b0*/  IABS R35, R58 ;  /* 0x0000003a00237213 */ /* 0x010fc60000000000 */
[----:B------:R-:W4:Y:S01]  /*50c0*/  LDL R58, [R1+0x12d4] ;  /* 0x0012d400013a7983 */ /* 0x000f220000100800 */
[----:B------:R-:W-:-:S04]  /*50d0*/  IMAD.HI.U32 R34, R3, R29, RZ ;  /* 0x0000001d03227227 */ /* 0x000fc800078e00ff */
[----:B------:R-:W-:Y:S02]  /*50e0*/  IMAD.MOV R34, RZ, RZ, -R34 ;  /* 0x000000ffff227224 */ /* 0x000fe400078e0a22 */
[----:B------:R-:W-:-:S04]  /*50f0*/  IMAD.HI.U32 R37, R3, R30, RZ ;  /* 0x0000001e03257227 */ /* 0x000fc800078e00ff */
[----:B------:R-:W-:-:S04]  /*5100*/  IMAD.HI.U32 R38, R3, R31, RZ ;  /* 0x0000001f03267227 */ /* 0x000fc800078e00ff */
[----:B------:R-:W-:Y:S02]  /*5110*/  IMAD R29, R61, R34, R29 ;  /* 0x000000223d1d7224 */ /* 0x000fe400078e021d */
[----:B------:R-:W-:Y:S02]  /*5120*/  IMAD.MOV R34, RZ, RZ, -R37 ;  /* 0x000000ffff227224 */ /* 0x000fe400078e0a25 */
[----:B------:R-:W-:-:S04]  /*5130*/  IMAD.MOV R37, RZ, RZ, -R38 ;  /* 0x000000ffff257224 */ /* 0x000fc800078e0a26 */
[----:B------:R-:W-:Y:S01]  /*5140*/  IMAD R31, R61, R37, R31 ;  /* 0x000000253d1f7224 */ /* 0x000fe200078e021f */
[----:B---3--:R-:W-:Y:S02]  /*5150*/  IABS R37, R59 ;  /* 0x0000003b00257213 */ /* 0x008fe40000000000 */
[----:B------:R-:W3:Y:S01]  /*5160*/  LDL R59, [R1+0x12cc] ;  /* 0x0012cc00013b7983 */ /* 0x000ee20000100800 */
[----:B------:R-:W-:Y:S01]  /*5170*/  IABS R38, R54 ;  /* 0x0000003600267213 */ /* 0x000fe20000000000 */
[----:B------:R-:W-:Y:S02]  /*5180*/  IMAD.HI.U32 R36, R3, R32, RZ ;  /* 0x0000002003247227 */ /* 0x000fe400078e00ff */
[----:B------:R-:W3:Y:S02]  /*5190*/  LDL R54, [R1+0x12d0] ;  /* 0x0012d00001367983 */ /* 0x000ee40000100800 */
[----:B------:R-:W-:Y:S02]  /*51a0*/  IMAD R30, R61, R34, R30 ;  /* 0x000000223d1e7224 */ /* 0x000fe400078e021e */
[----:B------:R-:W-:-:S02]  /*51b0*/  IMAD.MOV R36, RZ, RZ, -R36 ;  /* 0x000000ffff247224 */ /* 0x000fc400078e0a24 */
[----:B------:R-:W-:Y:S02]  /*51c0*/  IMAD.MOV.U32 R34, RZ, RZ, R38 ;  /* 0x000000ffff227224 */ /* 0x000fe400078e0026 */
[----:B------:R-:W-:Y:S01]  /*51d0*/  IMAD R32, R61, R36, R32 ;  /* 0x000000243d207224 */ /* 0x000fe200078e0220 */
[----:B--2---:R-:W-:Y:S01]  /*51e0*/  IABS R36, R55 ;  /* 0x0000003700247213 */ /* 0x004fe20000000000 */
[C---:B------:R-:W-:Y:S01]  /*51f0*/  IMAD.HI.U32 R39, R3.reuse, R34, RZ ;  /* 0x0000002203277227 */ /* 0x040fe200078e00ff */
[----:B------:R-:W2:Y:S03]  /*5200*/  LDL R55, [R1+0x12c8] ;  /* 0x0012c80001377983 */ /* 0x000ea60000100800 */
[----:B------:R-:W-:-:S04]  /*5210*/  IMAD.HI.U32 R41, R3, R37, RZ ;  /* 0x0000002503297227 */ /* 0x000fc800078e00ff */
[----:B------:R-:W-:Y:S02]  /*5220*/  IMAD.MOV R39, RZ, RZ, -R39 ;  /* 0x000000ffff277224 */ /* 0x000fe400078e0a27 */
[----:B------:R-:W-:-:S04]  /*5230*/  IMAD.HI.U32 R42, R3, R35, RZ ;  /* 0x00000023032a7227 */ /* 0x000fc800078e00ff */
[----:B------:R-:W-:Y:S02]  /*5240*/  IMAD.MOV R41, RZ, RZ, -R41 ;  /* 0x000000ffff297224 */ /* 0x000fe400078e0a29 */
[----:B------:R-:W-:Y:S01]  /*5250*/  IMAD.HI.U32 R43, R3, R36, RZ ;  /* 0x00000024032b7227 */ /* 0x000fe200078e00ff */
[----:B------:R-:W-:Y:S02]  /*5260*/  IABS R38, R56 ;  /* 0x0000003800267213 */ /* 0x000fe40000000000 */
[----:B------:R-:W2:Y:S01]  /*5270*/  LDL R56, [R1+0x12c4] ;  /* 0x0012c40001387983 */ /* 0x000ea20000100800 */
[C---:B------:R-:W-:Y:S02]  /*5280*/  IMAD R34, R61.reuse, R39, R34 ;  /* 0x000000273d227224 */ /* 0x040fe400078e0222 */
[----:B------:R-:W-:Y:S02]  /*5290*/  IMAD.MOV R39, RZ, RZ, -R42 ;  /* 0x000000ffff277224 */ /* 0x000fe400078e0a2a */
[C---:B------:R-:W-:Y:S01]  /*52a0*/  IMAD R37, R61.reuse, R41, R37 ;  /* 0x000000293d257224 */ /* 0x040fe200078e0225 */
[----:B----4-:R-:W-:Y:S01]  /*52b0*/  IABS R41, R58 ;  /* 0x0000003a00297213 */ /* 0x010fe20000000000 */
[----:B------:R-:W-:Y:S01]  /*52c0*/  IMAD.MOV R42, RZ, RZ, -R43 ;  /* 0x000000ffff2a7224 */ /* 0x000fe200078e0a2b */
[----:B------:R-:W-:Y:S01]  /*52d0*/  IABS R43, R57 ;  /* 0x00000039002b7213 */ /* 0x000fe20000000000 */
[----:B------:R-:W4:Y:S04]  /*52e0*/  LDL R58, [R1+0x12bc] ;  /* 0x0012bc00013a7983 */ /* 0x000f280000100800 */
[----:B------:R-:W4:Y:S01]  /*52f0*/  LDL R57, [R1+0x12c0] ;  /* 0x0012c00001397983 */ /* 0x000f220000100800 */
[----:B------:R-:W-:-:S02]  /*5300*/  IMAD R35, R61, R39, R35 ;  /* 0x000000273d237224 */ /* 0x000fc400078e0223 */
[----:B------:R-:W-:Y:S02]  /*5310*/  IMAD.MOV.U32 R39, RZ, RZ, R43 ;  /* 0x000000ffff277224 */ /* 0x000fe400078e002b */
[----:B------:R-:W-:-:S04]  /*5320*/  IMAD.HI.U32 R40, R3, R38, RZ ;  /* 0x0000002603287227 */ /* 0x000fc800078e00ff */
[----:B------:R-:W-:Y:S02]  /*5330*/  IMAD.MOV R40, RZ, RZ, -R40 ;  /* 0x000000ffff287224 */ /* 0x000fe400078e0a28 */
[C---:B------:R-:W-:Y:S02]  /*5340*/  IMAD R36, R61.reuse, R42, R36 ;  /* 0x0000002a3d247224 */ /* 0x040fe400078e0224 */
[----:B------:R-:W-:Y:S01]  /*5350*/  IMAD R38, R61, R40, R38 ;  /* 0x000000283d267224 */ /* 0x000fe200078e0226 */
[----:B------:R-:W-:Y:S02]  /*5360*/  IABS R40, R53 ;  /* 0x0000003500287213 */ /* 0x000fe40000000000 */
[----:B---3--:R-:W-:Y:S02]  /*5370*/  IABS R43, R59 ;  /* 0x0000003b002b7213 */ /* 0x008fe40000000000 */
[----:B------:R-:W3:Y:S01]  /*5380*/  LDL R59, [R1+0x12b4] ;  /* 0x0012b400013b7983 */ /* 0x000ee20000100800 */
[----:B------:R-:W-:Y:S01]  /*5390*/  IMAD.HI.U32 R44, R3, R39, RZ ;  /* 0x00000027032c7227 */ /* 0x000fe200078e00ff */
[----:B------:R-:W-:-:S02]  /*53a0*/  IABS R42, R54 ;  /* 0x00000036002a7213 */ /* 0x000fc40000000000 */
[----:B------:R-:W3:Y:S01]  /*53b0*/  LDL R54, [R1+0x12b8] ;  /* 0x0012b80001367983 */ /* 0x000ee20000100800 */
[----:B------:R-:W-:Y:S02]  /*53c0*/  IMAD.MOV R44, RZ, RZ, -R44 ;  /* 0x000000ffff2c7224 */ /* 0x000fe400078e0a2c */
[----:B------:R-:W-:-:S04]  /*53d0*/  IMAD.HI.U32 R47, R3, R40, RZ ;  /* 0x00000028032f7227 */ /* 0x000fc800078e00ff */
[----:B------:R-:W-:-:S04]  /*53e0*/  IMAD.HI.U32 R45, R3, R43, RZ ;  /* 0x0000002b032d7227 */ /* 0x000fc800078e00ff */
[----:B------:R-:W-:-:S04]  /*53f0*/  IMAD.HI.U32 R48, R3, R41, RZ ;  /* 0x0000002903307227 */ /* 0x000fc800078e00ff */
[----:B------:R-:W-:-:S04]  /*5400*/  IMAD.HI.U32 R46, R3, R42, RZ ;  /* 0x0000002a032e7227 */ /* 0x000fc800078e00ff */
[C---:B------:R-:W-:Y:S02]  /*5410*/  IMAD R39, R61.reuse, R44, R39 ;  /* 0x0000002c3d277224 */ /* 0x040fe400078e0227 */
[----:B------:R-:W-:Y:S02]  /*5420*/  IMAD.MOV R44, RZ, RZ, -R47 ;  /* 0x000000ffff2c7224 */ /* 0x000fe400078e0a2f */
[----:B------:R-:W-:Y:S02]  /*5430*/  IMAD.MOV R45, RZ, RZ, -R45 ;  /* 0x000000ffff2d7224 */ /* 0x000fe400078e0a2d */
[----:B------:R-:W-:Y:S02]  /*5440*/  IMAD.MOV R47, RZ, RZ, -R48 ;  /* 0x000000ffff2f7224 */ /* 0x000fe400078e0a30 */
[----:B------:R-:W-:Y:S01]  /*5450*/  IMAD.MOV R46, RZ, RZ, -R46 ;  /* 0x000000ffff2e7224 */ /* 0x000fe200078e0a2e */
[----:B--2---:R-:W-:Y:S01]  /*5460*/  IABS R48, R55 ;  /* 0x0000003700307213 */ /* 0x004fe20000000000 */
[C---:B------:R-:W-:Y:S01]  /*5470*/  IMAD R43, R61.reuse, R45, R43 ;  /* 0x0000002d3d2b7224 */ /* 0x040fe200078e022b */
[----:B------:R-:W-:Y:S01]  /*5480*/  IABS R45, R56 ;  /* 0x00000038002d7213 */ /* 0x000fe20000000000 */
[C---:B------:R-:W-:Y:S01]  /*5490*/  IMAD R41, R61.reuse, R47, R41 ;  /* 0x0000002f3d297224 */ /* 0x040fe200078e0229 */
[----:B------:R-:W2:Y:S01]  /*54a0*/  LDL R55, [R1+0x12b0] ;  /* 0x0012b00001377983 */ /* 0x000ea20000100800 */
[----:B------:R-:W-:-:S03]  /*54b0*/  IMAD R42, R61, R46, R42 ;  /* 0x0000002e3d2a7224 */ /* 0x000fc600078e022a */
[----:B------:R-:W2:Y:S01]  /*54c0*/  LDL R56, [R1+0x12ac] ;  /* 0x0012ac0001387983 */ /* 0x000ea20000100800 */
[----:B----4-:R-:W-:Y:S02]  /*54d0*/  IABS R47, R58 ;  /* 0x0000003a002f7213 */ /* 0x010fe40000000000 */
[----:B------:R-:W-:Y:S01]  /*54e0*/  IABS R46, R57 ;  /* 0x00000039002e7213 */ /* 0x000fe20000000000 */
[----:B------:R-:W4:Y:S04]  /*54f0*/  LDL R58, [R1+0x12a4] ;  /* 0x0012a400013a7983 */ /* 0x000f280000100800 */
[----:B------:R-:W4:Y:S01]  /*5500*/  LDL R57, [R1+0x12a8] ;  /* 0x0012a80001397983 */ /* 0x000f220000100800 */
[----:B------:R-:W-:Y:S02]  /*5510*/  IMAD R40, R61, R44, R40 ;  /* 0x0000002c3d287224 */ /* 0x000fe400078e0228 */
[----:B------:R-:W-:-:S04]  /*5520*/  IMAD.MOV.U32 R44, RZ, RZ, R48 ;  /* 0x000000ffff2c7224 */ /* 0x000fc800078e0030 */
[----:B------:R-:W-:-:S04]  /*5530*/  IMAD.HI.U32 R49, R3, R44, RZ ;  /* 0x0000002c03317227 */ /* 0x000fc800078e00ff */
[----:B------:R-:W-:Y:S02]  /*5540*/  IMAD.MOV R49, RZ, RZ, -R49 ;  /* 0x000000ffff317224 */ /* 0x000fe400078e0a31 */
[----:B------:R-:W-:-:S04]  /*5550*/  IMAD.HI.U32 R52, R3, R45, RZ ;  /* 0x0000002d03347227 */ /* 0x000fc800078e00ff */
[----:B------:R-:W-:-:S04]  /*5560*/  IMAD.HI.U32 R53, R3, R46, RZ ;  /* 0x0000002e03357227 */ /* 0x000fc800078e00ff */
[----:B------:R-:W-:Y:S02]  /*5570*/  IMAD R44, R61, R49, R44 ;  /* 0x000000313d2c7224 */ /* 0x000fe400078e022c */
[----:B------:R-:W-:Y:S02]  /*5580*/  IMAD.MOV R49, RZ, RZ, -R52 ;  /* 0x000000ffff317224 */ /* 0x000fe400078e0a34 */
[----:B------:R-:W-:Y:S01]  /*5590*/  IMAD.MOV R52, RZ, RZ, -R53 ;  /* 0x000000ffff347224 */ /* 0x000fe200078e0a35 */
[----:B---3--:R-:W-:Y:S02]  /*55a0*/  IABS R53, R59 ;  /* 0x0000003b00357213 */ /* 0x008fe40000000000 */
[----:B------:R-:W3:Y:S04]  /*55b0*/  LDL R59, [R1+0x1288] ;  /* 0x00128800013b7983 */ /* 0x000ee80000100800 */
[----:B-1----:R-:W3:Y:S04]  /*55c0*/  LDL.LU R18, [R1+0x120] ;  /* 0x0001200001127983 */ /* 0x002ee80000300800 */
[----:B------:R-:W3:Y:S04]  /*55d0*/  LDL.LU R17, [R1+0x11c] ;  /* 0x00011c0001117983 */ /* 0x000ee80000300800 */
[----:B------:R-:W3:Y:S04]  /*55e0*/  LDL.LU R16, [R1+0x118] ;  /* 0x0001180001107983 */ /* 0x000ee80000300800 */
[----:B------:R-:W3:Y:S04]  /*55f0*/  LDL.LU R25, [R1+0x110] ;  /* 0x0001100001197983 */ /* 0x000ee80000300800 */
[----:B------:R-:W3:Y:S04]  /*5600*/  LDL.LU R14, [R1+0x10c] ;  /* 0x00010c00010e7983 */ /* 0x000ee80000300800 */
[----:B------:R-:W3:Y:S01]  /*5610*/  LDL.LU R13, [R1+0x108] ;  /* 0x00010800010d7983 */ /* 0x000ee20000300800 */
[----:B------:R-:W-:Y:S01]  /*5620*/  IABS R48, R54 ;  /* 0x0000003600307213 */ /* 0x000fe20000000000 */
[----:B------:R-:W-:-:S02]  /*5630*/  IMAD.HI.U32 R51, R3, R47, RZ ;  /* 0x0000002f03337227 */ /* 0x000fc400078e00ff */
[----:B------:R-:W3:Y:S02]  /*5640*/  LDL.LU R12, [R1+0x104] ;  /* 0x00010400010c7983 */ /* 0x000ee40000300800 */
[----:B------:R-:W-:-:S04]  /*5650*/  IMAD.HI.U32 R50, R3, R48, RZ ;  /* 0x0000003003327227 */ /* 0x000fc800078e00ff */
[----:B------:R-:W-:Y:S02]  /*5660*/  IMAD.MOV R50, RZ, RZ, -R50 ;  /* 0x000000ffff327224 */ /* 0x000fe400078e0a32 */
[C---:B------:R-:W-:Y:S02]  /*5670*/  IMAD R45, R61.reuse, R49, R45 ;  /* 0x000000313d2d7224 */ /* 0x040fe400078e022d */
[----:B------:R-:W-:Y:S02]  /*5680*/  IMAD.MOV R51, RZ, RZ, -R51 ;  /* 0x000000ffff337224 */ /* 0x000fe400078e0a33 */
[----:B------:R-:W-:Y:S02]  /*5690*/  IMAD.MOV.U32 R49, RZ, RZ, R53 ;  /* 0x000000ffff317224 */ /* 0x000fe400078e0035 */
[C---:B------:R-:W-:Y:S01]  /*56a0*/  IMAD R48, R61.reuse, R50, R48 ;  /* 0x000000323d307224 */ /* 0x040fe200078e0230 */
[----:B--2---:R-:W-:Y:S01]  /*56b0*/  IABS R50, R55 ;  /* 0x0000003700327213 */ /* 0x004fe20000000000 */
[----:B------:R-:W-:Y:S01]  /*56c0*/  IMAD R47, R61, R51, R47 ;  /* 0x000000333d2f7224 */ /* 0x000fe200078e022f */
[----:B------:R-:W-:Y:S01]  /*56d0*/  IABS R51, R56 ;  /* 0x0000003800337213 */ /* 0x000fe20000000000 */
[----:B------:R-:W-:Y:S01]  /*56e0*/  IMAD.HI.U32 R54, R3, R49, RZ ;  /* 0x0000003103367227 */ /* 0x000fe200078e00ff */
[----:B----4-:R-:W-:-:S03]  /*56f0*/  IABS R53, R58 ;  /* 0x0000003a00357213 */ /* 0x010fc60000000000 */
[----:B------:R-:W-:Y:S01]  /*5700*/  IMAD R46, R61, R52, R46 ;  /* 0x000000343d2e7224 */ /* 0x000fe200078e022e */
[----:B------:R-:W-:Y:S01]  /*5710*/  IABS R52, R57 ;  /* 0x0000003900347213 */ /* 0x000fe20000000000 */
[----:B------:R-:W-:Y:S02]  /*5720*/  IMAD.MOV R54, RZ, RZ, -R54 ;  /* 0x000000ffff367224 */ /* 0x000fe400078e0a36 */
[----:B------:R-:W-:-:S04]  /*5730*/  IMAD.HI.U32 R57, R3, R50, RZ ;  /* 0x0000003203397227 */ /* 0x000fc800078e00ff */
[----:B------:R-:W-:-:S04]  /*5740*/  IMAD.HI.U32 R58, R3, R51, RZ ;  /* 0x00000033033a7227 */ /* 0x000fc800078e00ff */
[----:B------:R-:W-:-:S04]  /*5750*/  IMAD.HI.U32 R55, R3, R53, RZ ;  /* 0x0000003503377227 */ /* 0x000fc800078e00ff */
[----:B------:R-:W-:Y:S02]  /*5760*/  IMAD R49, R61, R54, R49 ;  /* 0x000000363d317224 */ /* 0x000fe400078e0231 */
[----:B------:R-:W-:-:S04]  /*5770*/  IMAD.HI.U32 R56, R3, R52, RZ ;  /* 0x0000003403387227 */ /* 0x000fc800078e00ff */
[----:B------:R-:W-:Y:S02]  /*5780*/  IMAD.MOV R54, RZ, RZ, -R57 ;  /* 0x000000ffff367224 */ /* 0x000fe400078e0a39 */
[----:B------:R-:W-:Y:S01]  /*5790*/  IMAD.MOV R57, RZ, RZ, -R58 ;  /* 0x000000ffff397224 */ /* 0x000fe200078e0a3a */
[----:B------:R-:W-:Y:S01]  /*57a0*/  IABS R58, R9 ;  /* 0x00000009003a7213 */ /* 0x000fe20000000000 */
[----:B------:R-:W-:Y:S02]  /*57b0*/  IMAD.MOV R55, RZ, RZ, -R55 ;  /* 0x000000ffff377224 */ /* 0x000fe400078e0a37 */
[----:B------:R-:W-:Y:S02]  /*57c0*/  IMAD.MOV R56, RZ, RZ, -R56 ;  /* 0x000000ffff387224 */ /* 0x000fe400078e0a38 */
[C---:B------:R-:W-:Y:S02]  /*57d0*/  IMAD R50, R61.reuse, R54, R50 ;  /* 0x000000363d327224 */ /* 0x040fe400078e0232 */
[C---:B------:R-:W-:Y:S01]  /*57e0*/  IMAD R53, R61.reuse, R55, R53 ;  /* 0x000000373d357224 */ /* 0x040fe200078e0235 */
[----:B------:R-:W-:Y:S01]  /*57f0*/  IABS R55, R8 ;  /* 0x0000000800377213 */ /* 0x000fe20000000000 */
[----:B------:R-:W-:Y:S01]  /*5800*/  IMAD.MOV.U32 R54, RZ, RZ, R58 ;  /* 0x000000ffff367224 */ /* 0x000fe200078e003a */
[----:B------:R-:W-:Y:S01]  /*5810*/  IABS R9, c[0x0][0x178] ;  /* 0x00005e0000097a13 */ /* 0x000fe20000000000 */
[C---:B------:R-:W-:Y:S01]  /*5820*/  IMAD R52, R61.reuse, R56, R52 ;  /* 0x000000383d347224 */ /* 0x040fe200078e0234 */
[----:B------:R-:W-:Y:S01]  /*5830*/  IABS R56, R7 ;  /* 0x0000000700387213 */ /* 0x000fe20000000000 */
[----:B------:R-:W-:Y:S01]  /*5840*/  IMAD R51, R61, R57, R51 ;  /* 0x000000393d337224 */ /* 0x000fe200078e0233 */
[----:B------:R-:W-:Y:S01]  /*5850*/  IABS R8, R60 ;  /* 0x0000003c00087213 */ /* 0x000fe20000000000 */
[----:B------:R-:W-:Y:S01]  /*5860*/  IMAD.HI.U32 R57, R3, R54, RZ ;  /* 0x0000003603397227 */ /* 0x000fe200078e00ff */
[----:B------:R-:W-:-:S03]  /*5870*/  ISETP.GT.U32.AND P2, PT, R9, R2, PT ;  /* 0x000000020900720c */ /* 0x000fc60003f44070 */
[----:B------:R-:W-:Y:S01]  /*5880*/  IMAD.HI.U32 R7, R3, R55, RZ ;  /* 0x0000003703077227 */ /* 0x000fe200078e00ff */
[----:B------:R-:W-:-:S03]  /*5890*/  ISETP.GT.U32.AND P1, PT, R9, R4, PT ;  /* 0x000000040900720c */ /* 0x000fc60003f24070 */
[----:B------:R-:W-:-:S04]  /*58a0*/  IMAD.HI.U32 R60, R3, R56, RZ ;  /* 0x00000038033c7227 */ /* 0x000fc800078e00ff */
[----:B------:R-:W-:Y:S02]  /*58b0*/  IMAD.MOV R58, RZ, RZ, -R57 ;  /* 0x000000ffff3a7224 */ /* 0x000fe400078e0a39 */
[----:B------:R-:W-:Y:S02]  /*58c0*/  IMAD.MOV R7, RZ, RZ, -R7 ;  /* 0x000000ffff077224 */ /* 0x000fe400078e0a07 */
[----:B------:R-:W-:Y:S02]  /*58d0*/  IMAD.MOV R60, RZ, RZ, -R60 ;  /* 0x000000ffff3c7224 */ /* 0x000fe400078e0a3c */
[----:B------:R-:W-:Y:S02]  /*58e0*/  IMAD R54, R61, R58, R54 ;  /* 0x0000003a3d367224 */ /* 0x000fe400078e0236 */
[----:B------:R-:W-:Y:S01]  /*58f0*/  IMAD.MOV.U32 R58, RZ, RZ, R8 ;  /* 0x000000ffff3a7224 */ /* 0x000fe200078e0008 */
[----:B------:R-:W-:Y:S01]  /*5900*/  ISETP.GT.U32.AND P0, PT, R9, R5, PT ;  /* 0x000000050900720c */ /* 0x000fe20003f04070 */
[----:B------:R-:W2:Y:S01]  /*5910*/  LDL.LU R8, [R1+0x100] ;  /* 0x0001000001087983 */ /* 0x000ea20000300800 */
[----:B------:R-:W-:-:S02]  /*5920*/  IMAD R55, R61, R7, R55 ;  /* 0x000000073d377224 */ /* 0x000fc400078e0237 */
[----:B------:R-:W-:Y:S01]  /*5930*/  IMAD R56, R61, R60, R56 ;  /* 0x0000003c3d387224 */ /* 0x000fe200078e0238 */
[----:B------:R-:W4:Y:S01]  /*5940*/  LDL.LU R7, [R1+0xfc] ;  /* 0x0000fc0001077983 */ /* 0x000f220000300800 */
[----:B------:R-:W-:-:S03]  /*5950*/  @!P2 IMAD.IADD R2, R2, 0x1, -R9 ;  /* 0x000000010202a824 */ /* 0x000fc600078e0a09 */
[----:B------:R-:W2:Y:S01]  /*5960*/  LDL.LU R60, [R1+0x114] ;  /* 0x00011400013c7983 */ /* 0x000ea20000300800 */
[--C-:B------:R-:W-:Y:S01]  /*5970*/  @!P1 IMAD.IADD R4, R4, 0x1, -R9.reuse ;  /* 0x0000000104049824 */ /* 0x100fe200078e0a09 */
[----:B------:R-:W-:Y:S02]  /*5980*/  ISETP.GT.U32.AND P1, PT, R9, R2, PT ;  /* 0x000000020900720c */ /* 0x000fe40003f24070 */
[----:B------:R-:W-:Y:S01]  /*5990*/  @!P0 IMAD.IADD R5, R5, 0x1, -R9 ;  /* 0x0000000105058824 */ /* 0x000fe200078e0a09 */
[C---:B------:R-:W-:Y:S02]  /*59a0*/  ISETP.GT.U32.AND P3, PT, R9.reuse, R0, PT ;  /* 0x000000000900720c */ /* 0x040fe40003f64070 */
[C---:B------:R-:W-:Y:S02]  /*59b0*/  ISETP.GT.U32.AND P0, PT, R9.reuse, R4, PT ;  /* 0x000000040900720c */ /* 0x040fe40003f04070 */
[----:B------:R-:W-:Y:S02]  /*59c0*/  ISETP.GT.U32.AND P5, PT, R9, R5, PT ;  /* 0x000000050900720c */ /* 0x000fe40003fa4070 */
[----:B------:R-:W-:-:S04]  /*59d0*/  ISETP.GT.U32.AND P2, PT, R61, R6, PT ;  /* 0x000000063d00720c */ /* 0x000fc80003f44070 */
[----:B------:R-:W-:-:S03]  /*59e0*/  @!P1 IMAD.IADD R2, R2, 0x1, -R9 ;  /* 0x0000000102029824 */ /* 0x000fc600078e0a09 */
[--C-:B------:R-:W-:Y:S02]  /*59f0*/  @!P3 IMAD.IADD R0, R0, 0x1, -R9.reuse ;  /* 0x000000010000b824 */ /* 0x100fe400078e0a09 */
[--C-:B------:R-:W-:Y:S02]  /*5a00*/  @!P0 IMAD.IADD R4, R4, 0x1, -R9.reuse ;  /* 0x0000000104048824 */ /* 0x100fe400078e0a09 */
[----:B------:R-:W-:Y:S01]  /*5a10*/  @!P5 IMAD.IADD R5, R5, 0x1, -R9 ;  /* 0x000000010505d824 */ /* 0x000fe200078e0a09 */
[----:B------:R-:W-:Y:S01]  /*5a20*/  ISETP.GT.U32.AND P3, PT, R9, R0, PT ;  /* 0x000000000900720c */ /* 0x000fe20003f64070 */
[----:B------:R-:W-:-:S03]  /*5a30*/  @!P2 IMAD.IADD R6, R6, 0x1, -R61 ;  /* 0x000000010606a824 */ /* 0x000fc600078e0a3d */
[----:B------:R-:W-:Y:S04]  /*5a40*/  STL [R1+0x15d0], R5 ;  /* 0x0015d00501007387 */ /* 0x000fe80000100800 */
[----:B------:R-:W-:Y:S04]  /*5a50*/  STL [R1+0x15d4], R4 ;  /* 0x0015d40401007387 */ /* 0x000fe80000100800 */
[----:B------:R-:W4:Y:S04]  /*5a60*/  LDL R15, [R1+0x1290] ;  /* 0x00129000010f7983 */ /* 0x000f280000100800 */
[----:B------:R-:W4:Y:S04]  /*5a70*/  LDL.LU R10, [R1+0xf8] ;  /* 0x0000f800010a7983 */ /* 0x000f280000300800 */
[----:B------:R-:W4:Y:S04]  /*5a80*/  LDL.LU R24, [R1+0xf4] ;  /* 0x0000f40001187983 */ /* 0x000f280000300800 */
[----:B------:R-:W4:Y:S01]  /*5a90*/  LDL.LU R23, [R1+0xf0] ;  /* 0x0000f00001177983 */ /* 0x000f220000300800 */
[----:B------:R-:W-:-:S03]  /*5aa0*/  @!P3 IMAD.IADD R0, R0, 0x1, -R9 ;  /* 0x000000010000b824 */ /* 0x000fc600078e0a09 */
[----:B------:R-:W4:Y:S04]  /*5ab0*/  LDL.LU R22, [R1+0xec] ;  /* 0x0000ec0001167983 */ /* 0x000f280000300800 */
[----:B------:R-:W4:Y:S04]  /*5ac0*/  LDL.LU R11, [R1+0xe8] ;  /* 0x0000e800010b7983 */ /* 0x000f280000300800 */
[----:B------:R-:W4:Y:S04]  /*5ad0*/  LDL.LU R9, [R1+0xe4] ;  /* 0x0000e40001097983 */ /* 0x000f280000300800 */
[----:B------:R-:W4:Y:S04]  /*5ae0*/  LDL.LU R21, [R1+0xe0] ;  /* 0x0000e00001157983 */ /* 0x000f280000300800 */
[----:B------:R-:W4:Y:S01]  /*5af0*/  LDL.LU R20, [R1+0xdc] ;  /* 0x0000dc0001147983 */ /* 0x000f220000300800 */
[----:B---3--:R-:W-:-:S02]  /*5b00*/  ISETP.GT.U32.AND P4, PT, R61, R18, PT ;  /* 0x000000123d00720c */ /* 0x008fc40003f84070 */
[----:B------:R-:W-:-:S11]  /*5b10*/  ISETP.GT.U32.AND P1, PT, R61, R25, PT ;  /* 0x000000193d00720c */ /* 0x000fd60003f24070 */
[--C-:B------:R-:W-:Y:S01]  /*5b20*/  @!P4 IMAD.IADD R18, R18, 0x1, -R61.reuse ;  /* 0x000000011212c824 */ /* 0x100fe200078e0a3d */
[C---:B------:R-:W-:Y:S02]  /*5b30*/  ISETP.GT.U32.AND P6, PT, R61.reuse, R17, PT ;  /* 0x000000113d00720c */ /* 0x040fe40003fc4070 */
[----:B------:R-:W-:Y:S01]  /*5b40*/  ISETP.GT.U32.AND P2, PT, R61, R14, PT ;  /* 0x0000000e3d00720c */ /* 0x000fe20003f44070 */
[----:B------:R-:W-:Y:S01]  /*5b50*/  @!P1 IMAD.IADD R25, R25, 0x1, -R61 ;  /* 0x0000000119199824 */ /* 0x000fe200078e0a3d */
[----:B------:R-:W-:-:S09]  /*5b60*/  ISETP.GT.U32.AND P1, PT, R61, R18, PT ;  /* 0x000000123d00720c */ /* 0x000fd20003f24070 */
[--C-:B------:R-:W-:Y:S01]  /*5b70*/  @!P6 IMAD.IADD R17, R17, 0x1, -R61.reuse ;  /* 0x000000011111e824 */ /* 0x100fe200078e0a3d */
[----:B------:R-:W-:Y:S01]  /*5b80*/  ISETP.GT.U32.AND P5, PT, R61, R16, PT ;  /* 0x000000103d00720c */ /* 0x000fe20003fa4070 */
[----:B------:R-:W-:-:S03]  /*5b90*/  @!P2 IMAD.IADD R14, R14, 0x1, -R61 ;  /* 0x000000010e0ea824 */ /* 0x000fc600078e0a3d */
[C---:B------:R-:W-:Y:S01]  /*5ba0*/  ISETP.GT.U32.AND P2, PT, R61.reuse, R17, PT ;  /* 0x000000113d00720c */ /* 0x040fe20003f44070 */
[----:B------:R-:W-:Y:S01]  /*5bb0*/  @!P1 IMAD.IADD R18, R18, 0x1, -R61 ;  /* 0x0000000112129824 */ /* 0x000fe200078e0a3d */
[----:B------:R-:W-:-:S04]  /*5bc0*/  ISETP.GT.U32.AND P3, PT, R61, R13, PT ;  /* 0x0000000d3d00720c */ /* 0x000fc80003f64070 */
[----:B------:R0:W-:Y:S04]  /*5bd0*/  STL [R1+0x120], R18 ;  /* 0x0001201201007387 */ /* 0x0001e80000100800 */
[----:B------:R-:W3:Y:S04]  /*5be0*/  LDL.LU R19, [R1+0xd8] ;  /* 0x0000d80001137983 */ /* 0x000ee80000300800 */
[----:B0-----:R-:W3:Y:S01]  /*5bf0*/  LDL.LU R18, [R1+0xd4] ;  /* 0x0000d40001127983 */ /* 0x001ee20000300800 */
[--C-:B------:R-:W-:Y:S02]  /*5c00*/  @!P5 IMAD.IADD R16, R16, 0x1, -R61.reuse ;  /* 0x000000011010d824 */ /* 0x100fe400078e0a3d */
[----:B------:R-:W-:-:S02]  /*5c10*/  @!P2 IMAD.IADD R17, R17, 0x1, -R61 ;  /* 0x000000011111a824 */ /* 0x000fc400078e0a3d */
[--C-:B------:R-:W-:Y:S01]  /*5c20*/  @!P3 IMAD.IADD R13, R13, 0x1, -R61.reuse ;  /* 0x000000010d0db824 */ /* 0x100fe200078e0a3d */
[----:B------:R-:W-:Y:S02]  /*5c30*/  ISETP.GT.U32.AND P3, PT, R61, R16, PT ;  /* 0x000000103d00720c */ /* 0x000fe40003f64070 */
[----:B------:R0:W-:Y:S04]  /*5c40*/  STL [R1+0x11c], R17 ;  /* 0x00011c1101007387 */ /* 0x0001e80000100800 */
[----:B0-----:R-:W3:Y:S07]  /*5c50*/  LDL.LU R17, [R1+0xd0] ;  /* 0x0000d00001117983 */ /* 0x001eee0000300800 */
[----:B------:R-:W-:-:S05]  /*5c60*/  @!P3 IMAD.IADD R16, R16, 0x1, -R61 ;  /* 0x000000011010b824 */ /* 0x000fca00078e0a3d */
[----:B------:R0:W-:Y:S04]  /*5c70*/  STL [R1+0x118], R16 ;  /* 0x0001181001007387 */ /* 0x0001e80000100800 */
[----:B0-----:R-:W3:Y:S01]  /*5c80*/  LDL.LU R16, [R1+0xcc] ;  /* 0x0000cc0001107983 */ /* 0x001ee20000300800 */
[C---:B------:R-:W-:Y:S02]  /*5c90*/  ISETP.GT.U32.AND P4, PT, R61.reuse, R12, PT ;  /* 0x0000000c3d00720c */ /* 0x040fe40003f84070 */
[----:B------:R-:W-:Y:S02]  /*5ca0*/  IABS R59, R59 ;  /* 0x0000003b003b7213 */ /* 0x000fe40000000000 */
[C---:B--2---:R-:W-:Y:S02]  /*5cb0*/  ISETP.GT.U32.AND P0, PT, R61.reuse, R60, PT ;  /* 0x0000003c3d00720c */ /* 0x044fe40003f04070 */
[----:B----4-:R-:W-:-:S07]  /*5cc0*/  ISETP.GT.U32.AND P5, PT, R61, R7, PT ;  /* 0x000000073d00720c */ /* 0x010fce0003fa4070 */
[----:B------:R-:W-:Y:S01]  /*5cd0*/  @!P4 IMAD.IADD R12, R12, 0x1, -R61 ;  /* 0x000000010c0cc824 */ /* 0x000fe200078e0a3d */
[----:B------:R-:W-:-:S03]  /*5ce0*/  ISETP.GT.U32.AND P6, PT, R61, R8, PT ;  /* 0x000000083d00720c */ /* 0x000fc60003fc4070 */
[----:B------:R-:W-:Y:S01]  /*5cf0*/  @!P0 IMAD.IADD R60, R60, 0x1, -R61 ;  /* 0x000000013c3c8824 */ /* 0x000fe200078e0a3d */
[----:B------:R-:W-:Y:S01]  /*5d00*/  ISETP.GT.U32.AND P0, PT, R61, R6, PT ;  /* 0x000000063d00720c */ /* 0x000fe20003f04070 */
[----:B------:R-:W-:Y:S02]  /*5d10*/  IMAD.MOV.U32 R57, RZ, RZ, R59 ;  /* 0x000000ffff397224 */ /* 0x000fe400078e003b */
[----:B------:R-:W-:Y:S01]  /*5d20*/  @!P5 IMAD.IADD R7, R7, 0x1, -R61 ;  /* 0x000000010707d824 */ /* 0x000fe200078e0a3d */
[C---:B------:R-:W-:Y:S02]  /*5d30*/  ISETP.GT.U32.AND P4, PT, R61.reuse, R60, PT ;  /* 0x0000003c3d00720c */ /* 0x040fe40003f84070 */
[----:B------:R-:W-:Y:S01]  /*5d40*/  ISETP.GT.U32.AND P5, PT, R61, R25, PT ;  /* 0x000000193d00720c */ /* 0x000fe20003fa4070 */
[----:B------:R-:W-:-:S06]  /*5d50*/  IMAD.HI.U32 R59, R3, R57, RZ ;  /* 0x00000039033b7227 */ /* 0x000fcc00078e00ff */
[----:B------:R-:W-:Y:S01]  /*5d60*/  @!P0 IMAD.IADD R6, R6, 0x1, -R61 ;  /* 0x0000000106068824 */ /* 0x000fe200078e0a3d */
[C---:B------:R-:W-:Y:S01]  /*5d70*/  ISETP.GT.U32.AND P0, PT, R61.reuse, R14, PT ;  /* 0x0000000e3d00720c */ /* 0x040fe20003f04070 */
[----:B------:R-:W-:Y:S02]  /*5d80*/  IMAD.MOV R59, RZ, RZ, -R59 ;  /* 0x000000ffff3b7224 */ /* 0x000fe400078e0a3b */
[----:B------:R-:W-:Y:S01]  /*5d90*/  @!P6 IMAD.IADD R8, R8, 0x1, -R61 ;  /* 0x000000010808e824 */ /* 0x000fe200078e0a3d */
[C---:B------:R-:W-:Y:S01]  /*5da0*/  ISETP.GT.U32.AND P6, PT, R61.reuse, R7, PT ;  /* 0x000000073d00720c */ /* 0x040fe20003fc4070 */
[C---:B------:R-:W-:Y:S01]  /*5db0*/  IMAD R57, R61.reuse, R59, R57 ;  /* 0x0000003b3d397224 */ /* 0x040fe200078e0239 */
[----:B------:R-:W-:Y:S01]  /*5dc0*/  ISETP.GT.U32.AND P1, PT, R61, R13, PT ;  /* 0x0000000d3d00720c */ /* 0x000fe20003f24070 */
[----:B------:R-:W-:Y:S02]  /*5dd0*/  @!P4 IMAD.IADD R60, R60, 0x1, -R61 ;  /* 0x000000013c3cc824 */ /* 0x000fe400078e0a3d */
[----:B------:R-:W-:Y:S01]  /*5de0*/  IMAD.HI.U32 R59, R3, R58, RZ ;  /* 0x0000003a033b7227 */ /* 0x000fe200078e00ff */
[----:B------:R-:W-:-:S03]  /*5df0*/  ISETP.GT.U32.AND P4, PT, R61, R10, PT ;  /* 0x0000000a3d00720c */ /* 0x000fc60003f84070 */
[--C-:B------:R-:W-:Y:S01]  /*5e00*/  @!P5 IMAD.IADD R25, R25, 0x1, -R61.reuse ;  /* 0x000000011919d824 */ /* 0x100fe200078e0a3d */
[C---:B------:R-:W-:Y:S01]  /*5e10*/  ISETP.GT.U32.AND P5, PT, R61.reuse, R24, PT ;  /* 0x000000183d00720c */ /* 0x040fe20003fa4070 */
[----:B------:R-:W-:Y:S02]  /*5e20*/  @!P0 IMAD.IADD R14, R14, 0x1, -R61 ;  /* 0x000000010e0e8824 */ /* 0x000fe400078e0a3d */
[----:B------:R-:W-:Y:S01]  /*5e30*/  IMAD.MOV R59, RZ, RZ, -R59 ;  /* 0x000000ffff3b7224 */ /* 0x000fe200078e0a3b */
[----:B------:R-:W-:-:S03]  /*5e40*/  ISETP.GT.U32.AND P0, PT, R61, R23, PT ;  /* 0x000000173d00720c */ /* 0x000fc60003f04070 */
[----:B------:R-:W-:Y:S01]  /*5e50*/  IMAD R58, R61, R59, R58 ;  /* 0x0000003b3d3a7224 */ /* 0x000fe200078e023a */
[----:B------:R-:W-:Y:S01]  /*5e60*/  IABS R59, R15 ;  /* 0x0000000f003b7213 */ /* 0x000fe20000000000 */
[--C-:B------:R-:W-:Y:S01]  /*5e70*/  @!P6 IMAD.IADD R7, R7, 0x1, -R61.reuse ;  /* 0x000000010707e824 */ /* 0x100fe200078e0a3d */
[----:B------:R-:W2:Y:S01]  /*5e80*/  LDL.LU R15, [R1+0xc8] ;  /* 0x0000c800010f7983 */ /* 0x000ea20000300800 */
[----:B------:R-:W-:Y:S01]  /*5e90*/  ISETP.GT.U32.AND P2, PT, R61, R12, PT ;  /* 0x0000000c3d00720c */ /* 0x000fe20003f44070 */
[--C-:B------:R-:W-:Y:S01]  /*5ea0*/  @!P1 IMAD.IADD R13, R13, 0x1, -R61.reuse ;  /* 0x000000010d0d9824 */ /* 0x100fe200078e0a3d */
[C---:B------:R-:W-:Y:S01]  /*5eb0*/  ISETP.GT.U32.AND P1, PT, R61.reuse, R22, PT ;  /* 0x000000163d00720c */ /* 0x040fe20003f24070 */
[--C-:B------:R-:W-:Y:S02]  /*5ec0*/  @!P4 IMAD.IADD R10, R10, 0x1, -R61.reuse ;  /* 0x000000010a0ac824 */ /* 0x100fe400078e0a3d */
[--C-:B------:R-:W-:Y:S01]  /*5ed0*/  @!P5 IMAD.IADD R24, R24, 0x1, -R61.reuse ;  /* 0x000000011818d824 */ /* 0x100fe200078e0a3d */
[----:B------:R-:W-:Y:S01]  /*5ee0*/  ISETP.GT.U32.AND P6, PT, R61, R21, PT ;  /* 0x000000153d00720c */ /* 0x000fe20003fc4070 */
[----:B------:R-:W-:Y:S01]  /*5ef0*/  @!P0 IMAD.IADD R23, R23, 0x1, -R61 ;  /* 0x0000000117178824 */ /* 0x000fe200078e0a3d */
[----:B------:R-:W-:-:S02]  /*5f00*/  ISETP.GT.U32.AND P4, PT, R61, R20, PT ;  /* 0x000000143d00720c */ /* 0x000fc40003f84070 */
[----:B------:R-:W-:-:S03]  /*5f10*/  ISETP.GT.U32.AND P3, PT, R61, R8, PT ;  /* 0x000000083d00720c */ /* 0x000fc60003f64070 */
[--C-:B------:R-:W-:Y:S01]  /*5f20*/  @!P2 IMAD.IADD R12, R12, 0x1, -R61.reuse ;  /* 0x000000010c0ca824 */ /* 0x100fe200078e0a3d */
[----:B------:R-:W-:Y:S01]  /*5f30*/  ISETP.GT.U32.AND P2, PT, R61, R11, PT ;  /* 0x0000000b3d00720c */ /* 0x000fe20003f44070 */
[----:B------:R-:W-:-:S04]  /*5f40*/  @!P1 IMAD.IADD R22, R22, 0x1, -R61 ;  /* 0x0000000116169824 */ /* 0x000fc800078e0a3d */
[--C-:B------:R-:W-:Y:S01]  /*5f50*/  @!P6 IMAD.IADD R21, R21, 0x1, -R61.reuse ;  /* 0x000000011515e824 */ /* 0x100fe200078e0a3d */
[C---:B------:R-:W-:Y:S01]  /*5f60*/  ISETP.GT.U32.AND P6, PT, R61.reuse, R10, PT ;  /* 0x0000000a3d00720c */ /* 0x040fe20003fc4070 */
[--C-:B------:R-:W-:Y:S01]  /*5f70*/  @!P4 IMAD.IADD R20, R20, 0x1, -R61.reuse ;  /* 0x000000011414c824 */ /* 0x100fe200078e0a3d */
[----:B------:R-:W-:Y:S01]  /*5f80*/  ISETP.GT.U32.AND P4, PT, R61, R24, PT ;  /* 0x000000183d00720c */ /* 0x000fe20003f84070 */
[----:B------:R-:W-:Y:S01]  /*5f90*/  STL [R1+0x114], R60 ;  /* 0x0001143c01007387 */ /* 0x000fe20000100800 */
[----:B------:R-:W-:-:S03]  /*5fa0*/  @!P3 IMAD.IADD R8, R8, 0x1, -R61 ;  /* 0x000000010808b824 */ /* 0x000fc600078e0a3d */
[----:B------:R-:W-:Y:S04]  /*5fb0*/  STL [R1+0x110], R25 ;  /* 0x0001101901007387 */ /* 0x000fe80000100800 */
[----:B------:R-:W-:Y:S04]  /*5fc0*/  STL [R1+0x10c], R14 ;  /* 0x00010c0e01007387 */ /* 0x000fe80000100800 */
[----:B------:R-:W-:Y:S04]  /*5fd0*/  STL [R1+0x108], R13 ;  /* 0x0001080d01007387 */ /* 0x000fe80000100800 */
[----:B------:R-:W-:Y:S04]  /*5fe0*/  STL [R1+0x104], R12 ;  /* 0x0001040c01007387 */ /* 0x000fe80000100800 */
[----:B------:R0:W-:Y:S01]  /*5ff0*/  STL [R1+0x100], R8 ;  /* 0x0001000801007387 */ /* 0x0001e20000100800 */
[----:B------:R-:W-:-:S02]  /*6000*/  @!P6 IMAD.IADD R10, R10, 0x1, -R61 ;  /* 0x000000010a0ae824 */ /* 0x000fc400078e0a3d */
[--C-:B------:R-:W-:Y:S02]  /*6010*/  @!P2 IMAD.IADD R11, R11, 0x1, -R61.reuse ;  /* 0x000000010b0ba824 */ /* 0x100fe400078e0a3d */
[----:B------:R-:W-:Y:S01]  /*6020*/  @!P4 IMAD.IADD R24, R24, 0x1, -R61 ;  /* 0x000000011818c824 */ /* 0x000fe200078e0a3d */
[----:B0-----:R-:W4:Y:S04]  /*6030*/  LDL.LU R8, [R1+0xc4] ;  /* 0x0000c40001087983 */ /* 0x001f280000300800 */
[----:B------:R-:W4:Y:S04]  /*6040*/  LDL.LU R14, [R1+0xc0] ;  /* 0x0000c000010e7983 */ /* 0x000f280000300800 */
[----:B------:R0:W-:Y:S01]  /*6050*/  STL [R1+0xfc], R7 ;  /* 0x0000fc0701007387 */ /* 0x0001e20000100800 */
[----:B------:R-:W-:-:S03]  /*6060*/  ISETP.GT.U32.AND P3, PT, R61, R9, PT ;  /* 0x000000093d00720c */ /* 0x000fc60003f64070 */
[----:B0-----:R-:W4:Y:S04]  /*6070*/  LDL.LU R7, [R1+0xbc] ;  /* 0x0000bc0001077983 */ /* 0x001f280000300800 */
[----:B------:R-:W4:Y:S04]  /*6080*/  LDL.LU R13, [R1+0xb8] ;  /* 0x0000b800010d7983 */ /* 0x000f280000300800 */
[----:B------:R-:W4:Y:S04]  /*6090*/  LDL.LU R12, [R1+0xb4] ;  /* 0x0000b400010c7983 */ /* 0x000f280000300800 */
[----:B------:R0:W-:Y:S04]  /*60a0*/  STL [R1+0xf8], R10 ;  /* 0x0000f80a01007387 */ /* 0x0001e80000100800 */
[----:B0-----:R-:W4:Y:S04]  /*60b0*/  LDL.LU R10, [R1+0xb0] ;  /* 0x0000b000010a7983 */ /* 0x001f280000300800 */
[----:B------:R0:W-:Y:S04]  /*60c0*/  STL [R1+0xf4], R24 ;  /* 0x0000f41801007387 */ /* 0x0001e80000100800 */
[----:B------:R-:W4:Y:S01]  /*60d0*/  LDL.LU R5, [R1+0xac] ;  /* 0x0000ac0001057983 */ /* 0x000f220000300800 */
[----:B------:R-:W-:Y:S01]  /*60e0*/  @!P3 IMAD.IADD R9, R9, 0x1, -R61 ;  /* 0x000000010909b824 */ /* 0x000fe200078e0a3d */
[----:B---3--:R-:W-:-:S02]  /*60f0*/  ISETP.GT.U32.AND P5, PT, R61, R19, PT ;  /* 0x000000133d00720c */ /* 0x008fc40003fa4070 */
[----:B------:R-:W-:-:S11]  /*6100*/  ISETP.GT.U32.AND P0, PT, R61, R18, PT ;  /* 0x000000123d00720c */ /* 0x000fd60003f04070 */
[--C-:B------:R-:W-:Y:S01]  /*6110*/  @!P5 IMAD.IADD R19, R19, 0x1, -R61.reuse ;  /* 0x000000011313d824 */ /* 0x100fe200078e0a3d */
[C---:B------:R-:W-:Y:S01]  /*6120*/  ISETP.GT.U32.AND P5, PT, R61.reuse, R23, PT ;  /* 0x000000173d00720c */ /* 0x040fe20003fa4070 */
[----:B------:R-:W-:Y:S01]  /*6130*/  @!P0 IMAD.IADD R18, R18, 0x1, -R61 ;  /* 0x0000000112128824 */ /* 0x000fe200078e0a3d */
[C---:B------:R-:W-:Y:S02]  /*6140*/  ISETP.GT.U32.AND P0, PT, R61.reuse, R22, PT ;  /* 0x000000163d00720c */ /* 0x040fe40003f04070 */
[----:B------:R-:W-:-:S09]  /*6150*/  ISETP.GT.U32.AND P1, PT, R61, R17, PT ;  /* 0x000000113d00720c */ /* 0x000fd20003f24070 */
[--C-:B------:R-:W-:Y:S02]  /*6160*/  @!P5 IMAD.IADD R23, R23, 0x1, -R61.reuse ;  /* 0x000000011717d824 */ /* 0x100fe400078e0a3d */
[--C-:B------:R-:W-:Y:S02]  /*6170*/  @!P0 IMAD.IADD R22, R22, 0x1, -R61.reuse ;  /* 0x0000000116168824 */ /* 0x100fe400078e0a3d */
[----:B------:R-:W-:Y:S01]  /*6180*/  @!P1 IMAD.IADD R17, R17, 0x1, -R61 ;  /* 0x0000000111119824 */ /* 0x000fe200078e0a3d */
[C---:B------:R-:W-:Y:S01]  /*6190*/  ISETP.GT.U32.AND P1, PT, R61.reuse, R11, PT ;  /* 0x0000000b3d00720c */ /* 0x040fe20003f24070 */
[----:B------:R1:W-:Y:S01]  /*61a0*/  STL [R1+0xf0], R23 ;  /* 0x0000f01701007387 */ /* 0x0003e20000100800 */
[----:B------:R-:W-:-:S03]  /*61b0*/  ISETP.GT.U32.AND P2, PT, R61, R16, PT ;  /* 0x000000103d00720c */ /* 0x000fc60003f44070 */
[----:B------:R-:W4:Y:S04]  /*61c0*/  LDL.LU R25, [R1+0xa8] ;  /* 0x0000a80001197983 */ /* 0x000f280000300800 */
[----:B------:R1:W-:Y:S04]  /*61d0*/  STL [R1+0xec], R22 ;  /* 0x0000ec1601007387 */ /* 0x0003e80000100800 */
[----:B0-----:R-:W4:Y:S01]  /*61e0*/  LDL.LU R24, [R1+0xa4] ;  /* 0x0000a40001187983 */ /* 0x001f220000300800 */
[----:B------:R-:W-:-:S03]  /*61f0*/  @!P1 IMAD.IADD R11, R11, 0x1, -R61 ;  /* 0x000000010b0b9824 */ /* 0x000fc600078e0a3d */
[----:B-1----:R-:W4:Y:S01]  /*6200*/  LDL.LU R23, [R1+0xa0] ;  /* 0x0000a00001177983 */ /* 0x002f220000300800 */
[--C-:B------:R-:W-:Y:S01]  /*6210*/  @!P2 IMAD.IADD R16, R16, 0x1, -R61.reuse ;  /* 0x000000011010a824 */ /* 0x100fe200078e0a3d */
[----:B------:R-:W-:Y:S02]  /*6220*/  ISETP.GT.U32.AND P2, PT, R61, R9, PT ;  /* 0x000000093d00720c */ /* 0x000fe40003f44070 */
[----:B------:R0:W-:Y:S04]  /*6230*/  STL [R1+0xe8], R11 ;  /* 0x0000e80b01007387 */ /* 0x0001e80000100800 */
[----:B------:R-:W4:Y:S04]  /*6240*/  LDL.LU R22, [R1+0x9c] ;  /* 0x00009c0001167983 */ /* 0x000f280000300800 */
[----:B0-----:R-:W4:Y:S03]  /*6250*/  LDL.LU R11, [R1+0x98] ;  /* 0x00009800010b7983 */ /* 0x001f260000300800 */
[----:B------:R-:W-:-:S05]  /*6260*/  @!P2 IMAD.IADD R9, R9, 0x1, -R61 ;  /* 0x000000010909a824 */ /* 0x000fca00078e0a3d */
[----:B------:R0:W-:Y:S04]  /*6270*/  STL [R1+0xe4], R9 ;  /* 0x0000e40901007387 */ /* 0x0001e80000100800 */
[----:B0-----:R-:W4:Y:S01]  /*6280*/  LDL.LU R9, [R1+0x94] ;  /* 0x0000940001097983 */ /* 0x001f220000300800 */
[C---:B------:R-:W-:Y:S02]  /*6290*/  ISETP.GT.U32.AND P4, PT, R61.reuse, R20, PT ;  /* 0x000000143d00720c */ /* 0x040fe40003f84070 */
[C---:B------:R-:W-:Y:S02]  /*62a0*/  ISETP.GT.U32.AND P5, PT, R61.reuse, R19, PT ;  /* 0x000000133d00720c */ /* 0x040fe40003fa4070 */
[C---:B------:R-:W-:Y:S02]  /*62b0*/  ISETP.GT.U32.AND P0, PT, R61.reuse, R18, PT ;  /* 0x000000123d00720c */ /* 0x040fe40003f04070 */
[----:B--2---:R-:W-:-:S13]  /*62c0*/  ISETP.GT.U32.AND P3, PT, R61, R15, PT ;  /* 0x0000000f3d00720c */ /* 0x004fda0003f64070 */
[--C-:B------:R-:W-:Y:S01]  /*62d0*/  @!P3 IMAD.IADD R15, R15, 0x1, -R61.reuse ;  /* 0x000000010f0fb824 */ /* 0x100fe200078e0a3d */
[----:B------:R-:W-:Y:S01]  /*62e0*/  ISETP.GT.U32.AND P3, PT, R61, R21, PT ;  /* 0x000000153d00720c */ /* 0x000fe20003f64070 */
[----:B------:R-:W-:-:S03]  /*62f0*/  @!P4 IMAD.IADD R20, R20, 0x1, -R61 ;  /* 0x000000011414c824 */ /* 0x000fc600078e0a3d */
[C---:B------:R-:W-:Y:S02]  /*6300*/  ISETP.GT.U32.AND P6, PT, R61.reuse, R15, PT ;  /* 0x0000000f3d00720c */ /* 0x040fe40003fc4070 */
[----:B------:R-:W-:Y:S01]  /*6310*/  ISETP.GT.U32.AND P1, PT, R61, R17, PT ;  /* 0x000000113d00720c */ /* 0x000fe20003f24070 */
[----:B------:R-:W-:-:S06]  /*6320*/  @!P5 IMAD.IADD R19, R19, 0x1, -R61 ;  /* 0x000000011313d824 */ /* 0x000fcc00078e0a3d */
[--C-:B------:R-:W-:Y:S01]  /*6330*/  @!P3 IMAD.IADD R21, R21, 0x1, -R61.reuse ;  /* 0x000000011515b824 */ /* 0x100fe200078e0a3d */
[----:B------:R-:W-:Y:S01]  /*6340*/  ISETP.GT.U32.AND P2, PT, R61, R16, PT ;  /* 0x000000103d00720c */ /* 0x000fe20003f44070 */
[--C-:B------:R-:W-:Y:S02]  /*6350*/  @!P0 IMAD.IADD R18, R18, 0x1, -R61.reuse ;  /* 0x0000000112128824 */ /* 0x100fe400078e0a3d */
[--C-:B------:R-:W-:Y:S02]  /*6360*/  @!P6 IMAD.IADD R15, R15, 0x1, -R61.reuse ;  /* 0x000000010f0fe824 */ /* 0x100fe400078e0a3d */
[----:B------:R-:W-:Y:S01]  /*6370*/  @!P1 IMAD.IADD R17, R17, 0x1, -R61 ;  /* 0x0000000111119824 */ /* 0x000fe200078e0a3d */
[C---:B----4-:R-:W-:Y:S02]  /*6380*/  ISETP.GT.U32.AND P3, PT, R61.reuse, R8, PT ;  /* 0x000000083d00720c */ /* 0x050fe40003f64070 */
[C---:B------:R-:W-:Y:S02]  /*6390*/  ISETP.GT.U32.AND P4, PT, R61.reuse, R14, PT ;  /* 0x0000000e3d00720c */ /* 0x040fe40003f84070 */
[----:B------:R-:W-:-:S11]  /*63a0*/  ISETP.GT.U32.AND P5, PT, R61, R7, PT ;  /* 0x000000073d00720c */ /* 0x000fd60003fa4070 */
[--C-:B------:R-:W-:Y:S02]  /*63b0*/  @!P4 IMAD.IADD R14, R14, 0x1, -R61.reuse ;  /* 0x000000010e0ec824 */ /* 0x100fe400078e0a3d */
[--C-:B------:R-:W-:Y:S01]  /*63c0*/  @!P3 IMAD.IADD R8, R8, 0x1, -R61.reuse ;  /* 0x000000010808b824 */ /* 0x100fe200078e0a3d */
[C---:B------:R-:W-:Y:S02]  /*63d0*/  ISETP.GT.U32.AND P0, PT, R61.reuse, R13, PT ;  /* 0x0000000d3d00720c */ /* 0x040fe40003f04070 */
[----:B------:R-:W-:Y:S01]  /*63e0*/  ISETP.GT.U32.AND P1, PT, R61, R12, PT ;  /* 0x0000000c3d00720c */ /* 0x000fe20003f24070 */
[--C-:B------:R-:W-:Y:S02]  /*63f0*/  @!P5 IMAD.IADD R7, R7, 0x1, -R61.reuse ;  /* 0x000000010707d824 */ /* 0x100fe400078e0a3d */
[----:B------:R-:W-:Y:S01]  /*6400*/  @!P2 IMAD.IADD R16, R16, 0x1, -R61 ;  /* 0x000000011010a824 */ /* 0x000fe200078e0a3d */
[----:B------:R-:W-:-:S07]  /*6410*/  ISETP.GT.U32.AND P6, PT, R61, R5, PT ;  /* 0x000000053d00720c */ /* 0x000fce0003fc4070 */
[--C-:B------:R-:W-:Y:S01]  /*6420*/  @!P0 IMAD.IADD R13, R13, 0x1, -R61.reuse ;  /* 0x000000010d0d8824 */ /* 0x100fe200078e0a3d */
[----:B------:R-:W-:Y:S01]  /*6430*/  ISETP.GT.U32.AND P2, PT, R61, R10, PT ;  /* 0x0000000a3d00720c */ /* 0x000fe20003f44070 */
[----:B------:R0:W-:Y:S01]  /*6440*/  STL [R1+0xe0], R21 ;  /* 0x0000e01501007387 */ /* 0x0001e20000100800 */
[----:B------:R-:W-:-:S03]  /*6450*/  @!P1 IMAD.IADD R12, R12, 0x1, -R61 ;  /* 0x000000010c0c9824 */ /* 0x000fc600078e0a3d */
[----:B------:R1:W-:Y:S01]  /*6460*/  STL [R1+0xdc], R20 ;  /* 0x0000dc1401007387 */ /* 0x0003e20000100800 */
[--C-:B------:R-:W-:Y:S01]  /*6470*/  @!P6 IMAD.IADD R5, R5, 0x1, -R61.reuse ;  /* 0x000000010505e824 */ /* 0x100fe200078e0a3d */
[----:B------:R-:W-:Y:S02]  /*6480*/  ISETP.GT.U32.AND P6, PT, R61, R8, PT ;  /* 0x000000083d00720c */ /* 0x000fe40003fc4070 */
[----:B------:R2:W-:Y:S04]  /*6490*/  STL [R1+0xd8], R19 ;  /* 0x0000d81301007387 */ /* 0x0005e80000100800 */
[----:B------:R4:W-:Y:S04]  /*64a0*/  STL [R1+0xd4], R18 ;  /* 0x0000d41201007387 */ /* 0x0009e80000100800 */
[----:B------:R1:W-:Y:S04]  /*64b0*/  STL [R1+0xd0], R17 ;  /* 0x0000d01101007387 */ /* 0x0003e80000100800 */
[----:B0-----:R-:W3:Y:S04]  /*64c0*/  LDL.LU R21, [R1+0x90] ;  /* 0x0000900001157983 */ /* 0x001ee80000300800 */
[----:B------:R-:W-:Y:S01]  /*64d0*/  STL [R1+0xcc], R16 ;  /* 0x0000cc1001007387 */ /* 0x000fe20000100800 */
[----:B------:R-:W-:-:S03]  /*64e0*/  @!P6 IMAD.IADD R8, R8, 0x1, -R61 ;  /* 0x000000010808e824 */ /* 0x000fc600078e0a3d */
[----:B-1----:R-:W3:Y:S01]  /*64f0*/  LDL.LU R20, [R1+0x8c] ;  /* 0x00008c0001147983 */ /* 0x002ee20000300800 */
[----:B------:R-:W-:-:S03]  /*6500*/  @!P2 IMAD.IADD R10, R10, 0x1, -R61 ;  /* 0x000000010a0aa824 */ /* 0x000fc600078e0a3d */
[----:B--2---:R-:W2:Y:S04]  /*6510*/  LDL.LU R19, [R1+0x88] ;  /* 0x0000880001137983 */ /* 0x004ea80000300800 */
[----:B------:R-:W-:Y:S04]  /*6520*/  STL [R1+0xc8], R15 ;  /* 0x0000c80f01007387 */ /* 0x000fe80000100800 */
[----:B----4-:R-:W2:Y:S04]  /*6530*/  LDL.LU R18, [R1+0x84] ;  /* 0x0000840001127983 */ /* 0x010ea80000300800 */
[----:B------:R-:W2:Y:S04]  /*6540*/  LDL.LU R17, [R1+0x80] ;  /* 0x0000800001117983 */ /* 0x000ea80000300800 */
[----:B------:R0:W-:Y:S04]  /*6550*/  STL [R1+0xc4], R8 ;  /* 0x0000c40801007387 */ /* 0x0001e80000100800 */
[----:B0-----:R-:W2:Y:S01]  /*6560*/  LDL.LU R8, [R1+0x7c] ;  /* 0x00007c0001087983 */ /* 0x001ea20000300800 */
[----:B------:R-:W-:-:S02]  /*6570*/  ISETP.GT.U32.AND P3, PT, R61, R25, PT ;  /* 0x000000193d00720c */ /* 0x000fc40003f64070 */
[C---:B------:R-:W-:Y:S02]  /*6580*/  ISETP.GT.U32.AND P4, PT, R61.reuse, R24, PT ;  /* 0x000000183d00720c */ /* 0x040fe40003f84070 */
[----:B------:R-:W-:-:S09]  /*6590*/  ISETP.GT.U32.AND P5, PT, R61, R23, PT ;  /* 0x000000173d00720c */ /* 0x000fd20003fa4070 */
[--C-:B------:R-:W-:Y:S01]  /*65a0*/  @!P3 IMAD.IADD R25, R25, 0x1, -R61.reuse ;  /* 0x000000011919b824 */ /* 0x100fe200078e0a3d */
[C---:B------:R-:W-:Y:S02]  /*65b0*/  ISETP.GT.U32.AND P3, PT, R61.reuse, R14, PT ;  /* 0x0000000e3d00720c */ /* 0x040fe40003f64070 */
[C---:B------:R-:W-:Y:S01]  /*65c0*/  ISETP.GT.U32.AND P0, PT, R61.reuse, R22, PT ;  /* 0x000000163d00720c */ /* 0x040fe20003f04070 */
[--C-:B------:R-:W-:Y:S01]  /*65d0*/  @!P4 IMAD.IADD R24, R24, 0x1, -R61.reuse ;  /* 0x000000011818c824 */ /* 0x100fe200078e0a3d */
[C---:B------:R-:W-:Y:S02]  /*65e0*/  ISETP.GT.U32.AND P4, PT, R61.reuse, R7, PT ;  /* 0x000000073d00720c */ /* 0x040fe40003f84070 */
[----:B------:R-:W-:Y:S01]  /*65f0*/  ISETP.GT.U32.AND P1, PT, R61, R11, PT ;  /* 0x0000000b3d00720c */ /* 0x000fe20003f24070 */
[----:B------:R-:W-:Y:S01]  /*6600*/  @!P5 IMAD.IADD R23, R23, 0x1, -R61 ;  /* 0x000000011717d824 */ /* 0x000fe200078e0a3d */
[----:B------:R-:W-:-:S05]  /*6610*/  ISETP.GT.U32.AND P5, PT, R61, R13, PT ;  /* 0x0000000d3d00720c */ /* 0x000fca0003fa4070 */
[--C-:B------:R-:W-:Y:S02]  /*6620*/  @!P3 IMAD.IADD R14, R14, 0x1, -R61.reuse ;  /* 0x000000010e0eb824 */ /* 0x100fe400078e0a3d */
[--C-:B------:R-:W-:Y:S01]  /*6630*/  @!P0 IMAD.IADD R22, R22, 0x1, -R61.reuse ;  /* 0x0000000116168824 */ /* 0x100fe200078e0a3d */
[----:B------:R-:W-:Y:S01]  /*6640*/  ISETP.GT.U32.AND P0, PT, R61, R12, PT ;  /* 0x0000000c3d00720c */ /* 0x000fe20003f04070 */
[--C-:B------:R-:W-:Y:S02]  /*6650*/  @!P4 IMAD.IADD R7, R7, 0x1, -R61.reuse ;  /* 0x000000010707c824 */ /* 0x100fe400078e0a3d */
[--C-:B------:R-:W-:Y:S01]  /*6660*/  @!P1 IMAD.IADD R11, R11, 0x1, -R61.reuse ;  /* 0x000000010b0b9824 */ /* 0x100fe200078e0a3d */
[C---:B------:R-:W-:Y:S02]  /*6670*/  ISETP.GT.U32.AND P1, PT, R61.reuse, R10, PT ;  /* 0x0000000a3d00720c */ /* 0x040fe40003f24070 */
[----:B------:R0:W-:Y:S01]  /*6680*/  STL [R1+0xbc], R7 ;  /* 0x0000bc0701007387 */ /* 0x0001e20000100800 */
[----:B------:R-:W-:Y:S01]  /*6690*/  ISETP.GT.U32.AND P2, PT, R61, R9, PT ;  /* 0x000000093d00720c */ /* 0x000fe20003f44070 */
[----:B------:R-:W-:-:S02]  /*66a0*/  @!P5 IMAD.IADD R13, R13, 0x1, -R61 ;  /* 0x000000010d0dd824 */ /* 0x000fc400078e0a3d */
[----:B------:R1:W-:Y:S04]  /*66b0*/  STL [R1+0xc0], R14 ;  /* 0x0000c00e01007387 */ /* 0x0003e80000100800 */
[----:B0-----:R-:W4:Y:S04]  /*66c0*/  LDL.LU R7, [R1+0x78] ;  /* 0x0000780001077983 */ /* 0x001f280000300800 */
[----:B------:R-:W4:Y:S04]  /*66d0*/  LDL.LU R16, [R1+0x74] ;  /* 0x0000740001107983 */ /* 0x000f280000300800 */
[----:B------:R-:W4:Y:S01]  /*66e0*/  LDL.LU R15, [R1+0x70] ;  /* 0x00007000010f7983 */ /* 0x000f220000300800 */
[----:B------:R-:W-:-:S03]  /*66f0*/  @!P0 IMAD.IADD R12, R12, 0x1, -R61 ;  /* 0x000000010c0c8824 */ /* 0x000fc600078e0a3d */
[----:B-1----:R-:W4:Y:S04]  /*6700*/  LDL.LU R14, [R1+0x6c] ;  /* 0x00006c00010e7983 */ /* 0x002f280000300800 */
[----:B------:R0:W-:Y:S01]  /*6710*/  STL [R1+0xb8], R13 ;  /* 0x0000b80d01007387 */ /* 0x0001e20000100800 */
[--C-:B------:R-:W-:Y:S01]  /*6720*/  @!P2 IMAD.IADD R9, R9, 0x1, -R61.reuse ;  /* 0x000000010909a824 */ /* 0x100fe200078e0a3d */
[C---:B------:R-:W-:Y:S01]  /*6730*/  ISETP.GT.U32.AND P2, PT, R61.reuse, R5, PT ;  /* 0x000000053d00720c */ /* 0x040fe20003f44070 */
[----:B------:R-:W-:Y:S01]  /*6740*/  @!P1 IMAD.IADD R10, R10, 0x1, -R61 ;  /* 0x000000010a0a9824 */ /* 0x000fe200078e0a3d */
[C---:B------:R-:W-:Y:S01]  /*6750*/  ISETP.GT.U32.AND P3, PT, R61.reuse, R25, PT ;  /* 0x000000193d00720c */ /* 0x040fe20003f64070 */
[----:B0-----:R-:W4:Y:S01]  /*6760*/  LDL.LU R13, [R1+0x68] ;  /* 0x00006800010d7983 */ /* 0x001f220000300800 */
[----:B------:R-:W-:-:S03]  /*6770*/  ISETP.GT.U32.AND P4, PT, R61, R24, PT ;  /* 0x000000183d00720c */ /* 0x000fc60003f84070 */
[----:B------:R0:W-:Y:S01]  /*6780*/  STL [R1+0xb4], R12 ;  /* 0x0000b40c01007387 */ /* 0x0001e20000100800 */
[C---:B------:R-:W-:Y:S02]  /*6790*/  ISETP.GT.U32.AND P0, PT, R61.reuse, R22, PT ;  /* 0x000000163d00720c */ /* 0x040fe40003f04070 */
[----:B------:R-:W-:Y:S01]  /*67a0*/  ISETP.GT.U32.AND P5, PT, R61, R23, PT ;  /* 0x000000173d00720c */ /* 0x000fe20003fa4070 */
[----:B0-----:R-:W4:Y:S04]  /*67b0*/  LDL.LU R12, [R1+0x64] ;  /* 0x00006400010c7983 */ /* 0x001f280000300800 */
[----:B------:R0:W-:Y:S01]  /*67c0*/  STL [R1+0xb0], R10 ;  /* 0x0000b00a01007387 */ /* 0x0001e20000100800 */
[----:B------:R-:W-:-:S03]  /*67d0*/  @!P2 IMAD.IADD R5, R5, 0x1, -R61 ;  /* 0x000000010505a824 */ /* 0x000fc600078e0a3d */
[----:B0-----:R-:W4:Y:S01]  /*67e0*/  LDL.LU R10, [R1+0x60] ;  /* 0x00006000010a7983 */ /* 0x001f220000300800 */
[--C-:B------:R-:W-:Y:S02]  /*67f0*/  @!P3 IMAD.IADD R25, R25, 0x1, -R61.reuse ;  /* 0x000000011919b824 */ /* 0x100fe400078e0a3d */
[--C-:B------:R-:W-:Y:S02]  /*6800*/  @!P4 IMAD.IADD R24, R24, 0x1, -R61.reuse ;  /* 0x000000011818c824 */ /* 0x100fe400078e0a3d */
[--C-:B------:R-:W-:Y:S01]  /*6810*/  @!P0 IMAD.IADD R22, R22, 0x1, -R61.reuse ;  /* 0x0000000116168824 */ /* 0x100fe200078e0a3d */
[----:B------:R-:W-:Y:S01]  /*6820*/  STL [R1+0xac], R5 ;  /* 0x0000ac0501007387 */ /* 0x000fe20000100800 */
[----:B------:R-:W-:-:S03]  /*6830*/  @!P5 IMAD.IADD R23, R23, 0x1, -R61 ;  /* 0x000000011717d824 */ /* 0x000fc600078e0a3d */
[----:B------:R-:W-:Y:S04]  /*6840*/  STL [R1+0xa8], R25 ;  /* 0x0000a81901007387 */ /* 0x000fe80000100800 */
[----:B------:R-:W-:Y:S04]  /*6850*/  STL [R1+0xa4], R24 ;  /* 0x0000a41801007387 */ /* 0x000fe80000100800 */
[----:B------:R0:W-:Y:S04]  /*6860*/  STL [R1+0x9c], R22 ;  /* 0x00009c1601007387 */ /* 0x0001e80000100800 */
[----:B------:R-:W-:Y:S04]  /*6870*/  STL [R1+0xa0], R23 ;  /* 0x0000a01701007387 */ /* 0x000fe80000100800 */
[----:B0-----:R-:W4:Y:S01]  /*6880*/  LDL R22, [R1+0x1294] ;  /* 0x0012940001167983 */ /* 0x001f220000100800 */
[----:B------:R-:W-:-:S02]  /*6890*/  ISETP.GT.U32.AND P6, PT, R61, R9, PT ;  /* 0x000000093d00720c */ /* 0x000fc40003fc4070 */
[----:B------:R-:W-:-:S11]  /*68a0*/  ISETP.GT.U32.AND P1, PT, R61, R11, PT ;  /* 0x0000000b3d00720c */ /* 0x000fd60003f24070 */
[--C-:B------:R-:W-:Y:S02]  /*68b0*/  @!P6 IMAD.IADD R9, R9, 0x1, -R61.reuse ;  /* 0x000000010909e824 */ /* 0x100fe400078e0a3d */
[----:B------:R-:W-:-:S03]  /*68c0*/  @!P1 IMAD.IADD R11, R11, 0x1, -R61 ;  /* 0x000000010b0b9824 */ /* 0x000fc600078e0a3d */
[----:B------:R0:W-:Y:S01]  /*68d0*/  STL [R1+0x94], R9 ;  /* 0x0000940901007387 */ /* 0x0001e20000100800 */
[----:B------:R-:W-:-:S03]  /*68e0*/  IMAD.HI.U32 R60, R3, R59, RZ ;  /* 0x0000003b033c7227 */ /* 0x000fc600078e00ff */
[----:B------:R1:W-:Y:S04]  /*68f0*/  STL [R1+0x98], R11 ;  /* 0x0000980b01007387 */ /* 0x0003e80000100800 */
[----:B0-----:R-:W4:Y:S04]  /*6900*/  LDL.LU R9, [R1+0x5c] ;  /* 0x00005c0001097983 */ /* 0x001f280000300800 */
[----:B-1----:R-:W4:Y:S01]  /*6910*/  LDL.LU R11, [R1+0x58] ;  /* 0x00005800010b7983 */ /* 0x002f220000300800 */
[----:B------:R-:W-:-:S03]  /*6920*/  IMAD.MOV R60, RZ, RZ, -R60 ;  /* 0x000000ffff3c7224 */ /* 0x000fc600078e0a3c */
[----:B------:R-:W4:Y:S04]  /*6930*/  LDL.LU R4, [R1+0x54] ;  /* 0x0000540001047983 */ /* 0x000f280000300800 */
[----:B------:R-:W4:Y:S01]  /*6940*/  LDL.LU R25, [R1+0x50] ;  /* 0x0000500001197983 */ /* 0x000f220000300800 */
[----:B---3--:R-:W-:-:S03]  /*6950*/  ISETP.GT.U32.AND P2, PT, R61, R21, PT ;  /* 0x000000153d00720c */ /* 0x008fc60003f44070 */
[----:B------:R-:W3:Y:S01]  /*6960*/  LDL.LU R24, [R1+0x4c] ;  /* 0x00004c0001187983 */ /* 0x000ee20000300800 */
[----:B------:R-:W-:-:S03]  /*6970*/  ISETP.GT.U32.AND P3, PT, R61, R20, PT ;  /* 0x000000143d00720c */ /* 0x000fc60003f64070 */
[----:B------:R-:W3:Y:S01]  /*6980*/  LDL.LU R23, [R1+0x48] ;  /* 0x0000480001177983 */ /* 0x000ee20000300800 */
[C---:B--2---:R-:W-:Y:S02]  /*6990*/  ISETP.GT.U32.AND P4, PT, R61.reuse, R19, PT ;  /* 0x000000133d00720c */ /* 0x044fe40003f84070 */
[----:B------:R-:W-:-:S03]  /*69a0*/  ISETP.GT.U32.AND P5, PT, R61, R18, PT ;  /* 0x000000123d00720c */ /* 0x000fc60003fa4070 */
[----:B------:R-:W-:Y:S01]  /*69b0*/  @!P2 IMAD.IADD R21, R21, 0x1, -R61 ;  /* 0x000000011515a824 */ /* 0x000fe200078e0a3d */
[----:B------:R-:W-:-:S03]  /*69c0*/  ISETP.GT.U32.AND P0, PT, R61, R17, PT ;  /* 0x000000113d00720c */ /* 0x000fc60003f04070 */
[----:B------:R-:W-:-:S04]  /*69d0*/  @!P3 IMAD.IADD R20, R20, 0x1, -R61 ;  /* 0x000000011414b824 */ /* 0x000fc800078e0a3d */
[--C-:B------:R-:W-:Y:S02]  /*69e0*/  @!P4 IMAD.IADD R19, R19, 0x1, -R61.reuse ;  /* 0x000000011313c824 */ /* 0x100fe400078e0a3d */
[----:B------:R-:W-:Y:S01]  /*69f0*/  @!P5 IMAD.IADD R18, R18, 0x1, -R61 ;  /* 0x000000011212d824 */ /* 0x000fe200078e0a3d */
[----:B------:R-:W-:-:S03]  /*6a00*/  ISETP.GT.U32.AND P1, PT, R61, R8, PT ;  /* 0x000000083d00720c */ /* 0x000fc60003f24070 */
[----:B------:R-:W-:-:S10]  /*6a10*/  @!P0 IMAD.IADD R17, R17, 0x1, -R61 ;  /* 0x0000000111118824 */ /* 0x000fd400078e0a3d */
[----:B------:R-:W-:Y:S02]  /*6a20*/  @!P1 IMAD.IADD R8, R8, 0x1, -R61 ;  /* 0x0000000108089824 */ /* 0x000fe400078e0a3d */
[C---:B------:R-:W-:Y:S01]  /*6a30*/  IMAD R59, R61.reuse, R60, R59 ;  /* 0x0000003c3d3b7224 */ /* 0x040fe200078e023b */
[C---:B----4-:R-:W-:Y:S02]  /*6a40*/  ISETP.GT.U32.AND P6, PT, R61.reuse, R7, PT ;  /* 0x000000073d00720c */ /* 0x050fe40003fc4070 */
[C---:B------:R-:W-:Y:S02]  /*6a50*/  ISETP.GT.U32.AND P2, PT, R61.reuse, R16, PT ;  /* 0x000000103d00720c */ /* 0x040fe40003f44070 */
[C---:B------:R-:W-:Y:S02]  /*6a60*/  ISETP.GT.U32.AND P3, PT, R61.reuse, R15, PT ;  /* 0x0000000f3d00720c */ /* 0x040fe40003f64070 */
[----:B------:R-:W-:-:S07]  /*6a70*/  ISETP.GT.U32.AND P4, PT, R61, R14, PT ;  /* 0x0000000e3d00720c */ /* 0x000fce0003f84070 */
[--C-:B------:R-:W-:Y:S01]  /*6a80*/  @!P6 IMAD.IADD R7, R7, 0x1, -R61.reuse ;  /* 0x000000010707e824 */ /* 0x100fe200078e0a3d */
[C---:B------:R-:W-:Y:S01]  /*6a90*/  ISETP.GT.U32.AND P6, PT, R61.reuse, R21, PT ;  /* 0x000000153d00720c */ /* 0x040fe20003fc4070 */
[--C-:B------:R-:W-:Y:S01]  /*6aa0*/  @!P2 IMAD.IADD R16, R16, 0x1, -R61.reuse ;  /* 0x000000011010a824 */ /* 0x100fe200078e0a3d */
[----:B------:R-:W-:Y:S01]  /*6ab0*/  ISETP.GT.U32.AND P5, PT, R61, R13, PT ;  /* 0x0000000d3d00720c */ /* 0x000fe20003fa4070 */
[--C-:B------:R-:W-:Y:S01]  /*6ac0*/  @!P3 IMAD.IADD R15, R15, 0x1, -R61.reuse ;  /* 0x000000010f0fb824 */ /* 0x100fe200078e0a3d */
[C---:B------:R-:W-:Y:S01]  /*6ad0*/  ISETP.GT.U32.AND P2, PT, R61.reuse, R20, PT ;  /* 0x000000143d00720c */ /* 0x040fe20003f44070 */
[----:B------:R-:W-:Y:S01]  /*6ae0*/  @!P4 IMAD.IADD R14, R14, 0x1, -R61 ;  /* 0x000000010e0ec824 */ /* 0x000fe200078e0a3d */
[C---:B------:R-:W-:Y:S02]  /*6af0*/  ISETP.GT.U32.AND P3, PT, R61.reuse, R19, PT ;  /* 0x000000133d00720c */ /* 0x040fe40003f64070 */
[C---:B------:R-:W-:Y:S02]  /*6b00*/  ISETP.GT.U32.AND P4, PT, R61.reuse, R18, PT ;  /* 0x000000123d00720c */ /* 0x040fe40003f84070 */
[----:B------:R-:W-:-:S05]  /*6b10*/  ISETP.GT.U32.AND P0, PT, R61, R12, PT ;  /* 0x0000000c3d00720c */ /* 0x000fca0003f04070 */
[--C-:B------:R-:W-:Y:S01]  /*6b20*/  @!P5 IMAD.IADD R13, R13, 0x1, -R61.reuse ;  /* 0x000000010d0dd824 */ /* 0x100fe200078e0a3d */
[----:B------:R-:W-:Y:S01]  /*6b30*/  ISETP.GT.U32.AND P5, PT, R61, R17, PT ;  /* 0x000000113d00720c */ /* 0x000fe20003fa4070 */
[----:B------:R-:W-:Y:S01]  /*6b40*/  @!P6 IMAD.IADD R21, R21, 0x1, -R61 ;  /* 0x000000011515e824 */ /* 0x000fe200078e0a3d */
[----:B------:R-:W-:-:S05]  /*6b50*/  ISETP.GT.U32.AND P1, PT, R61, R10, PT ;  /* 0x0000000a3d00720c */ /* 0x000fca0003f24070 */
[--C-:B------:R-:W-:Y:S01]  /*6b60*/  @!P0 IMAD.IADD R12, R12, 0x1, -R61.reuse ;  /* 0x000000010c0c8824 */ /* 0x100fe200078e0a3d */
[----:B------:R-:W-:Y:S01]  /*6b70*/  ISETP.GT.U32.AND P0, PT, R61, R8, PT ;  /* 0x000000083d00720c */ /* 0x000fe20003f04070 */
[--C-:B------:R-:W-:Y:S02]  /*6b80*/  @!P2 IMAD.IADD R20, R20, 0x1, -R61.reuse ;  /* 0x000000011414a824 */ /* 0x100fe400078e0a3d */
[--C-:B------:R-:W-:Y:S01]  /*6b90*/  @!P3 IMAD.IADD R19, R19, 0x1, -R61.reuse ;  /* 0x000000011313b824 */ /* 0x100fe200078e0a3d */
[----:B------:R0:W-:Y:S01]  /*6ba0*/  STL [R1+0x90], R21 ;  /* 0x0000901501007387 */ /* 0x0001e20000100800 */
[--C-:B------:R-:W-:Y:S02]  /*6bb0*/  @!P4 IMAD.IADD R18, R18, 0x1, -R61.reuse ;  /* 0x000000011212c824 */ /* 0x100fe400078e0a3d */
[--C-:B------:R-:W-:Y:S02]  /*6bc0*/  @!P5 IMAD.IADD R17, R17, 0x1, -R61.reuse ;  /* 0x000000011111d824 */ /* 0x100fe400078e0a3d */
[--C-:B------:R-:W-:Y:S01]  /*6bd0*/  @!P1 IMAD.IADD R10, R10, 0x1, -R61.reuse ;  /* 0x000000010a0a9824 */ /* 0x100fe200078e0a3d */
[----:B------:R-:W-:Y:S01]  /*6be0*/  ISETP.GT.U32.AND P1, PT, R61, R7, PT ;  /* 0x000000073d00720c */ /* 0x000fe20003f24070 */
[----:B------:R1:W-:Y:S04]  /*6bf0*/  STL [R1+0x8c], R20 ;  /* 0x00008c1401007387 */ /* 0x0003e80000100800 */
[----:B------:R2:W-:Y:S01]  /*6c00*/  STL [R1+0x88], R19 ;  /* 0x0000881301007387 */ /* 0x0005e20000100800 */
[----:B------:R-:W-:Y:S01]  /*6c10*/  @!P0 IMAD.IADD R8, R8, 0x1, -R61 ;  /* 0x0000000108088824 */ /* 0x000fe200078e0a3d */
[----:B------:R-:W-:-:S02]  /*6c20*/  IABS R60, R22 ;  /* 0x00000016003c7213 */ /* 0x000fc40000000000 */
[----:B------:R-:W4:Y:S04]  /*6c30*/  LDL.LU R22, [R1+0x44] ;  /* 0x0000440001167983 */ /* 0x000f280000300800 */
[----:B------:R1:W-:Y:S04]  /*6c40*/  STL [R1+0x84], R18 ;  /* 0x0000841201007387 */ /* 0x0003e80000100800 */
[----:B0-----:R-:W4:Y:S04]  /*6c50*/  LDL.LU R21, [R1+0x40] ;  /* 0x0000400001157983 */ /* 0x001f280000300800 */
[----:B------:R-:W-:Y:S04]  /*6c60*/  STL [R1+0x80], R17 ;  /* 0x0000801101007387 */ /* 0x000fe80000100800 */
[----:B-1----:R-:W4:Y:S01]  /*6c70*/  LDL.LU R20, [R1+0x3c] ;  /* 0x00003c0001147983 */ /* 0x002f220000300800 */
[----:B------:R-:W-:-:S03]  /*6c80*/  @!P1 IMAD.IADD R7, R7, 0x1, -R61 ;  /* 0x0000000107079824 */ /* 0x000fc600078e0a3d */
[----:B--2---:R-:W2:Y:S04]  /*6c90*/  LDL.LU R19, [R1+0x38] ;  /* 0x0000380001137983 */ /* 0x004ea80000300800 */
[----:B------:R-:W2:Y:S04]  /*6ca0*/  LDL.LU R18, [R1+0x34] ;  /* 0x0000340001127983 */ /* 0x000ea80000300800 */
[----:B------:R0:W-:Y:S04]  /*6cb0*/  STL [R1+0x7c], R8 ;  /* 0x00007c0801007387 */ /* 0x0001e80000100800 */
[----:B0-----:R-:W2:Y:S04]  /*6cc0*/  LDL.LU R8, [R1+0x30] ;  /* 0x0000300001087983 */ /* 0x001ea80000300800 */
[----:B------:R0:W-:Y:S04]  /*6cd0*/  STL [R1+0x78], R7 ;  /* 0x0000780701007387 */ /* 0x0001e80000100800 */
[----:B0-----:R-:W2:Y:S01]  /*6ce0*/  LDL.LU R7, [R1+0x2c] ;  /* 0x00002c0001077983 */ /* 0x001ea20000300800 */
[----:B------:R-:W-:-:S02]  /*6cf0*/  ISETP.GT.U32.AND P2, PT, R61, R16, PT ;  /* 0x000000103d00720c */ /* 0x000fc40003f44070 */
[C---:B------:R-:W-:Y:S02]  /*6d00*/  ISETP.GT.U32.AND P3, PT, R61.reuse, R15, PT ;  /* 0x0000000f3d00720c */ /* 0x040fe40003f64070 */
[C---:B------:R-:W-:Y:S02]  /*6d10*/  ISETP.GT.U32.AND P4, PT, R61.reuse, R14, PT ;  /* 0x0000000e3d00720c */ /* 0x040fe40003f84070 */
[C---:B------:R-:W-:Y:S02]  /*6d20*/  ISETP.GT.U32.AND P5, PT, R61.reuse, R13, PT ;  /* 0x0000000d3d00720c */ /* 0x040fe40003fa4070 */
[C---:B------:R-:W-:Y:S02]  /*6d30*/  ISETP.GT.U32.AND P0, PT, R61.reuse, R12, PT ;  /* 0x0000000c3d00720c */ /* 0x040fe40003f04070 */
[C---:B------:R-:W-:Y:S02]  /*6d40*/  ISETP.GT.U32.AND P6, PT, R61.reuse, R10, PT ;  /* 0x0000000a3d00720c */ /* 0x040fe40003fc4070 */
[C---:B------:R-:W-:Y:S01]  /*6d50*/  ISETP.GT.U32.AND P1, PT, R61.reuse, R9, PT ;  /* 0x000000093d00720c */ /* 0x040fe20003f24070 */
[--C-:B------:R-:W-:Y:S01]  /*6d60*/  @!P2 IMAD.IADD R16, R16, 0x1, -R61.reuse ;  /* 0x000000011010a824 */ /* 0x100fe200078e0a3d */
[----:B------:R-:W-:Y:S01]  /*6d70*/  ISETP.GT.U32.AND P2, PT, R61, R11, PT ;  /* 0x0000000b3d00720c */ /* 0x000fe20003f44070 */
[--C-:B------:R-:W-:Y:S01]  /*6d80*/  @!P3 IMAD.IADD R15, R15, 0x1, -R61.reuse ;  /* 0x000000010f0fb824 */ /* 0x100fe200078e0a3d */
[C---:B------:R-:W-:Y:S01]  /*6d90*/  ISETP.GT.U32.AND P3, PT, R61.reuse, R4, PT ;  /* 0x000000043d00720c */ /* 0x040fe20003f64070 */
[--C-:B------:R-:W-:Y:S01]  /*6da0*/  @!P4 IMAD.IADD R14, R14, 0x1, -R61.reuse ;  /* 0x000000010e0ec824 */ /* 0x100fe200078e0a3d */
[----:B------:R-:W-:Y:S01]  /*6db0*/  ISETP.GT.U32.AND P4, PT, R61, R25, PT ;  /* 0x000000193d00720c */ /* 0x000fe20003f84070 */
[----:B------:R-:W-:-:S02]  /*6dc0*/  @!P5 IMAD.IADD R13, R13, 0x1, -R61 ;  /* 0x000000010d0dd824 */ /* 0x000fc400078e0a3d */
[--C-:B------:R-:W-:Y:S01]  /*6dd0*/  @!P0 IMAD.IADD R12, R12, 0x1, -R61.reuse ;  /* 0x000000010c0c8824 */ /* 0x100fe200078e0a3d */
[----:B---3--:R-:W-:Y:S01]  /*6de0*/  ISETP.GT.U32.AND P5, PT, R61, R24, PT ;  /* 0x000000183d00720c */ /* 0x008fe20003fa4070 */
[--C-:B------:R-:W-:Y:S02]  /*6df0*/  @!P6 IMAD.IADD R10, R10, 0x1, -R61.reuse ;  /* 0x000000010a0ae824 */ /* 0x100fe400078e0a3d */
[--C-:B------:R-:W-:Y:S02]  /*6e00*/  @!P1 IMAD.IADD R9, R9, 0x1, -R61.reuse ;  /* 0x0000000109099824 */ /* 0x100fe400078e0a3d */
[--C-:B------:R-:W-:Y:S01]  /*6e10*/  @!P2 IMAD.IADD R11, R11, 0x1, -R61.reuse ;  /* 0x000000010b0ba824 */ /* 0x100fe200078e0a3d */
[----:B------:R-:W-:Y:S01]  /*6e20*/  ISETP.GT.U32.AND P0, PT, R61, R23, PT ;  /* 0x000000173d00720c */ /* 0x000fe20003f04070 */
[--C-:B------:R-:W-:Y:S02]  /*6e30*/  @!P3 IMAD.IADD R4, R4, 0x1, -R61.reuse ;  /* 0x000000010404b824 */ /* 0x100fe400078e0a3d */
[----:B------:R-:W-:-:S04]  /*6e40*/  @!P4 IMAD.IADD R25, R25, 0x1, -R61 ;  /* 0x000000011919c824 */ /* 0x000fc800078e0a3d */
[--C-:B------:R-:W-:Y:S01]  /*6e50*/  @!P5 IMAD.IADD R24, R24, 0x1, -R61.reuse ;  /* 0x000000011818d824 */ /* 0x100fe200078e0a3d */
[----:B------:R0:W-:Y:S05]  /*6e60*/  STL [R1+0x74], R16 ;  /* 0x0000741001007387 */ /* 0x0001ea0000100800 */
[----:B------:R-:W-:Y:S01]  /*6e70*/  @!P0 IMAD.IADD R23, R23, 0x1, -R61 ;  /* 0x0000000117178824 */ /* 0x000fe200078e0a3d */
[----:B------:R1:W-:Y:S04]  /*6e80*/  STL [R1+0x70], R15 ;  /* 0x0000700f01007387 */ /* 0x0003e80000100800 */
[----:B------:R3:W-:Y:S04]  /*6e90*/  STL [R1+0x6c], R14 ;  /* 0x00006c0e01007387 */ /* 0x0007e80000100800 */
[----:B------:R0:W-:Y:S04]  /*6ea0*/  STL [R1+0x68], R13 ;  /* 0x0000680d01007387 */ /* 0x0001e80000100800 */
[----:B------:R-:W2:Y:S04]  /*6eb0*/  LDL.LU R17, [R1+0x28] ;  /* 0x0000280001117983 */ /* 0x000ea80000300800 */
[----:B------:R-:W-:Y:S04]  /*6ec0*/  STL [R1+0x64], R12 ;  /* 0x0000640c01007387 */ /* 0x000fe80000100800 */
[----:B0-----:R-:W2:Y:S04]  /*6ed0*/  LDL.LU R16, [R1+0x24] ;  /* 0x0000240001107983 */ /* 0x001ea80000300800 */
[----:B-1----:R-:W2:Y:S04]  /*6ee0*/  LDL.LU R15, [R1+0x20] ;  /* 0x00002000010f7983 */ /* 0x002ea80000300800 */
[----:B------:R-:W-:Y:S04]  /*6ef0*/  STL [R1+0x60], R10 ;  /* 0x0000600a01007387 */ /* 0x000fe80000100800 */
[----:B---3--:R-:W3:Y:S04]  /*6f00*/  LDL.LU R14, [R1+0x1c] ;  /* 0x00001c00010e7983 */ /* 0x008ee80000300800 */
[----:B------:R-:W3:Y:S04]  /*6f10*/  LDL.LU R5, [R1+0x18] ;  /* 0x0000180001057983 */ /* 0x000ee80000300800 */
[----:B------:R-:W3:Y:S01]  /*6f20*/  LDL.LU R13, [R1+0x14] ;  /* 0x00001400010d7983 */ /* 0x000ee20000300800 */
[----:B----4-:R-:W-:-:S02]  /*6f30*/  ISETP.GT.U32.AND P6, PT, R61, R22, PT ;  /* 0x000000163d00720c */ /* 0x010fc40003fc4070 */
[C---:B------:R-:W-:Y:S02]  /*6f40*/  ISETP.GT.U32.AND P1, PT, R61.reuse, R21, PT ;  /* 0x000000153d00720c */ /* 0x040fe40003f24070 */
[C---:B------:R-:W-:Y:S02]  /*6f50*/  ISETP.GT.U32.AND P2, PT, R61.reuse, R20, PT ;  /* 0x000000143d00720c */ /* 0x040fe40003f44070 */
[C---:B--2---:R-:W-:Y:S02]  /*6f60*/  ISETP.GT.U32.AND P3, PT, R61.reuse, R19, PT ;  /* 0x000000133d00720c */ /* 0x044fe40003f64070 */
[----:B------:R-:W-:-:S05]  /*6f70*/  ISETP.GT.U32.AND P4, PT, R61, R18, PT ;  /* 0x000000123d00720c */ /* 0x000fca0003f84070 */
[--C-:B------:R-:W-:Y:S01]  /*6f80*/  @!P6 IMAD.IADD R22, R22, 0x1, -R61.reuse ;  /* 0x000000011616e824 */ /* 0x100fe200078e0a3d */
[----:B------:R-:W-:Y:S01]  /*6f90*/  ISETP.GT.U32.AND P6, PT, R61, R9, PT ;  /* 0x000000093d00720c */ /* 0x000fe20003fc4070 */
[--C-:B------:R-:W-:Y:S01]  /*6fa0*/  @!P1 IMAD.IADD R21, R21, 0x1, -R61.reuse ;  /* 0x0000000115159824 */ /* 0x100fe200078e0a3d */
[C---:B------:R-:W-:Y:S01]  /*6fb0*/  ISETP.GT.U32.AND P1, PT, R61.reuse, R11, PT ;  /* 0x0000000b3d00720c */ /* 0x040fe20003f24070 */
[--C-:B------:R-:W-:Y:S01]  /*6fc0*/  @!P2 IMAD.IADD R20, R20, 0x1, -R61.reuse ;  /* 0x000000011414a824 */ /* 0x100fe200078e0a3d */
[C---:B------:R-:W-:Y:S02]  /*6fd0*/  ISETP.GT.U32.AND P2, PT, R61.reuse, R4, PT ;  /* 0x000000043d00720c */ /* 0x040fe40003f44070 */
[----:B------:R-:W-:Y:S01]  /*6fe0*/  ISETP.GT.U32.AND P5, PT, R61, R8, PT ;  /* 0x000000083d00720c */ /* 0x000fe20003fa4070 */
[--C-:B------:R-:W-:Y:S01]  /*6ff0*/  @!P3 IMAD.IADD R19, R19, 0x1, -R61.reuse ;  /* 0x000000011313b824 */ /* 0x100fe200078e0a3d */
[C---:B------:R-:W-:Y:S01]  /*7000*/  ISETP.GT.U32.AND P3, PT, R61.reuse, R25, PT ;  /* 0x000000193d00720c */ /* 0x040fe20003f64070 */
[----:B------:R-:W-:Y:S01]  /*7010*/  @!P4 IMAD.IADD R18, R18, 0x1, -R61 ;  /* 0x000000011212c824 */ /* 0x000fe200078e0a3d */
[----:B------:R-:W-:-:S02]  /*7020*/  ISETP.GT.U32.AND P4, PT, R61, R24, PT ;  /* 0x000000183d00720c */ /* 0x000fc40003f84070 */
[----:B------:R-:W-:-:S07]  /*7030*/  ISETP.GT.U32.AND P0, PT, R61, R7, PT ;  /* 0x000000073d00720c */ /* 0x000fce0003f04070 */
[--C-:B------:R-:W-:Y:S01]  /*7040*/  @!P5 IMAD.IADD R8, R8, 0x1, -R61.reuse ;  /* 0x000000010808d824 */ /* 0x100fe200078e0a3d */
[----:B------:R-:W-:Y:S01]  /*7050*/  ISETP.GT.U32.AND P5, PT, R61, R23, PT ;  /* 0x000000173d00720c */ /* 0x000fe20003fa4070 */
[--C-:B------:R-:W-:Y:S02]  /*7060*/  @!P6 IMAD.IADD R9, R9, 0x1, -R61.reuse ;  /* 0x000000010909e824 */ /* 0x100fe400078e0a3d */
[--C-:B------:R-:W-:Y:S01]  /*7070*/  @!P1 IMAD.IADD R11, R11, 0x1, -R61.reuse ;  /* 0x000000010b0b9824 */ /* 0x100fe200078e0a3d */
[----:B------:R-:W-:Y:S01]  /*7080*/  ISETP.GT.U32.AND P1, PT, R61, R21, PT ;  /* 0x000000153d00720c */ /* 0x000fe20003f24070 */
[--C-:B------:R-:W-:Y:S01]  /*7090*/  @!P2 IMAD.IADD R4, R4, 0x1, -R61.reuse ;  /* 0x000000010404a824 */ /* 0x100fe200078e0a3d */
[----:B------:R0:W-:Y:S01]  /*70a0*/  STL [R1+0x5c], R9 ;  /* 0x00005c0901007387 */ /* 0x0001e20000100800 */
[--C-:B------:R-:W-:Y:S01]  /*70b0*/  @!P0 IMAD.IADD R7, R7, 0x1, -R61.reuse ;  /* 0x0000000107078824 */ /* 0x100fe200078e0a3d */
[----:B------:R-:W-:Y:S01]  /*70c0*/  ISETP.GT.U32.AND P0, PT, R61, R22, PT ;  /* 0x000000163d00720c */ /* 0x000fe20003f04070 */
[--C-:B------:R-:W-:Y:S01]  /*70d0*/  @!P3 IMAD.IADD R25, R25, 0x1, -R61.reuse ;  /* 0x000000011919b824 */ /* 0x100fe200078e0a3d */
[C---:B------:R-:W-:Y:S01]  /*70e0*/  ISETP.GT.U32.AND P2, PT, R61.reuse, R20, PT ;  /* 0x000000143d00720c */ /* 0x040fe20003f44070 */
[----:B0-----:R-:W2:Y:S01]  /*70f0*/  LDL.LU R9, [R1+0x10] ;  /* 0x0000100001097983 */ /* 0x001ea20000300800 */
[----:B------:R-:W-:Y:S01]  /*7100*/  ISETP.GT.U32.AND P3, PT, R61, R19, PT ;  /* 0x000000133d00720c */ /* 0x000fe20003f64070 */
[----:B------:R-:W-:-:S02]  /*7110*/  @!P4 IMAD.IADD R24, R24, 0x1, -R61 ;  /* 0x000000011818c824 */ /* 0x000fc400078e0a3d */
[----:B------:R-:W4:Y:S01]  /*7120*/  LDL.LU R10, [R1+0xc] ;  /* 0x00000c00010a7983 */ /* 0x000f220000300800 */
[----:B------:R-:W-:Y:S01]  /*7130*/  ISETP.GT.U32.AND P4, PT, R61, R18, PT ;  /* 0x000000123d00720c */ /* 0x000fe20003f84070 */
[--C-:B------:R-:W-:Y:S02]  /*7140*/  @!P5 IMAD.IADD R23, R23, 0x1, -R61.reuse ;  /* 0x000000011717d824 */ /* 0x100fe400078e0a3d */
[----:B------:R0:W-:Y:S01]  /*7150*/  STL [R1+0x58], R11 ;  /* 0x0000580b01007387 */ /* 0x0001e20000100800 */
[C---:B------:R-:W-:Y:S01]  /*7160*/  ISETP.GT.U32.AND P5, PT, R61.reuse, R8, PT ;  /* 0x000000083d00720c */ /* 0x040fe20003fa4070 */
[--C-:B------:R-:W-:Y:S01]  /*7170*/  @!P0 IMAD.IADD R22, R22, 0x1, -R61.reuse ;  /* 0x0000000116168824 */ /* 0x100fe200078e0a3d */
[----:B------:R-:W-:Y:S01]  /*7180*/  ISETP.GT.U32.AND P6, PT, R61, R7, PT ;  /* 0x000000073d00720c */ /* 0x000fe20003fc4070 */
[----:B0-----:R-:W4:Y:S04]  /*7190*/  LDL.LU R11, [R1+0x8] ;  /* 0x00000800010b7983 */ /* 0x001f280000300800 */
[----:B------:R-:W4:Y:S04]  /*71a0*/  LDL.LU R12, [R1+0x4] ;  /* 0x00000400010c7983 */ /* 0x000f280000300800 */
[----:B------:R0:W-:Y:S01]  /*71b0*/  STL [R1+0x54], R4 ;  /* 0x0000540401007387 */ /* 0x0001e20000100800 */
[----:B------:R-:W-:-:S02]  /*71c0*/  @!P1 IMAD.IADD R21, R21, 0x1, -R61 ;  /* 0x0000000115159824 */ /* 0x000fc400078e0a3d */
[--C-:B------:R-:W-:Y:S01]  /*71d0*/  @!P2 IMAD.IADD R20, R20, 0x1, -R61.reuse ;  /* 0x000000011414a824 */ /* 0x100fe200078e0a3d */
[----:B0-----:R-:W4:Y:S04]  /*71e0*/  LDL.LU R4, [R1] ;  /* 0x0000000001047983 */ /* 0x001f280000300800 */
[----:B------:R0:W-:Y:S01]  /*71f0*/  STL [R1+0x50], R25 ;  /* 0x0000501901007387 */ /* 0x0001e20000100800 */
[----:B------:R-:W-:-:S03]  /*7200*/  @!P3 IMAD.IADD R19, R19, 0x1, -R61 ;  /* 0x000000011313b824 */ /* 0x000fc600078e0a3d */
[----:B0-----:R-:W4:Y:S04]  /*7210*/  LDL.LU R25, [R1+0x1620] ;  /* 0x0016200001197983 */ /* 0x001f280000300800 */
        /* <DEDUP_REMOVED lines=9> */
[----:B------:R0:W-:Y:S04]  /*72b0*/  STL [R1+0x40], R21 ;  /* 0x0000401501007387 */ /* 0x0001e80000100800 */
        /* <DEDUP_REMOVED lines=10> */
[----:B0-----:R-:W4:Y:S01]  /*7360*/  LDL.LU R7, [R1+0x15fc] ;  /* 0x0015fc0001077983 */ /* 0x001f220000300800 */
[----:B------:R-:W-:-:S02]  /*7370*/  ISETP.GT.U32.AND P0, PT, R61, R17, PT ;  /* 0x000000113d00720c */ /* 0x000fc40003f04070 */
[C---:B------:R-:W-:Y:S02]  /*7380*/  ISETP.GT.U32.AND P1, PT, R61.reuse, R16, PT ;  /* 0x000000103d00720c */ /* 0x040fe40003f24070 */
[C---:B------:R-:W-:Y:S02]  /*7390*/  ISETP.GT.U32.AND P2, PT, R61.reuse, R15, PT ;  /* 0x0000000f3d00720c */ /* 0x040fe40003f44070 */
[C---:B---3--:R-:W-:Y:S02]  /*73a0*/  ISETP.GT.U32.AND P3, PT, R61.reuse, R14, PT ;  /* 0x0000000e3d00720c */ /* 0x048fe40003f64070 */
[----:B------:R-:W-:-:S05]  /*73b0*/  ISETP.GT.U32.AND P4, PT, R61, R5, PT ;  /* 0x000000053d00720c */ /* 0x000fca0003f84070 */
[--C-:B------:R-:W-:Y:S02]  /*73c0*/  @!P0 IMAD.IADD R17, R17, 0x1, -R61.reuse ;  /* 0x0000000111118824 */ /* 0x100fe400078e0a3d */
[--C-:B------:R-:W-:Y:S01]  /*73d0*/  @!P1 IMAD.IADD R16, R16, 0x1, -R61.reuse ;  /* 0x0000000110109824 */ /* 0x100fe200078e0a3d */
[----:B------:R-:W-:Y:S01]  /*73e0*/  ISETP.GT.U32.AND P5, PT, R61, R13, PT ;  /* 0x0000000d3d00720c */ /* 0x000fe20003fa4070 */
[--C-:B------:R-:W-:Y:S02]  /*73f0*/  @!P2 IMAD.IADD R15, R15, 0x1, -R61.reuse ;  /* 0x000000010f0fa824 */ /* 0x100fe400078e0a3d */
[--C-:B------:R-:W-:Y:S02]  /*7400*/  @!P3 IMAD.IADD R14, R14, 0x1, -R61.reuse ;  /* 0x000000010e0eb824 */ /* 0x100fe400078e0a3d */
[----:B------:R-:W-:-:S08]  /*7410*/  @!P4 IMAD.IADD R5, R5, 0x1, -R61 ;  /* 0x000000010505c824 */ /* 0x000fd000078e0a3d */
[----:B------:R-:W-:Y:S01]  /*7420*/  @!P5 IMAD.IADD R13, R13, 0x1, -R61 ;  /* 0x000000010d0dd824 */ /* 0x000fe200078e0a3d */
[C---:B--2---:R-:W-:Y:S02]  /*7430*/  ISETP.GT.U32.AND P6, PT, R61.reuse, R9, PT ;  /* 0x000000093d00720c */ /* 0x044fe40003fc4070 */
[C---:B----4-:R-:W-:Y:S02]  /*7440*/  ISETP.GT.U32.AND P0, PT, R61.reuse, R10, PT ;  /* 0x0000000a3d00720c */ /* 0x050fe40003f04070 */
[C---:B------:R-:W-:Y:S02]  /*7450*/  ISETP.GT.U32.AND P1, PT, R61.reuse, R11, PT ;  /* 0x0000000b3d00720c */ /* 0x040fe40003f24070 */
[----:B------:R-:W-:-:S07]  /*7460*/  ISETP.GT.U32.AND P2, PT, R61, R12, PT ;  /* 0x0000000c3d00720c */ /* 0x000fce0003f44070 */
        /* <DEDUP_REMOVED lines=8> */
[----:B------:R-:W-:-:S05]  /*74f0*/  ISETP.GT.U32.AND P2, PT, R61, R14, PT ;  /* 0x0000000e3d00720c */ /* 0x000fca0003f44070 */
[--C-:B------:R-:W-:Y:S01]  /*7500*/  @!P6 IMAD.IADD R17, R17, 0x1, -R61.reuse ;  /* 0x000000011111e824 */ /* 0x100fe200078e0a3d */
[C---:B------:R-:W-:Y:S01]  /*7510*/  ISETP.GT.U32.AND P6, PT, R61.reuse, R9, PT ;  /* 0x000000093d00720c */ /* 0x040fe20003fc4070 */
[--C-:B------:R-:W-:Y:S02]  /*7520*/  @!P0 IMAD.IADD R16, R16, 0x1, -R61.reuse ;  /* 0x0000000110108824 */ /* 0x100fe400078e0a3d */
[--C-:B------:R-:W-:Y:S01]  /*7530*/  @!P3 IMAD.IADD R4, R4, 0x1, -R61.reuse ;  /* 0x000000010404b824 */ /* 0x100fe200078e0a3d */
[C---:B------:R-:W-:Y:S02]  /*7540*/  ISETP.GT.U32.AND P3, PT, R61.reuse, R5, PT ;  /* 0x000000053d00720c */ /* 0x040fe40003f64070 */
[----:B------:R-:W-:Y:S01]  /*7550*/  ISETP.GT.U32.AND P0, PT, R61, R10, PT ;  /* 0x0000000a3d00720c */ /* 0x000fe20003f04070 */
[--C-:B------:R-:W-:Y:S01]  /*7560*/  @!P1 IMAD.IADD R15, R15, 0x1, -R61.reuse ;  /* 0x000000010f0f9824 */ /* 0x100fe200078e0a3d */
[----:B------:R0:W-:Y:S01]  /*7570*/  STL [R1+0x28], R17 ;  /* 0x0000281101007387 */ /* 0x0001e20000100800 */
[----:B------:R-:W-:Y:S01]  /*7580*/  @!P2 IMAD.IADD R14, R14, 0x1, -R61 ;  /* 0x000000010e0ea824 */ /* 0x000fe200078e0a3d */
[----:B------:R-:W-:-:S03]  /*7590*/  ISETP.GT.U32.AND P1, PT, R61, R11, PT ;  /* 0x0000000b3d00720c */ /* 0x000fc60003f24070 */
[--C-:B------:R-:W-:Y:S01]  /*75a0*/  @!P6 IMAD.IADD R9, R9, 0x1, -R61.reuse ;  /* 0x000000010909e824 */ /* 0x100fe200078e0a3d */
[----:B0-----:R-:W2:Y:S03]  /*75b0*/  LDL.LU R17, [R1+0x15f8] ;  /* 0x0015f80001117983 */ /* 0x001ea60000300800 */
[--C-:B------:R-:W-:Y:S01]  /*75c0*/  @!P3 IMAD.IADD R5, R5, 0x1, -R61.reuse ;  /* 0x000000010505b824 */ /* 0x100fe200078e0a3d */
[----:B------:R0:W-:Y:S01]  /*75d0*/  STL [R1+0x24], R16 ;  /* 0x0000241001007387 */ /* 0x0001e20000100800 */
[--C-:B------:R-:W-:Y:S01]  /*75e0*/  @!P0 IMAD.IADD R10, R10, 0x1, -R61.reuse ;  /* 0x000000010a0a8824 */ /* 0x100fe200078e0a3d */
[----:B------:R-:W-:Y:S02]  /*75f0*/  ISETP.GT.U32.AND P2, PT, R61, R12, PT ;  /* 0x0000000c3d00720c */ /* 0x000fe40003f44070 */
[----:B0-----:R-:W3:Y:S04]  /*7600*/  LDL.LU R16, [R1+0x15f4] ;  /* 0x0015f40001107983 */ /* 0x001ee80000300800 */
[----:B------:R0:W-:Y:S04]  /*7610*/  STL [R1+0x20], R15 ;  /* 0x0000200f01007387 */ /* 0x0001e80000100800 */
[----:B0-----:R-:W4:Y:S04]  /*7620*/  LDL.LU R15, [R1+0x15f0] ;  /* 0x0015f000010f7983 */ /* 0x001f280000300800 */
[----:B------:R0:W-:Y:S04]  /*7630*/  STL [R1+0x1c], R14 ;  /* 0x00001c0e01007387 */ /* 0x0001e80000100800 */
[----:B0-----:R-:W2:Y:S04]  /*7640*/  LDL.LU R14, [R1+0x15ec] ;  /* 0x0015ec00010e7983 */ /* 0x001ea80000300800 */
[----:B------:R-:W-:Y:S01]  /*7650*/  STL [R1+0x18], R5 ;  /* 0x0000180501007387 */ /* 0x000fe20000100800 */
[----:B------:R-:W-:-:S02]  /*7660*/  @!P1 IMAD.IADD R11, R11, 0x1, -R61 ;  /* 0x000000010b0b9824 */ /* 0x000fc400078e0a3d */
[----:B------:R-:W-:Y:S01]  /*7670*/  @!P2 IMAD.IADD R12, R12, 0x1, -R61 ;  /* 0x000000010c0ca824 */ /* 0x000fe200078e0a3d */
[----:B------:R-:W-:-:S13]  /*7680*/  ISETP.GT.U32.AND P4, PT, R61, R7, PT ;  /* 0x000000073d00720c */ /* 0x000fda0003f84070 */
[----:B------:R-:W-:Y:S01]  /*7690*/  @!P4 IMAD.IADD R7, R7, 0x1, -R61 ;  /* 0x000000010707c824 */ /* 0x000fe200078e0a3d */
[----:B------:R-:W-:-:S13]  /*76a0*/  ISETP.GT.U32.AND P4, PT, R61, R13, PT ;  /* 0x0000000d3d00720c */ /* 0x000fda0003f84070 */
[----:B------:R-:W-:-:S05]  /*76b0*/  @!P4 IMAD.IADD R13, R13, 0x1, -R61 ;  /* 0x000000010d0dc824 */ /* 0x000fca00078e0a3d */
[----:B------:R0:W-:Y:S04]  /*76c0*/  STL [R1+0x14], R13 ;  /* 0x0000140d01007387 */ /* 0x0001e80000100800 */
[----:B0-----:R-:W3:Y:S04]  /*76d0*/  LDL.LU R13, [R1+0x15e8] ;  /* 0x0015e800010d7983 */ /* 0x001ee80000300800 */
[----:B------:R0:W-:Y:S04]  /*76e0*/  STL [R1+0x10], R9 ;  /* 0x0000100901007387 */ /* 0x0001e80000100800 */
[----:B0-----:R-:W3:Y:S04]  /*76f0*/  LDL.LU R9, [R1+0x15e4] ;  /* 0x0015e40001097983 */ /* 0x001ee80000300800 */
[----:B------:R0:W-:Y:S04]  /*7700*/  STL [R1+0xc], R10 ;  /* 0x00000c0a01007387 */ /* 0x0001e80000100800 */
[----:B0-----:R-:W3:Y:S04]  /*7710*/  LDL.LU R10, [R1+0x15e0] ;  /* 0x0015e000010a7983 */ /* 0x001ee80000300800 */
[----:B------:R0:W-:Y:S04]  /*7720*/  STL [R1+0x8], R11 ;  /* 0x0000080b01007387 */ /* 0x0001e80000100800 */
[----:B0-----:R-:W3:Y:S04]  /*7730*/  LDL.LU R11, [R1+0x15dc] ;  /* 0x0015dc00010b7983 */ /* 0x001ee80000300800 */
[----:B------:R0:W-:Y:S04]  /*7740*/  STL [R1+0x4], R12 ;  /* 0x0000040c01007387 */ /* 0x0001e80000100800 */
[----:B0-----:R-:W3:Y:S01]  /*7750*/  LDL.LU R12, [R1+0x15d8] ;  /* 0x0015d800010c7983 */ /* 0x001ee20000300800 */
[----:B------:R-:W-:-:S02]  /*7760*/  ISETP.GT.U32.AND P5, PT, R61, R8, PT ;  /* 0x000000083d00720c */ /* 0x000fc40003fa4070 */
[C---:B------:R-:W-:Y:S02]  /*7770*/  ISETP.GT.U32.AND P3, PT, R61.reuse, R4, PT ;  /* 0x000000043d00720c */ /* 0x040fe40003f64070 */
[----:B------:R-:W-:-:S09]  /*7780*/  ISETP.GT.U32.AND P4, PT, R61, R7, PT ;  /* 0x000000073d00720c */ /* 0x000fd20003f84070 */
[----:B------:R-:W-:-:S05]  /*7790*/  @!P5 IMAD.IADD R8, R8, 0x1, -R61 ;  /* 0x000000010808d824 */ /* 0x000fca00078e0a3d */
[----:B------:R-:W-:Y:S01]  /*77a0*/  ISETP.GT.U32.AND P5, PT, R61, R8, PT ;  /* 0x000000083d00720c */ /* 0x000fe20003fa4070 */
[--C-:B------:R-:W-:Y:S02]  /*77b0*/  @!P3 IMAD.IADD R4, R4, 0x1, -R61.reuse ;  /* 0x000000010404b824 */ /* 0x100fe400078e0a3d */
[----:B------:R-:W-:-:S10]  /*77c0*/  @!P4 IMAD.IADD R7, R7, 0x1, -R61 ;  /* 0x000000010707c824 */ /* 0x000fd400078e0a3d */
[----:B------:R-:W-:Y:S01]  /*77d0*/  @!P5 IMAD.IADD R8, R8, 0x1, -R61 ;  /* 0x000000010808d824 */ /* 0x000fe200078e0a3d */
[C---:B----4-:R-:W-:Y:S02]  /*77e0*/  ISETP.GT.U32.AND P5, PT, R61.reuse, R15, PT ;  /* 0x0000000f3d00720c */ /* 0x050fe40003fa4070 */
[----:B--2---:R-:W-:-:S11]  /*77f0*/  ISETP.GT.U32.AND P4, PT, R61, R14, PT ;  /* 0x0000000e3d00720c */ /* 0x004fd60003f84070 */
[--C-:B------:R-:W-:Y:S02]  /*7800*/  @!P5 IMAD.IADD R15, R15, 0x1, -R61.reuse ;  /* 0x000000010f0fd824 */ /* 0x100fe400078e0a3d */
[----:B------:R-:W-:Y:S01]  /*7810*/  @!P4 IMAD.IADD R14, R14, 0x1, -R61 ;  /* 0x000000010e0ec824 */ /* 0x000fe200078e0a3d */
[----:B------:R-:W-:-:S13]  /*7820*/  ISETP.GT.U32.AND P4, PT, R61, R21, PT ;  /* 0x000000153d00720c */ /* 0x000fda0003f84070 */
[----:B------:R-:W-:Y:S01]  /*7830*/  @!P4 IMAD.IADD R21, R21, 0x1, -R61 ;  /* 0x000000011515c824 */ /* 0x000fe200078e0a3d */
[----:B------:R-:W-:-:S13]  /*7840*/  ISETP.GT.U32.AND P4, PT, R61, R15, PT ;  /* 0x0000000f3d00720c */ /* 0x000fda0003f84070 */
[----:B------:R-:W-:Y:S01]  /*7850*/  @!P4 IMAD.IADD R15, R15, 0x1, -R61 ;  /* 0x000000010f0fc824 */ /* 0x000fe200078e0a3d */
[----:B------:R-:W-:-:S13]  /*7860*/  ISETP.GT.U32.AND P4, PT, R61, R22, PT ;  /* 0x000000163d00720c */ /* 0x000fda0003f84070 */
[----:B------:R-:W-:Y:S01]  /*7870*/  @!P4 IMAD.IADD R22, R22, 0x1, -R61 ;  /* 0x000000011616c824 */ /* 0x000fe200078e0a3d */
[C---:B------:R-:W-:Y:S02]  /*7880*/  ISETP.GT.U32.AND P4, PT, R61.reuse, R29, PT ;  /* 0x0000001d3d00720c */ /* 0x040fe40003f84070 */
[C---:B---3--:R-:W-:Y:S02]  /*7890*/  ISETP.GT.U32.AND P3, PT, R61.reuse, R13, PT ;  /* 0x0000000d3d00720c */ /* 0x048fe40003f64070 */
[C---:B------:R-:W-:Y:S02]  /*78a0*/  ISETP.GT.U32.AND P6, PT, R61.reuse, R9, PT ;  /* 0x000000093d00720c */ /* 0x040fe40003fc4070 */
[----:B------:R-:W-:-:S11]  /*78b0*/  ISETP.GT.U32.AND P0, PT, R61, R10, PT ;  /* 0x0000000a3d00720c */ /* 0x000fd60003f04070 */
[--C-:B------:R-:W-:Y:S01]  /*78c0*/  @!P6 IMAD.IADD R9, R9, 0x1, -R61.reuse ;  /* 0x000000010909e824 */ /* 0x100fe200078e0a3d */
[C---:B------:R-:W-:Y:S01]  /*78d0*/  ISETP.GT.U32.AND P1, PT, R61.reuse, R11, PT ;  /* 0x0000000b3d00720c */ /* 0x040fe20003f24070 */
[----:B------:R-:W-:Y:S01]  /*78e0*/  @!P0 IMAD.IADD R10, R10, 0x1, -R61 ;  /* 0x000000010a0a8824 */ /* 0x000fe200078e0a3d */
[C---:B------:R-:W-:Y:S02]  /*78f0*/  ISETP.GT.U32.AND P0, PT, R61.reuse, R17, PT ;  /* 0x000000113d00720c */ /* 0x040fe40003f04070 */
[C---:B------:R-:W-:Y:S02]  /*7900*/  ISETP.GT.U32.AND P6, PT, R61.reuse, R16, PT ;  /* 0x000000103d00720c */ /* 0x040fe40003fc4070 */
[----:B------:R-:W-:-:S07]  /*7910*/  ISETP.GT.U32.AND P2, PT, R61, R12, PT ;  /* 0x0000000c3d00720c */ /* 0x000fce0003f44070 */
[--C-:B------:R-:W-:Y:S01]  /*7920*/  @!P1 IMAD.IADD R11, R11, 0x1, -R61.reuse ;  /* 0x000000010b0b9824 */ /* 0x100fe200078e0a3d */
[----:B------:R-:W-:Y:S01]  /*7930*/  ISETP.GT.U32.AND P1, PT, R61, R18, PT ;  /* 0x000000123d00720c */ /* 0x000fe20003f24070 */
[--C-:B------:R-:W-:Y:S01]  /*7940*/  @!P3 IMAD.IADD R13, R13, 0x1, -R61.reuse ;  /* 0x000000010d0db824 */ /* 0x100fe200078e0a3d */
[----:B------:R-:W-:Y:S01]  /*7950*/  ISETP.GT.U32.AND P3, PT, R61, R20, PT ;  /* 0x000000143d00720c */ /* 0x000fe20003f64070 */
[--C-:B------:R-:W-:Y:S01]  /*7960*/  @!P0 IMAD.IADD R17, R17, 0x1, -R61.reuse ;  /* 0x0000000111118824 */ /* 0x100fe200078e0a3d */
[C---:B------:R-:W-:Y:S02]  /*7970*/  ISETP.GT.U32.AND P5, PT, R61.reuse, R9, PT ;  /* 0x000000093d00720c */ /* 0x040fe40003fa4070 */
[C---:B------:R-:W-:Y:S01]  /*7980*/  ISETP.GT.U32.AND P0, PT, R61.reuse, R11, PT ;  /* 0x0000000b3d00720c */ /* 0x040fe20003f04070 */
[--C-:B------:R-:W-:Y:S01]  /*7990*/  @!P2 IMAD.IADD R12, R12, 0x1, -R61.reuse ;  /* 0x000000010c0ca824 */ /* 0x100fe200078e0a3d */
[----:B------:R-:W-:Y:S01]  /*79a0*/  ISETP.GT.U32.AND P2, PT, R61, R19, PT ;  /* 0x000000133d00720c */ /* 0x000fe20003f44070 */
[----:B------:R-:W-:-:S04]  /*79b0*/  @!P6 IMAD.IADD R16, R16, 0x1, -R61 ;  /* 0x000000011010e824 */ /* 0x000fc800078e0a3d */
[--C-:B------:R-:W-:Y:S01]  /*79c0*/  @!P1 IMAD.IADD R18, R18, 0x1, -R61.reuse ;  /* 0x0000000112129824 */ /* 0x100fe200078e0a3d */
[C---:B------:R-:W-:Y:S01]  /*79d0*/  ISETP.GT.U32.AND P1, PT, R61.reuse, R12, PT ;  /* 0x0000000c3d00720c */ /* 0x040fe20003f24070 */
[--C-:B------:R-:W-:Y:S01]  /*79e0*/  @!P3 IMAD.IADD R20, R20, 0x1, -R61.reuse ;  /* 0x000000011414b824 */ /* 0x100fe200078e0a3d */
[----:B------:R-:W-:Y:S01]  /*79f0*/  ISETP.GT.U32.AND P3, PT, R61, R14, PT ;  /* 0x0000000e3d00720c */ /* 0x000fe20003f64070 */
[--C-:B------:R-:W-:Y:S01]  /*7a00*/  @!P5 IMAD.IADD R9, R9, 0x1, -R61.reuse ;  /* 0x000000010909d824 */ /* 0x100fe200078e0a3d */
[----:B------:R-:W-:Y:S01]  /*7a10*/  ISETP.GT.U32.AND P5, PT, R61, R16, PT ;  /* 0x000000103d00720c */ /* 0x000fe20003fa4070 */
[--C-:B------:R-:W-:Y:S01]  /*7a20*/  @!P0 IMAD.IADD R11, R11, 0x1, -R61.reuse ;  /* 0x000000010b0b8824 */ /* 0x100fe200078e0a3d */
[----:B------:R-:W-:Y:S01]  /*7a30*/  ISETP.GT.U32.AND P0, PT, R61, R17, PT ;  /* 0x000000113d00720c */ /* 0x000fe20003f04070 */
[----:B------:R-:W-:Y:S01]  /*7a40*/  @!P2 IMAD.IADD R19, R19, 0x1, -R61 ;  /* 0x000000011313a824 */ /* 0x000fe200078e0a3d */
[C---:B------:R-:W-:Y:S02]  /*7a50*/  ISETP.GT.U32.AND P2, PT, R61.reuse, R13, PT ;  /* 0x0000000d3d00720c */ /* 0x040fe40003f44070 */
[----:B------:R-:W-:-:S03]  /*7a60*/  ISETP.GT.U32.AND P6, PT, R61, R10, PT ;  /* 0x0000000a3d00720c */ /* 0x000fc60003fc4070 */
[--C-:B------:R-:W-:Y:S01]  /*7a70*/  @!P1 IMAD.IADD R12, R12, 0x1, -R61.reuse ;  /* 0x000000010c0c9824 */ /* 0x100fe200078e0a3d */
[C---:B------:R-:W-:Y:S01]  /*7a80*/  ISETP.GT.U32.AND P1, PT, R61.reuse, R18, PT ;  /* 0x000000123d00720c */ /* 0x040fe20003f24070 */
[--C-:B------:R-:W-:Y:S01]  /*7a90*/  @!P3 IMAD.IADD R14, R14, 0x1, -R61.reuse ;  /* 0x000000010e0eb824 */ /* 0x100fe200078e0a3d */
[C---:B------:R-:W-:Y:S01]  /*7aa0*/  ISETP.GT.U32.AND P3, PT, R61.reuse, R21, PT ;  /* 0x000000153d00720c */ /* 0x040fe20003f64070 */
[--C-:B------:R-:W-:Y:S01]  /*7ab0*/  @!P5 IMAD.IADD R16, R16, 0x1, -R61.reuse ;  /* 0x000000011010d824 */ /* 0x100fe200078e0a3d */
[----:B------:R-:W-:Y:S01]  /*7ac0*/  ISETP.GT.U32.AND P5, PT, R61, R23, PT ;  /* 0x000000173d00720c */ /* 0x000fe20003fa4070 */
[--C-:B------:R-:W-:Y:S01]  /*7ad0*/  @!P0 IMAD.IADD R17, R17, 0x1, -R61.reuse ;  /* 0x0000000111118824 */ /* 0x100fe200078e0a3d */
[----:B------:R-:W-:Y:S01]  /*7ae0*/  ISETP.GT.U32.AND P0, PT, R61, R24, PT ;  /* 0x000000183d00720c */ /* 0x000fe20003f04070 */
[--C-:B------:R-:W-:Y:S01]  /*7af0*/  @!P2 IMAD.IADD R13, R13, 0x1, -R61.reuse ;  /* 0x000000010d0da824 */ /* 0x100fe200078e0a3d */
[C---:B------:R-:W-:Y:S01]  /*7b00*/  ISETP.GT.U32.AND P2, PT, R61.reuse, R19, PT ;  /* 0x000000133d00720c */ /* 0x040fe20003f44070 */
[----:B------:R-:W-:Y:S01]  /*7b10*/  @!P6 IMAD.IADD R10, R10, 0x1, -R61 ;  /* 0x000000010a0ae824 */ /* 0x000fe200078e0a3d */
[----:B------:R-:W-:-:S03]  /*7b20*/  ISETP.GT.U32.AND P6, PT, R61, R20, PT ;  /* 0x000000143d00720c */ /* 0x000fc60003fc4070 */
[--C-:B------:R-:W-:Y:S01]  /*7b30*/  @!P1 IMAD.IADD R18, R18, 0x1, -R61.reuse ;  /* 0x0000000112129824 */ /* 0x100fe200078e0a3d */
[----:B------:R-:W-:Y:S01]  /*7b40*/  ISETP.GT.U32.AND P1, PT, R61, R25, PT ;  /* 0x000000193d00720c */ /* 0x000fe20003f24070 */
[--C-:B------:R-:W-:Y:S01]  /*7b50*/  @!P3 IMAD.IADD R21, R21, 0x1, -R61.reuse ;  /* 0x000000011515b824 */ /* 0x100fe200078e0a3d */
[----:B------:R-:W-:Y:S01]  /*7b60*/  ISETP.GT.U32.AND P3, PT, R61, R28, PT ;  /* 0x0000001c3d00720c */ /* 0x000fe20003f64070 */
[--C-:B------:R-:W-:Y:S01]  /*7b70*/  @!P5 IMAD.IADD R23, R23, 0x1, -R61.reuse ;  /* 0x000000011717d824 */ /* 0x100fe200078e0a3d */
[C---:B------:R-:W-:Y:S01]  /*7b80*/  ISETP.GT.U32.AND P5, PT, R61.reuse, R30, PT ;  /* 0x0000001e3d00720c */ /* 0x040fe20003fa4070 */
[--C-:B------:R-:W-:Y:S01]  /*7b90*/  @!P0 IMAD.IADD R24, R24, 0x1, -R61.reuse ;  /* 0x0000000118188824 */ /* 0x100fe200078e0a3d */
[----:B------:R-:W-:Y:S01]  /*7ba0*/  ISETP.GT.U32.AND P0, PT, R61, R31, PT ;  /* 0x0000001f3d00720c */ /* 0x000fe20003f04070 */
[--C-:B------:R-:W-:Y:S01]  /*7bb0*/  @!P2 IMAD.IADD R19, R19, 0x1, -R61.reuse ;  /* 0x000000011313a824 */ /* 0x100fe200078e0a3d */
[C---:B------:R-:W-:Y:S01]  /*7bc0*/  ISETP.GT.U32.AND P2, PT, R61.reuse, R26, PT ;  /* 0x0000001a3d00720c */ /* 0x040fe20003f44070 */
[----:B------:R-:W-:Y:S01]  /*7bd0*/  @!P6 IMAD.IADD R20, R20, 0x1, -R61 ;  /* 0x000000011414e824 */ /* 0x000fe200078e0a3d */
[----:B------:R-:W-:-:S03]  /*7be0*/  ISETP.GT.U32.AND P6, PT, R61, R27, PT ;  /* 0x0000001b3d00720c */ /* 0x000fc60003fc4070 */
[--C-:B------:R-:W-:Y:S01]  /*7bf0*/  @!P1 IMAD.IADD R25, R25, 0x1, -R61.reuse ;  /* 0x0000000119199824 */ /* 0x100fe200078e0a3d */
[C---:B------:R-:W-:Y:S01]  /*7c00*/  ISETP.GT.U32.AND P1, PT, R61.reuse, R32, PT ;  /* 0x000000203d00720c */ /* 0x040fe20003f24070 */
        /* <DEDUP_REMOVED lines=20> */
[----:B------:R-:W-:Y:S01]  /*7d50*/  ISETP.GT.U32.AND P0, PT, R61, R31, PT ;  /* 0x0000001f3d00720c */ /* 0x000fe20003f04070 */
[----:B------:R-:W-:Y:S01]  /*7d60*/  @!P2 IMAD.IADD R33, R33, 0x1, -R61 ;  /* 0x000000012121a824 */ /* 0x000fe200078e0a3d */
[----:B------:R-:W-:-:S02]  /*7d70*/  ISETP.GT.U32.AND P2, PT, R61, R27, PT ;  /* 0x0000001b3d00720c */ /* 0x000fc40003f44070 */
[C---:B------:R-:W-:Y:S01]  /*7d80*/  ISETP.GT.U32.AND P6, PT, R61.reuse, R34, PT ;  /* 0x000000223d00720c */ /* 0x040fe20003fc4070 */
        /* <DEDUP_REMOVED lines=12> */
[----:B------:R-:W-:-:S02]  /*7e50*/  @!P6 IMAD.IADD R34, R34, 0x1, -R61 ;  /* 0x000000012222e824 */ /* 0x000fc400078e0a3d */
[--C-:B------:R-:W-:Y:S01]  /*7e60*/  @!P1 IMAD.IADD R32, R32, 0x1, -R61.reuse ;  /* 0x0000000120209824 */ /* 0x100fe200078e0a3d */
[C---:B------:R-:W-:Y:S02]  /*7e70*/  ISETP.GT.U32.AND P1, PT, R61.reuse, R39, PT ;  /* 0x000000273d00720c */ /* 0x040fe40003f24070 */
        /* <DEDUP_REMOVED lines=19> */
[C---:B------:R-:W-:Y:S01]  /*7fb0*/  ISETP.GT.U32.AND P4, PT, R61.reuse, R37, PT ;  /* 0x000000253d00720c */ /* 0x040fe20003f84070 */
[--C-:B------:R-:W-:Y:S01]  /*7fc0*/  @!P2 IMAD.IADD R40, R40, 0x1, -R61.reuse ;  /* 0x000000012828a824 */ /* 0x100fe200078e0a3d */
[----:B------:R-:W-:Y:S01]  /*7fd0*/  ISETP.GT.U32.AND P2, PT, R61, R47, PT ;  /* 0x0000002f3d00720c */ /* 0x000fe20003f44070 */
[----:B------:R-:W-:Y:S01]  /*7fe0*/  @!P0 IMAD.IADD R45, R45, 0x1, -R61 ;  /* 0x000000012d2d8824 */ /* 0x000fe200078e0a3d */
[----:B------:R-:W-:-:S02]  /*7ff0*/  ISETP.GT.U32.AND P5, PT, R61, R38, PT ;  /* 0x000000263d00720c */ /* 0x000fc40003fa4070 */
[----:B------:R-:W-:Y:S01]  /*8000*/  ISETP.GT.U32.AND P0, PT, R61, R39, PT ;  /* 0x000000273d00720c */ /* 0x000fe20003f04070 */
        /* <DEDUP_REMOVED lines=29> */
[----:B------:R-:W-:Y:S01]  /*81e0*/  ISETP.GT.U32.AND P6, PT, R61, R53, PT ;  /* 0x000000353d00720c */ /* 0x000fe20003fc4070 */
[----:B------:R-:W-:-:S04]  /*81f0*/  IMAD.HI.U32 R3, R3, R60, RZ ;  /* 0x0000003c03037227 */ /* 0x000fc800078e00ff */
        /* <DEDUP_REMOVED lines=12> */
[----:B------:R-:W-:-:S04]  /*82c0*/  IMAD.MOV R3, RZ, RZ, -R3 ;  /* 0x000000ffff037224 */ /* 0x000fc800078e0a03 */
[----:B------:R-:W-:Y:S02]  /*82d0*/  IMAD R60, R61, R3, R60 ;  /* 0x000000033d3c7224 */ /* 0x000fe400078e023c */
[----:B------:R-:W-:-:S03]  /*82e0*/  @!P6 IMAD.IADD R53, R53, 0x1, -R61 ;  /* 0x000000013535e824 */ /* 0x000fc600078e0a3d */
        /* <DEDUP_REMOVED lines=14> */
[----:B------:R-:W0:Y:S01]  /*83d0*/  S2R R5, SR_TID.X ;  /* 0x0000000000057919 */ /* 0x000e220000002100 */
        /* <DEDUP_REMOVED lines=10> */
[----:B------:R-:W-:Y:S01]  /*8480*/  @!P0 IMAD.IADD R53, R53, 0x1, -R61 ;  /* 0x0000000135358824 */ /* 0x000fe200078e0a3d */
[----:B------:R-:W-:-:S02]  /*8490*/  ISETP.GT.U32.AND P6, PT, R61, R59, PT ;  /* 0x0000003b3d00720c */ /* 0x000fc40003fc4070 */
[----:B------:R-:W-:Y:S02]  /*84a0*/  ISETP.GT.U32.AND P0, PT, R61, R60, PT ;  /* 0x0000003c3d00720c */ /* 0x000fe40003f04070 */
[----:B------:R-:W1:Y:S04]  /*84b0*/  S2R R61, SR_TID.X ;  /* 0x00000000003d7919 */ /* 0x000e680000002100 */
[----:B------:R2:W-:Y:S01]  /*84c0*/  STL [R1+0x15c0], R7 ;  /* 0x0015c00701007387 */ /* 0x0005e20000100800 */
[----:B0-----:R-:W-:-:S03]  /*84d0*/  IMAD.SHL.U32 R3, R5, 0x8, RZ ;  /* 0x0000000805037824 */ /* 0x001fc600078e00ff */
[----:B------:R0:W-:Y:S01]  /*84e0*/  STL [R1], R4 ;  /* 0x0000000401007387 */ /* 0x0001e20000100800 */
[----:B--2---:R-:W-:-:S03]  /*84f0*/  LOP3.LUT R7, R5, 0x7, RZ, 0xc0, !PT ;  /* 0x0000000705077812 */ /* 0x004fc600078ec0ff */
[----:B------:R-:W-:Y:S01]  /*8500*/  STL [R1+0x15c4], R8 ;  /* 0x0015c40801007387 */ /* 0x000fe20000100800 */
[----:B------:R-:W-:-:S03]  /*8510*/  LOP3.LUT R3, R3, 0x30, RZ, 0xc0, !PT ;  /* 0x0000003003037812 */ /* 0x000fc600078ec0ff */
[----:B------:R2:W-:Y:S01]  /*8520*/  STL [R1+0x15c8], R9 ;  /* 0x0015c80901007387 */ /* 0x0005e20000100800 */
[----:B-1----:R-:W-:-:S03]  /*8530*/  LOP3.LUT R61, R61, 0x7, RZ, 0xc0, !PT ;  /* 0x000000073d3d7812 */ /* 0x002fc600078ec0ff */
[----:B------:R1:W-:Y:S01]  /*8540*/  STL [R1+0x15cc], R10 ;  /* 0x0015cc0a01007387 */ /* 0x0003e20000100800 */
[----:B0-----:R-:W-:Y:S02]  /*8550*/  IMAD.SHL.U32 R4, R5, 0x2, RZ ;  /* 0x0000000205047824 */ /* 0x001fe400078e00ff */
[----:B------:R-:W-:Y:S01]  /*8560*/  IMAD R61, R61, 0x110, RZ ;  /* 0x000001103d3d7824 */ /* 0x000fe200078e02ff */
[----:B--2---:R-:W2:Y:S01]  /*8570*/  LDL R9, [R1+0xa78] ;  /* 0x000a780001097983 */ /* 0x004ea20000100800 */
[C---:B------:R-:W-:Y:S02]  /*8580*/  IMAD R3, R7.reuse, 0x40, R3 ;  /* 0x0000004007037824 */ /* 0x040fe400078e0203 */
[----:B-1----:R-:W-:Y:S01]  /*8590*/  IMAD R10, R7, 0x110, RZ ;  /* 0x00000110070a7824 */ /* 0x002fe200078e02ff */
[--C-:B------:R-:W-:Y:S01]  /*85a0*/  LOP3.LUT R61, R61, 0x10, R4.reuse, 0x78, !PT ;  /* 0x000000103d3d7812 */ /* 0x100fe200078e7804 */
[----:B------:R-:W-:Y:S01]  /*85b0*/  IMAD.SHL.U32 R5, R5, 0x80, RZ ;  /* 0x0000008005057824 */ /* 0x000fe200078e00ff */
[--C-:B------:R-:W-:Y:S01]  /*85c0*/  LOP3.LUT R3, R3, 0x30, R4.reuse, 0x78, !PT ;  /* 0x0000003003037812 */ /* 0x100fe200078e7804 */
[----:B------:R-:W3:Y:S01]  /*85d0*/  LDL R8, [R1+0xa74] ;  /* 0x000a740001087983 */ /* 0x000ee20000100800 */
[----:B------:R-:W-:-:S02]  /*85e0*/  LOP3.LUT R10, R10, 0x10, R4, 0x78, !PT ;  /* 0x000000100a0a7812 */ /* 0x000fc400078e7804 */
[----:B------:R-:W-:Y:S01]  /*85f0*/  LOP3.LUT R61, R61, 0x800, R5, 0xf8, !PT ;  /* 0x000008003d3d7812 */ /* 0x000fe200078ef805 */
[----:B------:R-:W4:Y:S01]  /*8600*/  LDL R7, [R1+0xa6c] ;  /* 0x000a6c0001077983 */ /* 0x000f220000100800 */
[----:B------:R-:W-:-:S03]  /*8610*/  IABS R61, c[0x0][0x17c] ;  /* 0x00005f00003d7a13 */ /* 0x000fc60000000000 */
[----:B------:R-:W2:Y:S04]  /*8620*/  LDL R10, [R1+0x144c] ;  /* 0x00144c00010a7983 */ /* 0x000ea80000100800 */
[----:B------:R0:W-:Y:S01]  /*8630*/  STL [R1+0x1484], R3 ;  /* 0x0014840301007387 */ /* 0x0001e20000100800 */
[----:B------:R-:W-:-:S03]  /*8640*/  @!P1 IMAD.IADD R54, R54, 0x1, -R61 ;  /* 0x0000000136369824 */ /* 0x000fc600078e0a3d */
[----:B0-----:R-:W2:Y:S04]  /*8650*/  LDL R3, [R1+0x1450] ;  /* 0x0014500001037983 */ /* 0x001ea80000100800 */
[----:B------:R-:W2:Y:S04]  /*8660*/  LDL.LU R4, [R1+0x15d4] ;  /* 0x0015d40001047983 */ /* 0x000ea80000300800 */
[----:B------:R-:W2:Y:S04]  /*8670*/  LDL.LU R5, [R1+0x15d0] ;  /* 0x0015d00001057983 */ /* 0x000ea80000300800 */
[----:B------:R-:W2:Y:S02]  /*8680*/  LDL R61, [R1+0xa7c] ;  /* 0x000a7c00013d7983 */ /* 0x000ea40000100800 */
[----:B--2---:R-:W-:-:S02]  /*8690*/  ISETP.GE.AND P1, PT, R61, RZ, PT ;  /* 0x000000ff3d00720c */ /* 0x004fc40003f26270 */
[----:B------:R-:W-:-:S05]  /*86a0*/  IABS R61, c[0x0][0x17c] ;  /* 0x00005f00003d7a13 */ /* 0x000fca0000000000 */
[--C-:B------:R-:W-:Y:S02]  /*86b0*/  @!P2 IMAD.IADD R55, R55, 0x1, -R61.reuse ;  /* 0x000000013737a824 */ /* 0x100fe400078e0a3d */
[--C-:B------:R-:W-:Y:S02]  /*86c0*/  @!P3 IMAD.IADD R56, R56, 0x1, -R61.reuse ;  /* 0x000000013838b824 */ /* 0x100fe400078e0a3d */
[--C-:B------:R-:W-:Y:S02]  /*86d0*/  @!P4 IMAD.IADD R57, R57, 0x1, -R61.reuse ;  /* 0x000000013939c824 */ /* 0x100fe400078e0a3d */
[--C-:B------:R-:W-:Y:S02]  /*86e0*/  @!P5 IMAD.IADD R58, R58, 0x1, -R61.reuse ;  /* 0x000000013a3ad824 */ /* 0x100fe400078e0a3d */
[--C-:B------:R-:W-:Y:S02]  /*86f0*/  @!P6 IMAD.IADD R59, R59, 0x1, -R61.reuse ;  /* 0x000000013b3be824 */ /* 0x100fe400078e0a3d */
[----:B------:R-:W-:-:S02]  /*8700*/  @!P0 IMAD.IADD R60, R60, 0x1, -R61 ;  /* 0x000000013c3c8824 */ /* 0x000fc400078e0a3d */
[----:B------:R-:W2:Y:S01]  /*8710*/  LDL R61, [R1+0xa70] ;  /* 0x000a7000013d7983 */ /* 0x000ea20000100800 */
[----:B------:R-:W-:Y:S02]  /*8720*/  ISETP.GE.AND P2, PT, R9, RZ, PT ;  /* 0x000000ff0900720c */ /* 0x000fe40003f46270 */
[----:B---3--:R-:W-:Y:S01]  /*8730*/  ISETP.GE.AND P3, PT, R8, RZ, PT ;  /* 0x000000ff0800720c */ /* 0x008fe20003f66270 */
[----:B------:R-:W3:Y:S04]  /*8740*/  LDL R9, [R1+0x146c] ;  /* 0x00146c0001097983 */ /* 0x000ee80000100800 */
[----:B------:R-:W3:Y:S01]  /*8750*/  LDL R8, [R1+0x1480] ;  /* 0x0014800001087983 */ /* 0x000ee20000100800 */
[----:B----4-:R-:W-:Y:S01]  /*8760*/  ISETP.GE.AND P4, PT, R7, RZ, PT ;  /* 0x000000ff0700720c */ /* 0x010fe20003f86270 */
[----:B------:R-:W-:Y:S01]  /*8770*/  @!P1 IMAD.MOV R5, RZ, RZ, -R5 ;  /* 0x000000ffff059224 */ /* 0x000fe200078e0a05 */
[----:B------:R-:W-:Y:S01]  /*8780*/  ISETP.NE.AND P5, PT, RZ, c[0x0][0x178], PT ;  /* 0x00005e00ff007a0c */ /* 0x000fe20003fa5270 */
[----:B------:R-:W4:Y:S02]  /*8790*/  LDL R7, [R1+0x1478] ;  /* 0x0014780001077983 */ /* 0x000f240000100800 */
[----:B------:R-:W-:Y:S01]  /*87a0*/  @!P2 IMAD.MOV R4, RZ, RZ, -R4 ;  /* 0x000000ffff04a224 */ /* 0x000fe200078e0a04 */
[----:B------:R-:W-:Y:S01]  /*87b0*/  ISETP.GE.AND P2, PT, R3, RZ, PT ;  /* 0x000000ff0300720c */ /* 0x000fe20003f46270 */
[----:B------:R-:W-:Y:S01]  /*87c0*/  @!P3 IMAD.MOV R2, RZ, RZ, -R2 ;  /* 0x000000ffff02b224 */ /* 0x000fe200078e0a02 */
[----:B------:R-:W-:-:S02]  /*87d0*/  ISETP.GE.AND P1, PT, R10, RZ, PT ;  /* 0x000000ff0a00720c */ /* 0x000fc40003f26270 */
[----:B------:R-:W3:Y:S03]  /*87e0*/  LDL R10, [R1+0x1474] ;  /* 0x00147400010a7983 */ /* 0x000ee60000100800 */
[----:B------:R-:W-:Y:S01]  /*87f0*/  @!P4 IMAD.MOV R0, RZ, RZ, -R0 ;  /* 0x000000ffff00c224 */ /* 0x000fe200078e0a00 */
[----:B--2---:R-:W-:Y:S02]  /*8800*/  ISETP.GE.AND P0, PT, R61, RZ, PT ;  /* 0x000000ff3d00720c */ /* 0x004fe40003f06270 */
[----:B------:R-:W-:-:S04]  /*8810*/  LOP3.LUT R61, RZ, c[0x0][0x178], RZ, 0x33, !PT ;  /* 0x00005e00ff3d7a12 */ /* 0x000fc800078e33ff */
[C---:B------:R-:W-:Y:S02]  /*8820*/  SEL R3, R61.reuse, R5, !P5 ;  /* 0x000000053d037207 */ /* 0x040fe40006800000 */
[----:B------:R-:W2:Y:S01]  /*8830*/  LDL R5, [R1+0x1464] ;  /* 0x0014640001057983 */ /* 0x000ea20000100800 */
[----:B------:R-:W-:-:S03]  /*8840*/  SEL R4, R61, R4, !P5 ;  /* 0x000000043d047207 */ /* 0x000fc60006800000 */
[----:B------:R0:W-:Y:S02]  /*8850*/  STL [R1+0x16c], R3 ;  /* 0x00016c0301007387 */ /* 0x0001e40000100800 */
[----:B0-----:R-:W-:Y:S02]  /*8860*/  SEL R3, R61, R2, !P5 ;  /* 0x000000023d037207 */ /* 0x001fe40006800000 */
[----:B------:R-:W2:Y:S04]  /*8870*/  LDL R2, [R1+0x1470] ;  /* 0x0014700001027983 */ /* 0x000ea80000100800 */
[----:B------:R0:W-:Y:S01]  /*8880*/  STL [R1+0x168], R4 ;  /* 0x0001680401007387 */ /* 0x0001e20000100800 */
[----:B---3--:R-:W-:-:S03]  /*8890*/  ISETP.GE.AND P3, PT, R9, RZ, PT ;  /* 0x000000ff0900720c */ /* 0x008fc60003f66270 */
[----:B0-----:R-:W3:Y:S04]  /*88a0*/  LDL R4, [R1+0x1468] ;  /* 0x0014680001047983 */ /* 0x001ee80000100800 */
[----:B------:R0:W-:Y:S02]  /*88b0*/  STL [R1+0x164], R3 ;  /* 0x0001640301007387 */ /* 0x0001e40000100800 */
[----:B0-----:R-:W-:Y:S02]  /*88c0*/  SEL R3, R61, R0, !P5 ;  /* 0x000000003d037207 */ /* 0x001fe40006800000 */
[----:B------:R-:W2:Y:S01]  /*88d0*/  LDL R0, [R1+0x147c] ;  /* 0x00147c0001007983 */ /* 0x000ea20000100800 */
[----:B------:R-:W-:-:S03]  /*88e0*/  ISETP.GE.AND P5, PT, R8, RZ, PT ;  /* 0x000000ff0800720c */ /* 0x000fc60003fa6270 */
[----:B------:R0:W-:Y:S04]  /*88f0*/  STL [R1+0x1544], R3 ;  /* 0x0015440301007387 */ /* 0x0001e80000100800 */
[----:B------:R-:W2:Y:S04]  /*8900*/  LDL R9, [R1+0x1454] ;  /* 0x0014540001097983 */ /* 0x000ea80000100800 */
[----:B------:R-:W2:Y:S01]  /*8910*/  LDL R8, [R1+0x145c] ;  /* 0x00145c0001087983 */ /* 0x000ea20000100800 */
[----:B0-----:R-:W-:-:S03]  /*8920*/  IMAD.MOV.U32 R3, RZ, RZ, R6 ;  /* 0x000000ffff037224 */ /* 0x001fc600078e0006 */
[----:B------:R-:W2:Y:S01]  /*8930*/  LDL.LU R6, [R1+0x120] ;  /* 0x0001200001067983 */ /* 0x000ea20000300800 */
[----:B------:R-:W-:Y:S01]  /*8940*/  @!P0 IMAD.MOV R3, RZ, RZ, -R3 ;  /* 0x000000ffff038224 */ /* 0x000fe200078e0a03 */
[----:B----4-:R-:W-:Y:S02]  /*8950*/  ISETP.GE.AND P0, PT, R7, RZ, PT ;  /* 0x000000ff0700720c */ /* 0x010fe40003f06270 */
[----:B------:R-:W4:Y:S04]  /*8960*/  LDL R7, [R1+0x1460] ;  /* 0x0014600001077983 */ /* 0x000f280000100800 */
[----:B------:R0:W-:Y:S04]  /*8970*/  STL [R1+0x124], R3 ;  /* 0x0001240301007387 */ /* 0x0001e80000100800 */
[----:B0-----:R-:W3:Y:S01]  /*8980*/  LDL.LU R3, [R1+0x11c] ;  /* 0x00011c0001037983 */ /* 0x001ee20000300800 */
[----:B--2---:R-:W-:Y:S01]  /*8990*/  @!P1 IMAD.MOV R6, RZ, RZ, -R6 ;  /* 0x000000ffff069224 */ /* 0x004fe200078e0a06 */
[----:B------:R-:W-:-:S02]  /*89a0*/  ISETP.GE.AND P1, PT, R0, RZ, PT ;  /* 0x000000ff0000720c */ /* 0x000fc40003f26270 */
[----:B------:R-:W2:Y:S04]  /*89b0*/  LDL R0, [R1+0x1458] ;  /* 0x0014580001007983 */ /* 0x000ea80000100800 */
[----:B------:R0:W-:Y:S04]  /*89c0*/  STL [R1+0x120], R6 ;  /* 0x0001200601007387 */ /* 0x0001e80000100800 */
[----:B0-----:R-:W2:Y:S01]  /*89d0*/  LDL.LU R6, [R1+0x118] ;  /* 0x0001180001067983 */ /* 0x001ea20000300800 */
[----:B---3--:R-:W-:Y:S01]  /*89e0*/  @!P2 IMAD.MOV R3, RZ, RZ, -R3 ;  /* 0x000000ffff03a224 */ /* 0x008fe200078e0a03 */
[----:B------:R-:W-:-:S02]  /*89f0*/  ISETP.GE.AND P2, PT, R2, RZ, PT ;  /* 0x000000ff0200720c */ /* 0x000fc40003f46270 */
[----:B------:R-:W3:Y:S04]  /*8a00*/  LDL R2, [R1+0x1448] ;  /* 0x0014480001027983 */ /* 0x000ee80000100800 */
        /* <DEDUP_REMOVED lines=28> */
[----:B----4-:R-:W-:-:S02]  /*8bd0*/  ISETP.GE.AND P3, PT, R7, RZ, PT ;  /* 0x000000ff0700720c */ /* 0x010fc40003f66270 */
[----:B------:R-:W3:Y:S04]  /*8be0*/  LDL R7, [R1+0x1430] ;  /* 0x0014300001077983 */ /* 0x000ee80000100800 */
[----:B------:R0:W-:Y:S04]  /*8bf0*/  STL [R1+0x104], R3 ;  /* 0x0001040301007387 */ /* 0x0001e80000100800 */
[----:B0-----:R-:W4:Y:S01]  /*8c00*/  LDL.LU R3, [R1+0xfc] ;  /* 0x0000fc0001037983 */ /* 0x001f220000300800 */
[----:B--2---:R-:W-:Y:S01]  /*8c10*/  @!P5 IMAD.MOV R6, RZ, RZ, -R6 ;  /* 0x000000ffff06d224 */ /* 0x004fe200078e0a06 */
[----:B------:R-:W-:-:S02]  /*8c20*/  ISETP.GE.AND P5, PT, R0, RZ, PT ;  /* 0x000000ff0000720c */ /* 0x000fc40003fa6270 */
[----:B------:R-:W2:Y:S04]  /*8c30*/  LDL R0, [R1+0x142c] ;  /* 0x00142c0001007983 */ /* 0x000ea80000100800 */
[----:B------:R0:W-:Y:S04]  /*8c40*/  STL [R1+0x100], R6 ;  /* 0x0001000601007387 */ /* 0x0001e80000100800 */
[----:B0-----:R-:W2:Y:S01]  /*8c50*/  LDL.LU R6, [R1+0xf8] ;  /* 0x0000f80001067983 */ /* 0x001ea20000300800 */
[----:B----4-:R-:W-:Y:S01]  /*8c60*/  @!P0 IMAD.MOV R3, RZ, RZ, -R3 ;  /* 0x000000ffff038224 */ /* 0x010fe200078e0a03 */
[----:B------:R-:W-:-:S02]  /*8c70*/  ISETP.GE.AND P0, PT, R2, RZ, PT ;  /* 0x000000ff0200720c */ /* 0x000fc40003f06270 */
        /* <DEDUP_REMOVED lines=193> */
[----:B--2---:R-:W-:-:S05]  /*9890*/  @!P5 IMAD.MOV R6, RZ, RZ, -R6 ;  /* 0x000000ffff06d224 */ /* 0x004fca00078e0a06 */
[----:B------:R0:W-:Y:S04]  /*98a0*/  STL [R1+0x60], R6 ;  /* 0x0000600601007387 */ /* 0x0001e80000100800 */
[----:B0-----:R-:W2:Y:S01]  /*98b0*/  LDL.LU R6, [R1+0x58] ;  /* 0x0000580001067983 */ /* 0x001ea20000300800 */
[----:B------:R-:W-:Y:S01]  /*98c0*/  ISETP.GE.AND P5, PT, R0, RZ, PT ;  /* 0x000000ff0000720c */ /* 0x000fe20003fa6270 */
[----:B----4-:R-:W-:Y:S02]  /*98d0*/  @!P0 IMAD.MOV R3, RZ, RZ, -R3 ;  /* 0x000000ffff038224 */ /* 0x010fe400078e0a03 */
[----:B------:R-:W4:Y:S01]  /*98e0*/  LDL R0, [R1+0x138c] ;  /* 0x00138c0001007983 */ /* 0x000f220000100800 */
[----:B------:R-:W-:-:S03]  /*98f0*/  ISETP.GE.AND P0, PT, R2, RZ, PT ;  /* 0x000000ff0200720c */ /* 0x000fc60003f06270 */
[----:B------:R0:W-:Y:S04]  /*9900*/  STL [R1+0x5c], R3 ;  /* 0x00005c0301007387 */ /* 0x0001e80000100800 */
[----:B0-----:R-:W3:Y:S04]  /*9910*/  LDL.LU R3, [R1+0x54] ;  /* 0x0000540001037983 */ /* 0x001ee80000300800 */
[----:B------:R-:W4:Y:S01]  /*9920*/  LDL R2, [R1+0x1384] ;  /* 0x0013840001027983 */ /* 0x000f220000100800 */
[----:B--2---:R-:W-:-:S05]  /*9930*/  @!P1 IMAD.MOV R6, RZ, RZ, -R6 ;  /* 0x000000ffff069224 */ /* 0x004fca00078e0a06 */
[----:B------:R0:W-:Y:S04]  /*9940*/  STL [R1+0x58], R6 ;  /* 0x0000580601007387 */ /* 0x0001e80000100800 */
[----:B0-----:R-:W2:Y:S01]  /*9950*/  LDL.LU R6, [R1+0x50] ;  /* 0x0000500001067983 */ /* 0x001ea20000300800 */
[----:B------:R-:W-:Y:S01]  /*9960*/  ISETP.GE.AND P1, PT, R10, RZ, PT ;  /* 0x000000ff0a00720c */ /* 0x000fe20003f26270 */
[----:B---3--:R-:W-:Y:S02]  /*9970*/  @!P2 IMAD.MOV R3, RZ, RZ, -R3 ;  /* 0x000000ffff03a224 */ /* 0x008fe400078e0a03 */
[----:B------:R-:W3:Y:S01]  /*9980*/  LDL R10, [R1+0x1388] ;  /* 0x00138800010a7983 */ /* 0x000ee20000100800 */
        /* <DEDUP_REMOVED lines=24> */
[----:B--2---:R-:W-:-:S05]  /*9b10*/  @!P2 IMAD.MOV R6, RZ, RZ, -R6 ;  /* 0x000000ffff06a224 */ /* 0x004fca00078e0a06 */
[----:B------:R0:W-:Y:S04]  /*9b20*/  STL [R1+0x40], R6 ;  /* 0x0000400601007387 */ /* 0x0001e80000100800 */
[----:B0-----:R-:W2:Y:S04]  /*9b30*/  LDL R6, [R1+0x136c] ;  /* 0x00136c0001067983 */ /* 0x001ea80000100800 */
[----:B------:R-:W2:Y:S01]  /*9b40*/  LDL.LU R61, [R1+0x38] ;  /* 0x00003800013d7983 */ /* 0x000ea20000300800 */
[----:B---3--:R-:W-:Y:S01]  /*9b50*/  @!P3 IMAD.MOV R3, RZ, RZ, -R3 ;  /* 0x000000ffff03b224 */ /* 0x008fe200078e0a03 */
[----:B----4-:R-:W-:-:S02]  /*9b60*/  ISETP.GE.AND P2, PT, R0, RZ, PT ;  /* 0x000000ff0000720c */ /* 0x010fc40003f46270 */
[----:B------:R-:W3:Y:S01]  /*9b70*/  LDL R0, [R1+0x1368] ;  /* 0x0013680001007983 */ /* 0x000ee20000100800 */
[----:B------:R-:W-:-:S03]  /*9b80*/  ISETP.GE.AND P3, PT, R2, RZ, PT ;  /* 0x000000ff0200720c */ /* 0x000fc60003f66270 */
[----:B------:R0:W-:Y:S04]  /*9b90*/  STL [R1+0x3c], R3 ;  /* 0x00003c0301007387 */ /* 0x0001e80000100800 */
[----:B0-----:R-:W4:Y:S04]  /*9ba0*/  LDL R3, [R1+0x1364] ;  /* 0x0013640001037983 */ /* 0x001f280000100800 */
[----:B------:R-:W3:Y:S01]  /*9bb0*/  LDL.LU R2, [R1+0x34] ;  /* 0x0000340001027983 */ /* 0x000ee20000300800 */
[----:B--2---:R-:W-:Y:S01]  /*9bc0*/  @!P5 IMAD.MOV R61, RZ, RZ, -R61 ;  /* 0x000000ffff3dd224 */ /* 0x004fe200078e0a3d */
[----:B------:R-:W-:-:S04]  /*9bd0*/  ISETP.GE.AND P5, PT, R10, RZ, PT ;  /* 0x000000ff0a00720c */ /* 0x000fc80003fa6270 */
[----:B------:R0:W-:Y:S04]  /*9be0*/  STL [R1+0x38], R61 ;  /* 0x0000383d01007387 */ /* 0x0001e80000100800 */
[----:B0-----:R-:W2:Y:S04]  /*9bf0*/  LDL R61, [R1+0x1360] ;  /* 0x00136000013d7983 */ /* 0x001ea80000100800 */
[----:B------:R-:W2:Y:S01]  /*9c00*/  LDL.LU R10, [R1+0x30] ;  /* 0x00003000010a7983 */ /* 0x000ea20000300800 */
[----:B---3--:R-:W-:Y:S01]  /*9c10*/  @!P0 IMAD.MOV R2, RZ, RZ, -R2 ;  /* 0x000000ffff028224 */ /* 0x008fe200078e0a02 */
[----:B------:R-:W-:-:S02]  /*9c20*/  ISETP.GE.AND P0, PT, R5, RZ, PT ;  /* 0x000000ff0500720c */ /* 0x000fc40003f06270 */
[----:B------:R-:W3:Y:S04]  /*9c30*/  LDL.LU R5, [R1+0x2c] ;  /* 0x00002c0001057983 */ /* 0x000ee80000300800 */
[----:B------:R0:W-:Y:S04]  /*9c40*/  STL [R1+0x34], R2 ;  /* 0x0000340201007387 */ /* 0x0001e80000100800 */
[----:B0-----:R-:W3:Y:S01]  /*9c50*/  LDL R2, [R1+0x135c] ;  /* 0x00135c0001027983 */ /* 0x001ee20000100800 */
[----:B--2---:R-:W-:Y:S01]  /*9c60*/  @!P1 IMAD.MOV R10, RZ, RZ, -R10 ;  /* 0x000000ffff0a9224 */ /* 0x004fe200078e0a0a */
[----:B------:R-:W-:-:S04]  /*9c70*/  ISETP.GE.AND P1, PT, R4, RZ, PT ;  /* 0x000000ff0400720c */ /* 0x000fc80003f26270 */
[----:B------:R0:W-:Y:S04]  /*9c80*/  STL [R1+0x30], R10 ;  /* 0x0000300a01007387 */ /* 0x0001e80000100800 */
[----:B0-----:R-:W2:Y:S04]  /*9c90*/  LDL.LU R10, [R1+0x15cc] ;  /* 0x0015cc00010a7983 */ /* 0x001ea80000300800 */
[----:B------:R-:W2:Y:S01]  /*9ca0*/  LDL.LU R4, [R1+0x28] ;  /* 0x0000280001047983 */ /* 0x000ea20000300800 */
[----:B---3--:R-:W-:Y:S01]  /*9cb0*/  @!P2 IMAD.MOV R5, RZ, RZ, -R5 ;  /* 0x000000ffff05a224 */ /* 0x008fe200078e0a05 */
[----:B------:R-:W-:-:S04]  /*9cc0*/  ISETP.GE.AND P2, PT, R9, RZ, PT ;  /* 0x000000ff0900720c */ /* 0x000fc80003f46270 */
[----:B------:R0:W-:Y:S04]  /*9cd0*/  STL [R1+0x2c], R5 ;  /* 0x00002c0501007387 */ /* 0x0001e80000100800 */
[----:B0-----:R-:W3:Y:S04]  /*9ce0*/  LDL R5, [R1+0x1358] ;  /* 0x0013580001057983 */ /* 0x001ee80000100800 */
[----:B------:R-:W3:Y:S01]  /*9cf0*/  LDL.LU R9, [R1+0x24] ;  /* 0x0000240001097983 */ /* 0x000ee20000300800 */
[----:B--2---:R-:W-:Y:S01]  /*9d00*/  @!P3 IMAD.MOV R4, RZ, RZ, -R4 ;  /* 0x000000ffff04b224 */ /* 0x004fe200078e0a04 */
[----:B------:R-:W-:-:S04]  /*9d10*/  ISETP.GE.AND P3, PT, R8, RZ, PT ;  /* 0x000000ff0800720c */ /* 0x000fc80003f66270 */
[----:B------:R0:W-:Y:S04]  /*9d20*/  STL [R1+0x28], R4 ;  /* 0x0000280401007387 */ /* 0x0001e80000100800 */
[----:B0-----:R-:W2:Y:S04]  /*9d30*/  LDL R4, [R1+0x1354] ;  /* 0x0013540001047983 */ /* 0x001ea80000100800 */
[----:B------:R-:W2:Y:S01]  /*9d40*/  LDL.LU R8, [R1+0x20] ;  /* 0x0000200001087983 */ /* 0x000ea20000300800 */
[----:B---3--:R-:W-:Y:S01]  /*9d50*/  @!P5 IMAD.MOV R9, RZ, RZ, -R9 ;  /* 0x000000ffff09d224 */ /* 0x008fe200078e0a09 */
[----:B------:R-:W-:-:S04]  /*9d60*/  ISETP.GE.AND P5, PT, R7, RZ, PT ;  /* 0x000000ff0700720c */ /* 0x000fc80003fa6270 */
[----:B------:R0:W-:Y:S04]  /*9d70*/  STL [R1+0x24], R9 ;  /* 0x0000240901007387 */ /* 0x0001e80000100800 */
[----:B0-----:R-:W3:Y:S04]  /*9d80*/  LDL.LU R9, [R1+0x15c8] ;  /* 0x0015c80001097983 */ /* 0x001ee80000300800 */
[----:B------:R-:W3:Y:S01]  /*9d90*/  LDL.LU R7, [R1+0x1c] ;  /* 0x00001c0001077983 */ /* 0x000ee20000300800 */
        /* <DEDUP_REMOVED lines=8> */
[----:B0-----:R-:W3:Y:S04]  /*9e20*/  LDL.LU R7, [R1+0x15c0] ;  /* 0x0015c00001077983 */ /* 0x001ee80000300800 */
[----:B------:R-:W3:Y:S01]  /*9e30*/  LDL.LU R0, [R1+0x14] ;  /* 0x0000140001007983 */ /* 0x000ee20000300800 */
[----:B--2---:R-:W-:Y:S01]  /*9e40*/  @!P2 IMAD.MOV R6, RZ, RZ, -R6 ;  /* 0x000000ffff06a224 */ /* 0x004fe200078e0a06 */
[----:B----4-:R-:W-:-:S02]  /*9e50*/  ISETP.GE.AND P2, PT, R3, RZ, PT ;  /* 0x000000ff0300720c */ /* 0x010fc40003f46270 */
[----:B------:R-:W2:Y:S04]  /*9e60*/  LDL.LU R3, [R1+0x10] ;  /* 0x0000100001037983 */ /* 0x000ea80000300800 */
[----:B------:R-:W-:Y:S01]  /*9e70*/  STL [R1+0x18], R6 ;  /* 0x0000180601007387 */ /* 0x000fe20000100800 */
[----:B---3--:R-:W-:Y:S01]  /*9e80*/  @!P3 IMAD.MOV R0, RZ, RZ, -R0 ;  /* 0x000000ffff00b224 */ /* 0x008fe200078e0a00 */
[----:B------:R-:W-:-:S04]  /*9e90*/  ISETP.GE.AND P3, PT, R61, RZ, PT ;  /* 0x000000ff3d00720c */ /* 0x000fc80003f66270 */
[----:B------:R0:W-:Y:S04]  /*9ea0*/  STL [R1+0x14], R0 ;  /* 0x0000140001007387 */ /* 0x0001e80000100800 */
[----:B0-----:R-:W3:Y:S04]  /*9eb0*/  LDL R0, [R1+0x1348] ;  /* 0x0013480001007983 */ /* 0x001ee80000100800 */
[----:B------:R-:W4:Y:S01]  /*9ec0*/  LDL.LU R61, [R1+0xc] ;  /* 0x00000c00013d7983 */ /* 0x000f220000300800 */
[----:B--2---:R-:W-:-:S05]  /*9ed0*/  @!P5 IMAD.MOV R3, RZ, RZ, -R3 ;  /* 0x000000ffff03d224 */ /* 0x004fca00078e0a03 */
[----:B------:R0:W-:Y:S04]  /*9ee0*/  STL [R1+0x1548], R3 ;  /* 0x0015480301007387 */ /* 0x0001e80000100800 */
[----:B0-----:R-:W2:Y:S04]  /*9ef0*/  LDL R3, [R1+0x134c] ;  /* 0x00134c0001037983 */ /* 0x001ea80000100800 */
[----:B------:R-:W2:Y:S01]  /*9f00*/  LDL.LU R6, [R1+0x8] ;  /* 0x0000080001067983 */ /* 0x000ea20000300800 */
[----:B----4-:R-:W-:Y:S01]  /*9f10*/  @!P0 IMAD.MOV R61, RZ, RZ, -R61 ;  /* 0x000000ffff3d8224 */ /* 0x010fe200078e0a3d */
[----:B------:R-:W-:-:S04]  /*9f20*/  ISETP.GE.AND P0, PT, R5, RZ, PT ;  /* 0x000000ff0500720c */ /* 0x000fc80003f06270 */
[----:B------:R0:W-:Y:S04]  /*9f30*/  STL [R1+0x154c], R61 ;  /* 0x00154c3d01007387 */ /* 0x0001e80000100800 */
[----:B0-----:R-:W4:Y:S04]  /*9f40*/  LDL R61, [R1+0x1350] ;  /* 0x00135000013d7983 */ /* 0x001f280000100800 */
[----:B------:R-:W3:Y:S01]  /*9f50*/  LDL.LU R5, [R1+0x4] ;  /* 0x0000040001057983 */ /* 0x000ee20000300800 */
[----:B--2---:R-:W-:Y:S01]  /*9f60*/  @!P1 IMAD.MOV R6, RZ, RZ, -R6 ;  /* 0x000000ffff069224 */ /* 0x004fe200078e0a06 */
[----:B------:R-:W-:-:S04]  /*9f70*/  ISETP.GE.AND P1, PT, R4, RZ, PT ;  /* 0x000000ff0400720c */ /* 0x000fc80003f26270 */
[----:B------:R0:W-:Y:S04]  /*9f80*/  STL [R1+0x1550], R6 ;  /* 0x0015500601007387 */ /* 0x0001e80000100800 */
[----:B0-----:R-:W2:Y:S04]  /*9f90*/  LDL R6, [R1+0x133c] ;  /* 0x00133c0001067983 */ /* 0x001ea80000100800 */
[----:B------:R-:W2:Y:S01]  /*9fa0*/  LDL.LU R4, [R1] ;  /* 0x0000000001047983 */ /* 0x000ea20000300800 */
[----:B------:R-:W-:-:S03]  /*9fb0*/  ISETP.GE.AND P5, PT, R2, RZ, PT ;  /* 0x000000ff0200720c */ /* 0x000fc60003fa6270 */
[----:B------:R-:W2:Y:S01]  /*9fc0*/  LDL R2, [R1+0x1338] ;  /* 0x0013380001027983 */ /* 0x000ea20000100800 */
[----:B---3--:R-:W-:Y:S01]  /*9fd0*/  @!P2 IMAD.MOV R5, RZ, RZ, -R5 ;  /* 0x000000ffff05a224 */ /* 0x008fe200078e0a05 */
[----:B----4-:R-:W-:-:S04]  /*9fe0*/  ISETP.GE.AND P2, PT, R61, RZ, PT ;  /* 0x000000ff3d00720c */ /* 0x010fc80003f46270 */
[----:B------:R0:W-:Y:S04]  /*9ff0*/  STL [R1+0x1554], R5 ;  /* 0x0015540501007387 */ /* 0x0001e80000100800 */
[----:B------:R-:W3:Y:S04]  /*a000*/  LDL R61, [R1+0x1334] ;  /* 0x00133400013d7983 */ /* 0x000ee80000100800 */
[----:B0-----:R-:W4:Y:S01]  /*a010*/  LDL R5, [R1+0x1340] ;  /* 0x0013400001057983 */ /* 0x001f220000100800 */
[----:B--2---:R-:W-:-:S05]  /*a020*/  @!P3 IMAD.MOV R4, RZ, RZ, -R4 ;  /* 0x000000ffff04b224 */ /* 0x004fca00078e0a04 */
[----:B------:R0:W-:Y:S04]  /*a030*/  STL [R1+0x1558], R4 ;  /* 0x0015580401007387 */ /* 0x0001e80000100800 */
[----:B0-----:R-:W2:Y:S01]  /*a040*/  LDL R4, [R1+0x1344] ;  /* 0x0013440001047983 */ /* 0x001ea20000100800 */
[----:B------:R-:W-:-:S03]  /*a050*/  ISETP.GE.AND P3, PT, R3, RZ, PT ;  /* 0x000000ff0300720c */ /* 0x000fc60003f66270 */
[----:B------:R-:W2:Y:S01]  /*a060*/  LDL R3, [R1+0x1330] ;  /* 0x0013300001037983 */ /* 0x000ea20000100800 */
[----:B------:R-:W-:Y:S01]  /*a070*/  @!P5 IMAD.MOV R7, RZ, RZ, -R7 ;  /* 0x000000ffff07d224 */ /* 0x000fe200078e0a07 */
[----:B------:R-:W-:-:S04]  /*a080*/  ISETP.GE.AND P5, PT, R0, RZ, PT ;  /* 0x000000ff0000720c */ /* 0x000fc80003fa6270 */
[----:B------:R0:W-:Y:S04]  /*a090*/  STL [R1+0x155c], R7 ;  /* 0x00155c0701007387 */ /* 0x0001e80000100800 */
[----:B------:R-:W2:Y:S01]  /*a0a0*/  LDL R0, [R1+0x132c] ;  /* 0x00132c0001007983 */ /* 0x000ea20000100800 */
[----:B------:R-:W-:Y:S02]  /*a0b0*/  @!P0 IMAD.MOV R8, RZ, RZ, -R8 ;  /* 0x000000ffff088224 */ /* 0x000fe400078e0a08 */
[----:B------:R-:W-:Y:S02]  /*a0c0*/  @!P1 IMAD.MOV R9, RZ, RZ, -R9 ;  /* 0x000000ffff099224 */ /* 0x000fe400078e0a09 */
[----:B------:R-:W-:Y:S01]  /*a0d0*/  @!P2 IMAD.MOV R10, RZ, RZ, -R10 ;  /* 0x000000ffff0aa224 */ /* 0x000fe200078e0a0a */
[----:B------:R1:W-:Y:S01]  /*a0e0*/  STL [R1+0x1560], R8 ;  /* 0x0015600801007387 */ /* 0x0003e20000100800 */
[----:B------:R-:W-:Y:S01]  /*a0f0*/  @!P3 IMAD.MOV R11, RZ, RZ, -R11 ;  /* 0x000000ffff0bb224 */ /* 0x000fe200078e0a0b */
[----:B----4-:R-:W-:-:S02]  /*a100*/  ISETP.GE.AND P1, PT, R5, RZ, PT ;  /* 0x000000ff0500720c */ /* 0x010fc40003f26270 */
[----:B------:R-:W-:Y:S02]  /*a110*/  ISETP.GE.AND P2, PT, R6, RZ, PT ;  /* 0x000000ff0600720c */ /* 0x000fe40003f46270 */
[----:B------:R-:W-:Y:S01]  /*a120*/  ISETP.GE.AND P3, PT, R2, RZ, PT ;  /* 0x000000ff0200720c */ /* 0x000fe20003f66270 */
[----:B------:R-:W-:Y:S01]  /*a130*/  @!P5 IMAD.MOV R12, RZ, RZ, -R12 ;  /* 0x000000ffff0cd224 */ /* 0x000fe200078e0a0c */
[----:B---3--:R-:W-:Y:S02]  /*a140*/  ISETP.GE.AND P5, PT, R61, RZ, PT ;  /* 0x000000ff3d00720c */ /* 0x008fe40003fa6270 */
[----:B--2---:R-:W-:Y:S02]  /*a150*/  ISETP.GE.AND P0, PT, R4, RZ, PT ;  /* 0x000000ff0400720c */ /* 0x004fe40003f06270 */
[----:B------:R-:W2:Y:S04]  /*a160*/  LDL R4, [R1+0x1328] ;  /* 0x0013280001047983 */ /* 0x000ea80000100800 */
[----:B------:R-:W-:Y:S04]  /*a170*/  STL [R1+0x1564], R9 ;  /* 0x0015640901007387 */ /* 0x000fe80000100800 */
[----:B------:R-:W3:Y:S04]  /*a180*/  LDL R5, [R1+0x1324] ;  /* 0x0013240001057983 */ /* 0x000ee80000100800 */
[----:B------:R4:W-:Y:S04]  /*a190*/  STL [R1+0x1568], R10 ;  /* 0x0015680a01007387 */ /* 0x0009e80000100800 */
[----:B------:R-:W4:Y:S04]  /*a1a0*/  LDL R6, [R1+0x1320] ;  /* 0x0013200001067983 */ /* 0x000f280000100800 */
[----:B------:R-:W-:Y:S04]  /*a1b0*/  STL [R1+0x156c], R11 ;  /* 0x00156c0b01007387 */ /* 0x000fe80000100800 */
[----:B------:R-:W4:Y:S01]  /*a1c0*/  LDL R2, [R1+0x131c] ;  /* 0x00131c0001027983 */ /* 0x000f220000100800 */
[----:B------:R-:W-:Y:S01]  /*a1d0*/  @!P0 IMAD.MOV R13, RZ, RZ, -R13 ;  /* 0x000000ffff0d8224 */ /* 0x000fe200078e0a0d */
[----:B------:R-:W-:-:S02]  /*a1e0*/  ISETP.GE.AND P0, PT, R3, RZ, PT ;  /* 0x000000ff0300720c */ /* 0x000fc40003f06270 */
[----:B------:R-:W-:Y:S04]  /*a1f0*/  STL [R1+0x1570], R12 ;  /* 0x0015700c01007387 */ /* 0x000fe80000100800 */
[----:B------:R-:W4:Y:S04]  /*a200*/  LDL R61, [R1+0x1318] ;  /* 0x00131800013d7983 */ /* 0x000f280000100800 */
[----:B------:R-:W-:Y:S04]  /*a210*/  STL [R1+0x1574], R13 ;  /* 0x0015740d01007387 */ /* 0x000fe80000100800 */
[----:B------:R-:W4:Y:S01]  /*a220*/  LDL R3, [R1+0x1314] ;  /* 0x0013140001037983 */ /* 0x000f220000100800 */
[----:B------:R-:W-:Y:S01]  /*a230*/  @!P1 IMAD.MOV R14, RZ, RZ, -R14 ;  /* 0x000000ffff0e9224 */ /* 0x000fe200078e0a0e */
[----:B------:R-:W-:-:S04]  /*a240*/  ISETP.GE.AND P1, PT, R0, RZ, PT ;  /* 0x000000ff0000720c */ /* 0x000fc80003f26270 */
[----:B------:R-:W-:Y:S04]  /*a250*/  STL [R1+0x1578], R14 ;  /* 0x0015780e01007387 */ /* 0x000fe80000100800 */
[----:B------:R-:W4:Y:S01]  /*a260*/  LDL R0, [R1+0x1310] ;  /* 0x0013100001007983 */ /* 0x000f220000100800 */
[----:B------:R-:W-:Y:S02]  /*a270*/  @!P2 IMAD.MOV R15, RZ, RZ, -R15 ;  /* 0x000000ffff0fa224 */ /* 0x000fe400078e0a0f */
[----:B------:R-:W-:Y:S02]  /*a280*/  @!P3 IMAD.MOV R16, RZ, RZ, -R16 ;  /* 0x000000ffff10b224 */ /* 0x000fe400078e0a10 */
[----:B------:R-:W-:Y:S01]  /*a290*/  @!P5 IMAD.MOV R17, RZ, RZ, -R17 ;  /* 0x000000ffff11d224 */ /* 0x000fe200078e0a11 */
[----:B------:R-:W-:Y:S01]  /*a2a0*/  STL [R1+0x157c], R15 ;  /* 0x00157c0f01007387 */ /* 0x000fe20000100800 */
[----:B------:R-:W-:-:S02]  /*a2b0*/  @!P0 IMAD.MOV R18, RZ, RZ, -R18 ;  /* 0x000000ffff128224 */ /* 0x000fc400078e0a12 */
[----:B------:R-:W-:Y:S01]  /*a2c0*/  @!P1 IMAD.MOV R19, RZ, RZ, -R19 ;  /* 0x000000ffff139224 */ /* 0x000fe200078e0a13 */
[----:B--2---:R-:W-:Y:S02]  /*a2d0*/  ISETP.GE.AND P2, PT, R4, RZ, PT ;  /* 0x000000ff0400720c */ /* 0x004fe40003f46270 */
[----:B------:R-:W2:Y:S04]  /*a2e0*/  LDL R4, [R1+0x130c] ;  /* 0x00130c0001047983 */ /* 0x000ea80000100800 */
[----:B------:R-:W-:Y:S01]  /*a2f0*/  STL [R1+0x1580], R16 ;  /* 0x0015801001007387 */ /* 0x000fe20000100800 */
[----:B---3--:R-:W-:-:S03]  /*a300*/  ISETP.GE.AND P3, PT, R5, RZ, PT ;  /* 0x000000ff0500720c */ /* 0x008fc60003f66270 */
[----:B------:R-:W3:Y:S04]  /*a310*/  LDL R5, [R1+0x1304] ;  /* 0x0013040001057983 */ /* 0x000ee80000100800 */
[----:B------:R-:W-:Y:S01]  /*a320*/  STL [R1+0x1584], R17 ;  /* 0x0015841101007387 */ /* 0x000fe20000100800 */
[----:B----4-:R-:W-:-:S03]  /*a330*/  ISETP.GE.AND P5, PT, R6, RZ, PT ;  /* 0x000000ff0600720c */ /* 0x010fc60003fa6270 */
[----:B------:R-:W4:Y:S04]  /*a340*/  LDL R6, [R1+0x1308] ;  /* 0x0013080001067983 */ /* 0x000f280000100800 */
[----:B------:R-:W-:Y:S01]  /*a350*/  STL [R1+0x1588], R18 ;  /* 0x0015881201007387 */ /* 0x000fe20000100800 */
[----:B------:R-:W-:-:S03]  /*a360*/  ISETP.GE.AND P0, PT, R2, RZ, PT ;  /* 0x000000ff0200720c */ /* 0x000fc60003f06270 */
[----:B------:R-:W4:Y:S01]  /*a370*/  LDL R2, [R1+0x1300] ;  /* 0x0013000001027983 */ /* 0x000f220000100800 */
[----:B------:R-:W-:-:S03]  /*a380*/  @!P2 IMAD.MOV R20, RZ, RZ, -R20 ;  /* 0x000000ffff14a224 */ /* 0x000fc600078e0a14 */
[----:B------:R-:W-:Y:S01]  /*a390*/  STL [R1+0x158c], R19 ;  /* 0x00158c1301007387 */ /* 0x000fe20000100800 */
[----:B------:R-:W-:-:S03]  /*a3a0*/  ISETP.GE.AND P1, PT, R61, RZ, PT ;  /* 0x000000ff3d00720c */ /* 0x000fc60003f26270 */
[----:B------:R-:W4:Y:S04]  /*a3b0*/  LDL R61, [R1+0x12fc] ;  /* 0x0012fc00013d7983 */ /* 0x000f280000100800 */
[----:B------:R-:W-:Y:S01]  /*a3c0*/  STL [R1+0x1590], R20 ;  /* 0x0015901401007387 */ /* 0x000fe20000100800 */
[----:B------:R-:W-:-:S03]  /*a3d0*/  ISETP.GE.AND P2, PT, R3, RZ, PT ;  /* 0x000000ff0300720c */ /* 0x000fc60003f46270 */
[----:B------:R-:W4:Y:S01]  /*a3e0*/  LDL R3, [R1+0x12f8] ;  /* 0x0012f80001037983 */ /* 0x000f220000100800 */
[----:B------:R-:W-:-:S05]  /*a3f0*/  @!P3 IMAD.MOV R21, RZ, RZ, -R21 ;  /* 0x000000ffff15b224 */ /* 0x000fca00078e0a15 */
[----:B------:R-:W-:Y:S01]  /*a400*/  STL [R1+0x1594], R21 ;  /* 0x0015941501007387 */ /* 0x000fe20000100800 */
[----:B------:R-:W-:-:S03]  /*a410*/  ISETP.GE.AND P3, PT, R0, RZ, PT ;  /* 0x000000ff0000720c */ /* 0x000fc60003f66270 */
[----:B------:R-:W4:Y:S01]  /*a420*/  LDL R0, [R1+0x12f4] ;  /* 0x0012f40001007983 */ /* 0x000f220000100800 */
[----:B------:R-:W-:Y:S02]  /*a430*/  @!P5 IMAD.MOV R22, RZ, RZ, -R22 ;  /* 0x000000ffff16d224 */ /* 0x000fe400078e0a16 */
[----:B------:R-:W-:Y:S02]  /*a440*/  @!P0 IMAD.MOV R23, RZ, RZ, -R23 ;  /* 0x000000ffff178224 */ /* 0x000fe400078e0a17 */
[----:B------:R-:W-:Y:S01]  /*a450*/  @!P1 IMAD.MOV R24, RZ, RZ, -R24 ;  /* 0x000000ffff189224 */ /* 0x000fe200078e0a18 */
[----:B------:R-:W-:Y:S01]  /*a460*/  STL [R1+0x1598], R22 ;  /* 0x0015981601007387 */ /* 0x000fe20000100800 */
[----:B------:R-:W-:-:S03]  /*a470*/  @!P2 IMAD.MOV R25, RZ, RZ, -R25 ;  /* 0x000000ffff19a224 */ /* 0x000fc600078e0a19 */
[----:B------:R-:W-:Y:S01]  /*a480*/  STL [R1+0x159c], R23 ;  /* 0x00159c1701007387 */ /* 0x000fe20000100800 */
        /* <DEDUP_REMOVED lines=8> */
[----:B------:R-:W4:Y:S01]  /*a510*/  LDL R2, [R1+0x12e8] ;  /* 0x0012e80001027983 */ /* 0x000f220000100800 */
[----:B------:R-:W-:Y:S01]  /*a520*/  ISETP.GE.AND P1, PT, R6, RZ, PT ;  /* 0x000000ff0600720c */ /* 0x000fe20003f26270 */
[----:B------:R-:W-:Y:S02]  /*a530*/  @!P5 IMAD.MOV R27, RZ, RZ, -R27 ;  /* 0x000000ffff1bd224 */ /* 0x000fe400078e0a1b */
[----:B------:R-:W4:Y:S01]  /*a540*/  LDL R6, [R1+0x12e4] ;  /* 0x0012e40001067983 */ /* 0x000f220000100800 */
[----:B------:R-:W-:-:S03]  /*a550*/  ISETP.GE.AND P3, PT, R61, RZ, PT ;  /* 0x000000ff3d00720c */ /* 0x000fc60003f66270 */
[----:B------:R-:W-:Y:S04]  /*a560*/  STL [R1+0x15a8], R26 ;  /* 0x0015a81a01007387 */ /* 0x000fe80000100800 */
[----:B------:R-:W4:Y:S01]  /*a570*/  LDL R61, [R1+0x12e0] ;  /* 0x0012e000013d7983 */ /* 0x000f220000100800 */
[----:B------:R-:W-:-:S03]  /*a580*/  ISETP.GE.AND P5, PT, R3, RZ, PT ;  /* 0x000000ff0300720c */ /* 0x000fc60003fa6270 */
[----:B------:R-:W-:Y:S04]  /*a590*/  STL [R1+0x15ac], R27 ;  /* 0x0015ac1b01007387 */ /* 0x000fe80000100800 */
[----:B------:R-:W4:Y:S01]  /*a5a0*/  LDL R3, [R1+0x12dc] ;  /* 0x0012dc0001037983 */ /* 0x000f220000100800 */
[----:B------:R-:W-:Y:S01]  /*a5b0*/  @!P0 IMAD.MOV R28, RZ, RZ, -R28 ;  /* 0x000000ffff1c8224 */ /* 0x000fe200078e0a1c */
[----:B------:R-:W-:-:S04]  /*a5c0*/  ISETP.GE.AND P0, PT, R0, RZ, PT ;  /* 0x000000ff0000720c */ /* 0x000fc80003f06270 */
[----:B------:R-:W-:Y:S04]  /*a5d0*/  STL [R1+0x15b0], R28 ;  /* 0x0015b01c01007387 */ /* 0x000fe80000100800 */
[----:B------:R-:W4:Y:S01]  /*a5e0*/  LDL R0, [R1+0x12d4] ;  /* 0x0012d40001007983 */ /* 0x000f220000100800 */
[----:B------:R-:W-:Y:S02]  /*a5f0*/  @!P1 IMAD.MOV R29, RZ, RZ, -R29 ;  /* 0x000000ffff1d9224 */ /* 0x000fe400078e0a1d */
[----:B------:R-:W-:Y:S01]  /*a600*/  @!P2 IMAD.MOV R30, RZ, RZ, -R30 ;  /* 0x000000ffff1ea224 */ /* 0x000fe200078e0a1e */
[----:B0-----:R-:W4:Y:S01]  /*a610*/  LDL R7, [R1+0x12d8] ;  /* 0x0012d80001077983 */ /* 0x001f220000100800 */
[----:B------:R-:W-:-:S03]  /*a620*/  @!P3 IMAD.MOV R31, RZ, RZ, -R31 ;  /* 0x000000ffff1fb224 */ /* 0x000fc600078e0a1f */
[----:B------:R-:W-:Y:S01]  /*a630*/  STL [R1+0x15b4], R29 ;  /* 0x0015b41d01007387 */ /* 0x000fe20000100800 */
[----:B------:R-:W-:Y:S02]  /*a640*/  @!P5 IMAD.MOV R32, RZ, RZ, -R32 ;  /* 0x000000ffff20d224 */ /* 0x000fe400078e0a20 */
[----:B------:R-:W-:Y:S01]  /*a650*/  @!P0 IMAD.MOV R33, RZ, RZ, -R33 ;  /* 0x000000ffff218224 */ /* 0x000fe200078e0a21 */
[----:B--2---:R-:W-:Y:S02]  /*a660*/  ISETP.GE.AND P1, PT, R4, RZ, PT ;  /* 0x000000ff0400720c */ /* 0x004fe40003f26270 */
[----:B------:R-:W2:Y:S04]  /*a670*/  LDL R4, [R1+0x12d0] ;  /* 0x0012d00001047983 */ /* 0x000ea80000100800 */
[----:B------:R-:W-:Y:S01]  /*a680*/  STL [R1+0x15b8], R30 ;  /* 0x0015b81e01007387 */ /* 0x000fe20000100800 */
[----:B---3--:R-:W-:-:S03]  /*a690*/  ISETP.GE.AND P2, PT, R5, RZ, PT ;  /* 0x000000ff0500720c */ /* 0x008fc60003f46270 */
[----:B------:R-:W3:Y:S04]  /*a6a0*/  LDL R5, [R1+0x12cc] ;  /* 0x0012cc0001057983 */ /* 0x000ee80000100800 */
[----:B------:R-:W-:Y:S01]  /*a6b0*/  STL [R1+0x15bc], R31 ;  /* 0x0015bc1f01007387 */ /* 0x000fe20000100800 */
[----:B----4-:R-:W-:Y:S02]  /*a6c0*/  ISETP.GE.AND P3, PT, R2, RZ, PT ;  /* 0x000000ff0200720c */ /* 0x010fe40003f66270 */
[----:B------:R-:W-:Y:S01]  /*a6d0*/  ISETP.GE.AND P5, PT, R6, RZ, PT ;  /* 0x000000ff0600720c */ /* 0x000fe20003fa6270 */
[----:B------:R-:W4:Y:S01]  /*a6e0*/  LDL R2, [R1+0x12c8] ;  /* 0x0012c80001027983 */ /* 0x000f220000100800 */
[----:B------:R-:W-:-:S03]  /*a6f0*/  @!P1 IMAD.MOV R34, RZ, RZ, -R34 ;  /* 0x000000ffff229224 */ /* 0x000fc600078e0a22 */
[----:B------:R-:W4:Y:S01]  /*a700*/  LDL R6, [R1+0x12c4] ;  /* 0x0012c40001067983 */ /* 0x000f220000100800 */
[----:B------:R-:W-:Y:S01]  /*a710*/  ISETP.GE.AND P0, PT, R61, RZ, PT ;  /* 0x000000ff3d00720c */ /* 0x000fe20003f06270 */
[----:B------:R-:W-:Y:S02]  /*a720*/  @!P2 IMAD.MOV R35, RZ, RZ, -R35 ;  /* 0x000000ffff23a224 */ /* 0x000fe400078e0a23 */
[----:B------:R-:W4:Y:S04]  /*a730*/  LDL R61, [R1+0x12c0] ;  /* 0x0012c000013d7983 */ /* 0x000f280000100800 */
[----:B-1----:R-:W4:Y:S01]  /*a740*/  LDL R8, [R1+0x12b8] ;  /* 0x0012b80001087983 */ /* 0x002f220000100800 */
[----:B------:R-:W-:-:S03]  /*a750*/  ISETP.GE.AND P1, PT, R3, RZ, PT ;  /* 0x000000ff0300720c */ /* 0x000fc60003f26270 */
[----:B------:R-:W4:Y:S01]  /*a760*/  LDL R3, [R1+0x12bc] ;  /* 0x0012bc0001037983 */ /* 0x000f220000100800 */
[----:B------:R-:W-:-:S03]  /*a770*/  @!P3 IMAD.MOV R36, RZ, RZ, -R36 ;  /* 0x000000ffff24b224 */ /* 0x000fc600078e0a24 */
[----:B------:R-:W4:Y:S01]  /*a780*/  LDL R10, [R1+0x128c] ;  /* 0x00128c00010a7983 */ /* 0x000f220000100800 */
[----:B------:R-:W-:-:S03]  /*a790*/  ISETP.GE.AND P3, PT, R0, RZ, PT ;  /* 0x000000ff0000720c */ /* 0x000fc60003f66270 */
[----:B------:R-:W4:Y:S04]  /*a7a0*/  LDL R9, [R1+0x1290] ;  /* 0x0012900001097983 */ /* 0x000f280000100800 */
[----:B------:R-:W4:Y:S01]  /*a7b0*/  LDL R0, [R1+0x12b0] ;  /* 0x0012b00001007983 */ /* 0x000f220000100800 */
[----:B------:R-:W-:Y:S01]  /*a7c0*/  ISETP.GE.AND P2, PT, R7, RZ, PT ;  /* 0x000000ff0700720c */ /* 0x000fe20003f46270 */
[----:B------:R-:W-:Y:S02]  /*a7d0*/  @!P1 IMAD.MOV R39, RZ, RZ, -R39 ;  /* 0x000000ffff279224 */ /* 0x000fe400078e0a27 */
[----:B------:R-:W4:Y:S01]  /*a7e0*/  LDL R7, [R1+0x12b4] ;  /* 0x0012b40001077983 */ /* 0x000f220000100800 */
[----:B------:R-:W-:Y:S02]  /*a7f0*/  @!P5 IMAD.MOV R37, RZ, RZ, -R37 ;  /* 0x000000ffff25d224 */ /* 0x000fe400078e0a25 */
[----:B------:R-:W-:-:S02]  /*a800*/  @!P0 IMAD.MOV R38, RZ, RZ, -R38 ;  /* 0x000000ffff268224 */ /* 0x000fc400078e0a26 */
[----:B------:R-:W-:-:S05]  /*a810*/  @!P3 IMAD.MOV R41, RZ, RZ, -R41 ;  /* 0x000000ffff29b224 */ /* 0x000fca00078e0a29 */
[----:B------:R-:W-:Y:S01]  /*a820*/  @!P2 IMAD.MOV R40, RZ, RZ, -R40 ;  /* 0x000000ffff28a224 */ /* 0x000fe200078e0a28 */
[----:B--2---:R-:W-:Y:S02]  /*a830*/  ISETP.GE.AND P5, PT, R4, RZ, PT ;  /* 0x000000ff0400720c */ /* 0x004fe40003fa6270 */
[----:B------:R-:W2:Y:S01]  /*a840*/  LDL R4, [R1+0x12ac] ;  /* 0x0012ac0001047983 */ /* 0x000ea20000100800 */
[----:B---3--:R-:W-:-:S03]  /*a850*/  ISETP.GE.AND P0, PT, R5, RZ, PT ;  /* 0x000000ff0500720c */ /* 0x008fc60003f06270 */
[----:B------:R-:W3:Y:S01]  /*a860*/  LDL R5, [R1+0x12a4] ;  /* 0x0012a40001057983 */ /* 0x000ee20000100800 */
[----:B----4-:R-:W-:-:S03]  /*a870*/  ISETP.GE.AND P1, PT, R2, RZ, PT ;  /* 0x000000ff0200720c */ /* 0x010fc60003f26270 */
[----:B------:R-:W4:Y:S01]  /*a880*/  LDL R2, [R1+0x12a8] ;  /* 0x0012a80001027983 */ /* 0x000f220000100800 */
[----:B------:R-:W-:-:S03]  /*a890*/  ISETP.GE.AND P2, PT, R6, RZ, PT ;  /* 0x000000ff0600720c */ /* 0x000fc60003f46270 */
[----:B------:R-:W4:Y:S01]  /*a8a0*/  LDL R6, [R1+0x12a0] ;  /* 0x0012a00001067983 */ /* 0x000f220000100800 */
[----:B------:R-:W-:Y:S01]  /*a8b0*/  @!P5 IMAD.MOV R42, RZ, RZ, -R42 ;  /* 0x000000ffff2ad224 */ /* 0x000fe200078e0a2a */
[----:B------:R-:W-:Y:S02]  /*a8c0*/  ISETP.GE.AND P3, PT, R61, RZ, PT ;  /* 0x000000ff3d00720c */ /* 0x000fe40003f66270 */
[----:B------:R-:W4:Y:S01]  /*a8d0*/  LDL R61, [R1+0x129c] ;  /* 0x00129c00013d7983 */ /* 0x000f220000100800 */
[----:B------:R-:W-:-:S03]  /*a8e0*/  ISETP.GE.AND P5, PT, R3, RZ, PT ;  /* 0x000000ff0300720c */ /* 0x000fc60003fa6270 */
[----:B------:R-:W4:Y:S02]  /*a8f0*/  LDL R3, [R1+0x1298] ;  /* 0x0012980001037983 */ /* 0x000f240000100800 */
[----:B------:R-:W-:Y:S01]  /*a900*/  @!P2 IMAD.MOV R45, RZ, RZ, -R45 ;  /* 0x000000ffff2da224 */ /* 0x000fe200078e0a2d */
[----:B------:R-:W-:Y:S02]  /*a910*/  ISETP.GE.AND P2, PT, R0, RZ, PT ;  /* 0x000000ff0000720c */ /* 0x000fe40003f46270 */
[----:B------:R-:W4:Y:S01]  /*a920*/  LDL R0, [R1+0x1288] ;  /* 0x0012880001007983 */ /* 0x000f220000100800 */
[----:B------:R-:W-:Y:S01]  /*a930*/  @!P0 IMAD.MOV R43, RZ, RZ, -R43 ;  /* 0x000000ffff2b8224 */ /* 0x000fe200078e0a2b */
[----:B------:R-:W-:Y:S01]  /*a940*/  ISETP.GE.AND P0, PT, R8, RZ, PT ;  /* 0x000000ff0800720c */ /* 0x000fe20003f06270 */
[----:B------:R-:W-:Y:S01]  /*a950*/  @!P1 IMAD.MOV R44, RZ, RZ, -R44 ;  /* 0x000000ffff2c9224 */ /* 0x000fe200078e0a2c */
[----:B------:R-:W-:Y:S01]  /*a960*/  ISETP.GE.AND P1, PT, R7, RZ, PT ;  /* 0x000000ff0700720c */ /* 0x000fe20003f26270 */
[----:B------:R-:W-:-:S02]  /*a970*/  @!P5 IMAD.MOV R47, RZ, RZ, -R47 ;  /* 0x000000ffff2fd224 */ /* 0x000fc400078e0a2f */
[----:B------:R-:W-:-:S04]  /*a980*/  @!P3 IMAD.MOV R46, RZ, RZ, -R46 ;  /* 0x000000ffff2eb224 */ /* 0x000fc800078e0a2e */
[----:B------:R-:W-:-:S04]  /*a990*/  @!P2 IMAD.MOV R50, RZ, RZ, -R50 ;  /* 0x000000ffff32a224 */ /* 0x000fc800078e0a32 */
[----:B------:R-:W-:Y:S02]  /*a9a0*/  @!P0 IMAD.MOV R48, RZ, RZ, -R48 ;  /* 0x000000ffff308224 */ /* 0x000fe400078e0a30 */
[----:B------:R-:W-:Y:S01]  /*a9b0*/  @!P1 IMAD.MOV R49, RZ, RZ, -R49 ;  /* 0x000000ffff319224 */ /* 0x000fe200078e0a31 */
[----:B--2---:R-:W-:Y:S02]  /*a9c0*/  ISETP.GE.AND P3, PT, R4, RZ, PT ;  /* 0x000000ff0400720c */ /* 0x004fe40003f66270 */
[----:B---3--:R-:W-:Y:S02]  /*a9d0*/  ISETP.GE.AND P0, PT, R5, RZ, PT ;  /* 0x000000ff0500720c */ /* 0x008fe40003f06270 */
[----:B----4-:R-:W-:Y:S02]  /*a9e0*/  ISETP.GE.AND P5, PT, R2, RZ, PT ;  /* 0x000000ff0200720c */ /* 0x010fe40003fa6270 */
[----:B------:R-:W2:Y:S04]  /*a9f0*/  LDL R2, [R1+0x1294] ;  /* 0x0012940001027983 */ /* 0x000ea80000100800 */
[----:B------:R-:W3:Y:S04]  /*aa00*/  LDL.LU R8, [R1+0x124] ;  /* 0x0001240001087983 */ /* 0x000ee80000300800 */
[----:B------:R-:W4:Y:S01]  /*aa10*/  LDL.LU R7, [R1+0x120] ;  /* 0x0001200001077983 */ /* 0x000f220000300800 */
[----:B------:R-:W-:-:S03]  /*aa20*/  ISETP.GE.AND P1, PT, R6, RZ, PT ;  /* 0x000000ff0600720c */ /* 0x000fc60003f26270 */
[----:B------:R-:W4:Y:S01]  /*aa30*/  LDL.LU R4, [R1+0x11c] ;  /* 0x00011c0001047983 */ /* 0x000f220000300800 */
[----:B------:R-:W-:-:S03]  /*aa40*/  ISETP.GE.AND P2, PT, R61, RZ, PT ;  /* 0x000000ff3d00720c */ /* 0x000fc60003f46270 */
[----:B------:R-:W4:Y:S01]  /*aa50*/  LDL.LU R5, [R1+0x118] ;  /* 0x0001180001057983 */ /* 0x000f220000300800 */
[----:B------:R-:W-:-:S03]  /*aa60*/  @!P3 IMAD.MOV R51, RZ, RZ, -R51 ;  /* 0x000000ffff33b224 */ /* 0x000fc600078e0a33 */
[----:B------:R-:W4:Y:S01]  /*aa70*/  LDL.LU R6, [R1+0x114] ;  /* 0x0001140001067983 */ /* 0x000f220000300800 */
[----:B------:R-:W-:-:S03]  /*aa80*/  ISETP.GE.AND P3, PT, R3, RZ, PT ;  /* 0x000000ff0300720c */ /* 0x000fc60003f66270 */
[----:B------:R-:W4:Y:S04]  /*aa90*/  LDL.LU R61, [R1+0x110] ;  /* 0x00011000013d7983 */ /* 0x000f280000300800 */
[----:B------:R-:W4:Y:S01]  /*aaa0*/  LDL.LU R3, [R1+0x10c] ;  /* 0x00010c0001037983 */ /* 0x000f220000300800 */
[----:B------:R-:W-:Y:S01]  /*aab0*/  @!P5 IMAD.MOV R52, RZ, RZ, -R52 ;  /* 0x000000ffff34d224 */ /* 0x000fe200078e0a34 */
[----:B------:R-:W-:Y:S02]  /*aac0*/  ISETP.GE.AND P5, PT, R0, RZ, PT ;  /* 0x000000ff0000720c */ /* 0x000fe40003fa6270 */
[----:B------:R-:W0:Y:S01]  /*aad0*/  S2R R0, SR_TID.X ;  /* 0x0000000000007919 */ /* 0x000e220000002100 */
[----:B------:R-:W-:Y:S01]  /*aae0*/  @!P2 IMAD.MOV R55, RZ, RZ, -R55 ;  /* 0x000000ffff37a224 */ /* 0x000fe200078e0a37 */
[----:B------:R-:W-:-:S02]  /*aaf0*/  ISETP.NE.AND P4, PT, RZ, c[0x0][0x17c], PT ;  /* 0x00005f00ff007a0c */ /* 0x000fc40003f85270 */
[----:B0-----:R-:W-:-:S05]  /*ab00*/  LOP3.LUT R0, R0, 0x1f, RZ, 0xc0, !PT ;  /* 0x0000001f00007812 */ /* 0x001fca00078ec0ff */
[----:B------:R-:W-:-:S05]  /*ab10*/  IMAD R0, R0, c[0x0][0x18c], RZ ;  /* 0x0000630000007a24 */ /* 0x000fca00078e02ff */
[----:B------:R-:W-:-:S05]  /*ab20*/  LEA R0, P6, R0, c[0x0][0x168], 0x1 ;  /* 0x00005a0000007a11 */ /* 0x000fca00078c08ff */
[----:B------:R4:W-:Y:S01]  /*ab30*/  STL [R1+0x14c8], R0 ;  /* 0x0014c80001007387 */ /* 0x0009e20000100800 */
[----:B------:R-:W-:Y:S01]  /*ab40*/  @!P0 IMAD.MOV R53, RZ, RZ, -R53 ;  /* 0x000000ffff358224 */ /* 0x000fe200078e0a35 */
[----:B------:R-:W-:Y:S01]  /*ab50*/  ISETP.GE.AND P0, PT, R10, RZ, PT ;  /* 0x000000ff0a00720c */ /* 0x000fe20003f06270 */
[----:B------:R-:W-:Y:S01]  /*ab60*/  @!P1 IMAD.MOV R54, RZ, RZ, -R54 ;  /* 0x000000ffff369224 */ /* 0x000fe200078e0a36 */
[----:B------:R-:W-:Y:S02]  /*ab70*/  ISETP.GE.AND P1, PT, R9, RZ, PT ;  /* 0x000000ff0900720c */ /* 0x000fe40003f26270 */
[----:B--2---:R-:W-:Y:S02]  /*ab80*/  ISETP.GE.AND P2, PT, R2, RZ, PT ;  /* 0x000000ff0200720c */ /* 0x004fe40003f46270 */
[----:B------:R-:W-:-:S04]  /*ab90*/  LOP3.LUT R2, RZ, c[0x0][0x17c], RZ, 0x33, !PT ;  /* 0x00005f00ff027a12 */ /* 0x000fc800078e33ff */
[C---:B---3--:R-:W-:Y:S02]  /*aba0*/  SEL R8, R2.reuse, R8, !P4 ;  /* 0x0000000802087207 */ /* 0x048fe40006000000 */
[----:B----4-:R-:W-:-:S03]  /*abb0*/  SEL R0, R2, R7, !P4 ;  /* 0x0000000702007207 */ /* 0x010fc60006000000 */
[----:B------:R-:W-:Y:S01]  /*abc0*/  STL [R1+0x15c], R8 ;  /* 0x00015c0801007387 */ /* 0x000fe20000100800 */
[----:B------:R-:W-:-:S03]  /*abd0*/  SEL R4, R2, R4, !P4 ;  /* 0x0000000402047207 */ /* 0x000fc60006000000 */
[----:B------:R0:W-:Y:S01]  /*abe0*/  STL [R1+0x158], R0 ;  /* 0x0001580001007387 */ /* 0x0001e20000100800 */
[----:B------:R-:W-:-:S03]  /*abf0*/  SEL R5, R2, R5, !P4 ;  /* 0x0000000502057207 */ /* 0x000fc60006000000 */
[----:B------:R1:W-:Y:S01]  /*ac00*/  STL [R1+0x154], R4 ;  /* 0x0001540401007387 */ /* 0x0003e20000100800 */
[----:B0-----:R-:W-:-:S03]  /*ac10*/  SEL R0, R2, R6, !P4 ;  /* 0x0000000602007207 */ /* 0x001fc60006000000 */
[----:B------:R-:W-:Y:S01]  /*ac20*/  STL [R1+0x150], R5 ;  /* 0x0001500501007387 */ /* 0x000fe20000100800 */
[----:B-1----:R-:W-:-:S03]  /*ac30*/  SEL R4, R2, R61, !P4 ;  /* 0x0000003d02047207 */ /* 0x002fc60006000000 */
[----:B------:R0:W-:Y:S01]  /*ac40*/  STL [R1+0x14c], R0 ;  /* 0x00014c0001007387 */ /* 0x0001e20000100800 */
[----:B------:R-:W-:-:S03]  /*ac50*/  SEL R3, R2, R3, !P4 ;  /* 0x0000000302037207 */ /* 0x000fc60006000000 */
[----:B0-----:R-:W2:Y:S04]  /*ac60*/  LDL.LU R0, [R1+0x108] ;  /* 0x0001080001007983 */ /* 0x001ea80000300800 */
[----:B------:R0:W-:Y:S04]  /*ac70*/  STL [R1+0x148], R4 ;  /* 0x0001480401007387 */ /* 0x0001e80000100800 */
[----:B------:R-:W3:Y:S04]  /*ac80*/  LDL.LU R31, [R1+0x104] ;  /* 0x00010400011f7983 */ /* 0x000ee80000300800 */
[----:B------:R1:W-:Y:S04]  /*ac90*/  STL [R1+0x144], R3 ;  /* 0x0001440301007387 */ /* 0x0003e80000100800 */
[----:B------:R-:W4:Y:S04]  /*aca0*/  LDL.LU R30, [R1+0x100] ;  /* 0x00010000011e7983 */ /* 0x000f280000300800 */
        /* <DEDUP_REMOVED lines=23> */
[----:B0-----:R-:W4:Y:S04]  /*ae20*/  LDL.LU R4, [R1+0xa0] ;  /* 0x0000a00001047983 */ /* 0x001f280000300800 */
[----:B------:R-:W4:Y:S04]  /*ae30*/  LDL.LU R5, [R1+0x9c] ;  /* 0x00009c0001057983 */ /* 0x000f280000300800 */
[----:B------:R-:W4:Y:S04]  /*ae40*/  LDL.LU R6, [R1+0x98] ;  /* 0x0000980001067983 */ /* 0x000f280000300800 */
[----:B------:R-:W4:Y:S04]  /*ae50*/  LDL.LU R61, [R1+0x94] ;  /* 0x00009400013d7983 */ /* 0x000f280000300800 */
[----:B-1----:R-:W4:Y:S01]  /*ae60*/  LDL.LU R3, [R1+0x90] ;  /* 0x0000900001037983 */ /* 0x002f220000300800 */
[----:B--2---:R-:W-:-:S05]  /*ae70*/  SEL R0, R2, R0, !P4 ;  /* 0x0000000002007207 */ /* 0x004fca0006000000 */
[----:B------:R0:W-:Y:S01]  /*ae80*/  STL [R1+0x140], R0 ;  /* 0x0001400001007387 */ /* 0x0001e20000100800 */
[C---:B---3--:R-:W-:Y:S02]  /*ae90*/  SEL R31, R2.reuse, R31, !P4 ;  /* 0x0000001f021f7207 */ /* 0x048fe40006000000 */
[----:B----4-:R-:W-:-:S03]  /*aea0*/  SEL R30, R2, R30, !P4 ;  /* 0x0000001e021e7207 */ /* 0x010fc60006000000 */
[----:B------:R-:W-:Y:S01]  /*aeb0*/  STL [R1+0x13c], R31 ;  /* 0x00013c1f01007387 */ /* 0x000fe20000100800 */
[----:B0-----:R-:W-:-:S03]  /*aec0*/  SEL R0, R2, R29, !P4 ;  /* 0x0000001d02007207 */ /* 0x001fc60006000000 */
[----:B------:R-:W-:Y:S01]  /*aed0*/  STL [R1+0x4], R30 ;  /* 0x0000041e01007387 */ /* 0x000fe20000100800 */
[----:B------:R-:W-:-:S03]  /*aee0*/  SEL R28, R2, R28, !P4 ;  /* 0x0000001c021c7207 */ /* 0x000fc60006000000 */
[----:B------:R0:W-:Y:S01]  /*aef0*/  STL [R1+0x138], R0 ;  /* 0x0001380001007387 */ /* 0x0001e20000100800 */
[----:B------:R-:W-:-:S03]  /*af00*/  SEL R27, R2, R27, !P4 ;  /* 0x0000001b021b7207 */ /* 0x000fc60006000000 */
[----:B------:R-:W-:Y:S01]  /*af10*/  STL [R1+0x134], R28 ;  /* 0x0001341c01007387 */ /* 0x000fe20000100800 */
[----:B0-----:R-:W-:-:S03]  /*af20*/  SEL R0, R2, R26, !P4 ;  /* 0x0000001a02007207 */ /* 0x001fc60006000000 */
[----:B------:R-:W-:Y:S01]  /*af30*/  STL [R1+0x130], R27 ;  /* 0x0001301b01007387 */ /* 0x000fe20000100800 */
[C---:B------:R-:W-:Y:S02]  /*af40*/  SEL R25, R2.reuse, R25, !P4 ;  /* 0x0000001902197207 */ /* 0x040fe40006000000 */
[C---:B------:R-:W-:Y:S01]  /*af50*/  SEL R24, R2.reuse, R24, !P4 ;  /* 0x0000001802187207 */ /* 0x040fe20006000000 */
[----:B------:R0:W-:Y:S04]  /*af60*/  STL [R1+0x12c], R0 ;  /* 0x00012c0001007387 */ /* 0x0001e80000100800 */
[----:B------:R-:W-:Y:S01]  /*af70*/  STL [R1+0x128], R25 ;  /* 0x0001281901007387 */ /* 0x000fe20000100800 */
[----:B0-----:R-:W-:-:S03]  /*af80*/  SEL R0, R2, R23, !P4 ;  /* 0x0000001702007207 */ /* 0x001fc60006000000 */
[----:B------:R-:W-:Y:S01]  /*af90*/  STL [R1+0x124], R24 ;  /* 0x0001241801007387 */ /* 0x000fe20000100800 */
[C---:B------:R-:W-:Y:S02]  /*afa0*/  SEL R22, R2.reuse, R22, !P4 ;  /* 0x0000001602167207 */ /* 0x040fe40006000000 */
[C---:B------:R-:W-:Y:S01]  /*afb0*/  SEL R21, R2.reuse, R21, !P4 ;  /* 0x0000001502157207 */ /* 0x040fe20006000000 */
[----:B------:R0:W-:Y:S04]  /*afc0*/  STL [R1+0x120], R0 ;  /* 0x0001200001007387 */ /* 0x0001e80000100800 */
[----:B------:R-:W-:Y:S01]  /*afd0*/  STL [R1+0x11c], R22 ;  /* 0x00011c1601007387 */ /* 0x000fe20000100800 */
[C---:B------:R-:W-:Y:S02]  /*afe0*/  SEL R19, R2.reuse, R19, !P4 ;  /* 0x0000001302137207 */ /* 0x040fe40006000000 */
[C---:B0-----:R-:W-:Y:S01]  /*aff0*/  SEL R0, R2.reuse, R20, !P4 ;  /* 0x0000001402007207 */ /* 0x041fe20006000000 */
[----:B------:R-:W-:Y:S01]  /*b000*/  STL [R1+0x118], R21 ;  /* 0x0001181501007387 */ /* 0x000fe20000100800 */
[----:B------:R-:W-:-:S03]  /*b010*/  SEL R18, R2, R18, !P4 ;  /* 0x0000001202127207 */ /* 0x000fc60006000000 */
[----:B------:R0:W-:Y:S01]  /*b020*/  STL [R1+0x114], R0 ;  /* 0x0001140001007387 */ /* 0x0001e20000100800 */
[----:B------:R-:W-:-:S03]  /*b030*/  SEL R16, R2, R16, !P4 ;  /* 0x0000001002107207 */ /* 0x000fc60006000000 */
[----:B------:R-:W-:Y:S01]  /*b040*/  STL [R1+0xe4], R19 ;  /* 0x0000e41301007387 */ /* 0x000fe20000100800 */
[C---:B------:R-:W-:Y:S02]  /*b050*/  SEL R15, R2.reuse, R15, !P4 ;  /* 0x0000000f020f7207 */ /* 0x040fe40006000000 */
[C---:B0-----:R-:W-:Y:S01]  /*b060*/  SEL R0, R2.reuse, R17, !P4 ;  /* 0x0000001102007207 */ /* 0x041fe20006000000 */
[----:B------:R-:W-:Y:S04]  /*b070*/  STL [R1+0xfc], R18 ;  /* 0x0000fc1201007387 */ /* 0x000fe80000100800 */
        /* <DEDUP_REMOVED lines=13> */
[C---:B------:R-:W-:Y:S02]  /*b150*/  SEL R7, R2.reuse, R7, !P4 ;  /* 0x0000000702077207 */ /* 0x040fe40006000000 */
[C---:B------:R-:W-:Y:S01]  /*b160*/  SEL R4, R2.reuse, R4, !P4 ;  /* 0x0000000402047207 */ /* 0x040fe20006000000 */
[----:B------:R-:W-:Y:S01]  /*b170*/  STL [R1+0xf0], R10 ;  /* 0x0000f00a01007387 */ /* 0x000fe20000100800 */
[----:B0-----:R-:W-:-:S03]  /*b180*/  SEL R0, R2, R8, !P4 ;  /* 0x0000000802007207 */ /* 0x001fc60006000000 */
[----:B------:R-:W-:Y:S04]  /*b190*/  STL [R1+0xec], R9 ;  /* 0x0000ec0901007387 */ /* 0x000fe80000100800 */
[----:B------:R0:W-:Y:S04]  /*b1a0*/  STL [R1+0xe8], R0 ;  /* 0x0000e80001007387 */ /* 0x0001e80000100800 */
[----:B------:R-:W-:Y:S01]  /*b1b0*/  STL [R1+0xe0], R7 ;  /* 0x0000e00701007387 */ /* 0x000fe20000100800 */
[----:B0-----:R-:W-:-:S03]  /*b1c0*/  SEL R0, R2, R5, !P4 ;  /* 0x0000000502007207 */ /* 0x001fc60006000000 */
[----:B------:R0:W-:Y:S01]  /*b1d0*/  STL [R1+0xdc], R4 ;  /* 0x0000dc0401007387 */ /* 0x0001e20000100800 */
[----:B------:R-:W-:-:S03]  /*b1e0*/  SEL R5, R2, R6, !P4 ;  /* 0x0000000602057207 */ /* 0x000fc60006000000 */
[----:B------:R1:W-:Y:S01]  /*b1f0*/  STL [R1+0xd8], R0 ;  /* 0x0000d80001007387 */ /* 0x0003e20000100800 */
[----:B0-----:R-:W-:-:S03]  /*b200*/  SEL R4, R2, R61, !P4 ;  /* 0x0000003d02047207 */ /* 0x001fc60006000000 */
[----:B------:R-:W-:Y:S01]  /*b210*/  STL [R1+0xd4], R5 ;  /* 0x0000d40501007387 */ /* 0x000fe20000100800 */
[----:B-1----:R-:W-:-:S03]  /*b220*/  SEL R0, R2, R3, !P4 ;  /* 0x0000000302007207 */ /* 0x002fc60006000000 */
[----:B------:R-:W2:Y:S04]  /*b230*/  LDL.LU R31, [R1+0x8c] ;  /* 0x00008c00011f7983 */ /* 0x000ea80000300800 */
        /* <DEDUP_REMOVED lines=30> */
[----:B------:R-:W4:Y:S04]  /*b420*/  LDL.LU R3, [R1+0x18] ;  /* 0x0000180001037983 */ /* 0x000f280000300800 */
[----:B-1----:R-:W4:Y:S01]  /*b430*/  LDL.LU R0, [R1+0x14] ;  /* 0x0000140001007983 */ /* 0x002f220000300800 */
[----:B--2---:R-:W-:-:S05]  /*b440*/  SEL R31, R2, R31, !P4 ;  /* 0x0000001f021f7207 */ /* 0x004fca0006000000 */
[----:B------:R0:W-:Y:S01]  /*b450*/  STL [R1+0xc4], R31 ;  /* 0x0000c41f01007387 */ /* 0x0001e20000100800 */
[----:B---3--:R-:W-:-:S03]  /*b460*/  SEL R30, R2, R30, !P4 ;  /* 0x0000001e021e7207 */ /* 0x008fc60006000000 */
[----:B0-----:R-:W2:Y:S01]  /*b470*/  LDL.LU R31, [R1+0x15bc] ;  /* 0x0015bc00011f7983 */ /* 0x001ea20000300800 */
[----:B----4-:R-:W-:-:S03]  /*b480*/  SEL R29, R2, R29, !P4 ;  /* 0x0000001d021d7207 */ /* 0x010fc60006000000 */
[----:B------:R0:W-:Y:S01]  /*b490*/  STL [R1+0xc0], R30 ;  /* 0x0000c01e01007387 */ /* 0x0001e20000100800 */
[C---:B------:R-:W-:Y:S02]  /*b4a0*/  SEL R28, R2.reuse, R28, !P4 ;  /* 0x0000001c021c7207 */ /* 0x040fe40006000000 */
[C---:B------:R-:W-:Y:S01]  /*b4b0*/  SEL R27, R2.reuse, R27, !P4 ;  /* 0x0000001b021b7207 */ /* 0x040fe20006000000 */
[----:B0-----:R-:W3:Y:S01]  /*b4c0*/  LDL.LU R30, [R1+0x15b8] ;  /* 0x0015b800011e7983 */ /* 0x001ee20000300800 */
[----:B------:R-:W-:-:S03]  /*b4d0*/  SEL R26, R2, R26, !P4 ;  /* 0x0000001a021a7207 */ /* 0x000fc60006000000 */
[----:B------:R0:W-:Y:S01]  /*b4e0*/  STL [R1+0xb8], R29 ;  /* 0x0000b81d01007387 */ /* 0x0001e20000100800 */
[C---:B------:R-:W-:Y:S02]  /*b4f0*/  SEL R25, R2.reuse, R25, !P4 ;  /* 0x0000001902197207 */ /* 0x040fe40006000000 */
[C---:B------:R-:W-:Y:S01]  /*b500*/  SEL R24, R2.reuse, R24, !P4 ;  /* 0x0000001802187207 */ /* 0x040fe20006000000 */
[----:B0-----:R-:W4:Y:S04]  /*b510*/  LDL.LU R29, [R1+0x15b4] ;  /* 0x0015b400011d7983 */ /* 0x001f280000300800 */
[----:B------:R0:W-:Y:S01]  /*b520*/  STL [R1+0xb4], R28 ;  /* 0x0000b41c01007387 */ /* 0x0001e20000100800 */
[C---:B------:R-:W-:Y:S02]  /*b530*/  SEL R23, R2.reuse, R23, !P4 ;  /* 0x0000001702177207 */ /* 0x040fe40006000000 */
[C---:B------:R-:W-:Y:S01]  /*b540*/  SEL R22, R2.reuse, R22, !P4 ;  /* 0x0000001602167207 */ /* 0x040fe20006000000 */
[----:B0-----:R-:W2:Y:S04]  /*b550*/  LDL.LU R28, [R1+0x15b0] ;  /* 0x0015b000011c7983 */ /* 0x001ea80000300800 */
[----:B------:R0:W-:Y:S01]  /*b560*/  STL [R1+0xb0], R27 ;  /* 0x0000b01b01007387 */ /* 0x0001e20000100800 */
[----:B------:R-:W-:-:S03]  /*b570*/  SEL R21, R2, R21, !P4 ;  /* 0x0000001502157207 */ /* 0x000fc60006000000 */
        /* <DEDUP_REMOVED lines=27> */
[----:B0-----:R-:W3:Y:S04]  /*b730*/  LDL.LU R18, [R1+0x1588] ;  /* 0x0015880001127983 */ /* 0x001ee80000300800 */
[----:B------:R0:W-:Y:S01]  /*b740*/  STL [R1+0x80], R17 ;  /* 0x0000801101007387 */ /* 0x0001e20000100800 */
[----:B------:R-:W-:-:S03]  /*b750*/  SEL R11, R2, R11, !P4 ;  /* 0x0000000b020b7207 */ /* 0x000fc60006000000 */
[----:B0-----:R-:W4:Y:S04]  /*b760*/  LDL.LU R17, [R1+0x1584] ;  /* 0x0015840001117983 */ /* 0x001f280000300800 */
        /* <DEDUP_REMOVED lines=39> */
[----:B------:R-:W-:-:S05]  /*b9e0*/  SEL R0, R2, R0, !P4 ;  /* 0x0000000002007207 */ /* 0x000fca0006000000 */
[----:B------:R0:W-:Y:S01]  /*b9f0*/  STL [R1+0x30], R0 ;  /* 0x0000300001007387 */ /* 0x0001e20000100800 */
[C---:B--2---:R-:W-:Y:S02]  /*ba00*/  SEL R19, R2.reuse, R19, !P4 ;  /* 0x0000001302137207 */ /* 0x044fe40006000000 */
[C---:B---3--:R-:W-:Y:S02]  /*ba10*/  SEL R18, R2.reuse, R18, !P4 ;  /* 0x0000001202127207 */ /* 0x048fe40006000000 */
[C---:B----4-:R-:W-:Y:S02]  /*ba20*/  SEL R17, R2.reuse, R17, !P4 ;  /* 0x0000001102117207 */ /* 0x050fe40006000000 */
[C---:B------:R-:W-:Y:S02]  /*ba30*/  SEL R16, R2.reuse, R16, !P4 ;  /* 0x0000001002107207 */ /* 0x040fe40006000000 */
[C---:B------:R-:W-:Y:S02]  /*ba40*/  SEL R15, R2.reuse, R15, !P4 ;  /* 0x0000000f020f7207 */ /* 0x040fe40006000000 */
[----:B------:R-:W-:-:S02]  /*ba50*/  SEL R14, R2, R14, !P4 ;  /* 0x0000000e020e7207 */ /* 0x000fc40006000000 */
[C---:B------:R-:W-:Y:S02]  /*ba60*/  SEL R13, R2.reuse, R13, !P4 ;  /* 0x0000000d020d7207 */ /* 0x040fe40006000000 */
[C---:B------:R-:W-:Y:S02]  /*ba70*/  SEL R12, R2.reuse, R12, !P4 ;  /* 0x0000000c020c7207 */ /* 0x040fe40006000000 */
[C---:B0-----:R-:W-:Y:S02]  /*ba80*/  SEL R0, R2.reuse, R3, !P4 ;  /* 0x0000000302007207 */ /* 0x041fe40006000000 */
[----:B------:R-:W2:Y:S04]  /*ba90*/  LDL.LU R3, [R1+0x1544] ;  /* 0x0015440001037983 */ /* 0x000ea80000300800 */
[----:B------:R0:W-:Y:S02]  /*baa0*/  STL [R1+0x28], R0 ;  /* 0x0000280001007387 */ /* 0x0001e40000100800 */
[----:B0-----:R-:W-:-:S02]  /*bab0*/  SEL R0, R2, R61, !P4 ;  /* 0x0000003d02007207 */ /* 0x001fc40006000000 */
[C---:B------:R-:W-:Y:S02]  /*bac0*/  SEL R61, R2.reuse, R6, !P4 ;  /* 0x00000006023d7207 */ /* 0x040fe40006000000 */
[C---:B------:R-:W-:Y:S01]  /*bad0*/  SEL R6, R2.reuse, R5, !P4 ;  /* 0x0000000502067207 */ /* 0x040fe20006000000 */
[----:B------:R0:W-:Y:S01]  /*bae0*/  STL [R1+0x24], R0 ;  /* 0x0000240001007387 */ /* 0x0001e20000100800 */
[----:B------:R-:W-:-:S03]  /*baf0*/  SEL R5, R2, R7, !P4 ;  /* 0x0000000702057207 */ /* 0x000fc60006000000 */
[----:B------:R-:W-:Y:S01]  /*bb00*/  STL [R1+0x20], R61 ;  /* 0x0000203d01007387 */ /* 0x000fe20000100800 */
[----:B0-----:R-:W-:-:S03]  /*bb10*/  SEL R0, R2, R4, !P4 ;  /* 0x0000000402007207 */ /* 0x001fc60006000000 */
[----:B------:R-:W-:Y:S01]  /*bb20*/  STL [R1+0x1c], R6 ;  /* 0x00001c0601007387 */ /* 0x000fe20000100800 */
[----:B------:R-:W-:-:S03]  /*bb30*/  SEL R4, R2, R8, !P4 ;  /* 0x0000000802047207 */ /* 0x000fc60006000000 */
[----:B------:R0:W-:Y:S04]  /*bb40*/  STL [R1+0x14], R0 ;  /* 0x0000140001007387 */ /* 0x0001e80000100800 */
[----:B------:R-:W-:Y:S01]  /*bb50*/  STL [R1+0x10], R5 ;  /* 0x0000100501007387 */ /* 0x000fe20000100800 */
[----:B0-----:R-:W-:-:S03]  /*bb60*/  SEL R0, R2, R9, !P4 ;  /* 0x0000000902007207 */ /* 0x001fc60006000000 */
[----:B------:R-:W3:Y:S04]  /*bb70*/  LDL.LU R9, [R1+0x154] ;  /* 0x0001540001097983 */ /* 0x000ee80000300800 */
[----:B------:R-:W-:Y:S04]  /*bb80*/  STL [R1+0xc], R4 ;  /* 0x00000c0401007387 */ /* 0x000fe80000100800 */
[----:B------:R-:W4:Y:S04]  /*bb90*/  LDL.LU R8, [R1+0x150] ;  /* 0x0001500001087983 */ /* 0x000f280000300800 */
[----:B------:R0:W-:Y:S01]  /*bba0*/  STL [R1+0x8], R0 ;  /* 0x0000080001007387 */ /* 0x0001e20000100800 */
[----:B------:R-:W-:-:S03]  /*bbb0*/  SEL R61, R2, R11, !P4 ;  /* 0x0000000b023d7207 */ /* 0x000fc60006000000 */
[----:B------:R-:W3:Y:S04]  /*bbc0*/  LDL.LU R7, [R1+0x14c] ;  /* 0x00014c0001077983 */ /* 0x000ee80000300800 */
[----:B------:R-:W3:Y:S01]  /*bbd0*/  LDL.LU R6, [R1+0x148] ;  /* 0x0001480001067983 */ /* 0x000ee20000300800 */
[----:B0-----:R-:W-:-:S03]  /*bbe0*/  SEL R0, R2, R10, !P4 ;  /* 0x0000000a02007207 */ /* 0x001fc60006000000 */
[----:B------:R-:W3:Y:S04]  /*bbf0*/  LDL.LU R5, [R1+0x144] ;  /* 0x0001440001057983 */ /* 0x000ee80000300800 */
[----:B------:R-:W3:Y:S04]  /*bc00*/  LDL.LU R4, [R1+0x140] ;  /* 0x0001400001047983 */ /* 0x000ee80000300800 */
[----:B------:R-:W3:Y:S04]  /*bc10*/  LDL.LU R10, [R1+0x158] ;  /* 0x00015800010a7983 */ /* 0x000ee80000300800 */
[----:B------:R0:W-:Y:S04]  /*bc20*/  STL [R1+0x14cc], R0 ;  /* 0x0014cc0001007387 */ /* 0x0001e80000100800 */
[----:B0-----:R-:W3:Y:S04]  /*bc30*/  LDL.LU R0, [R1+0x128] ;  /* 0x0001280001007983 */ /* 0x001ee80000300800 */
[----:B------:R-:W4:Y:S04]  /*bc40*/  LDL.LU R11, [R1+0x13c] ;  /* 0x00013c00010b7983 */ /* 0x000f280000300800 */
        /* <DEDUP_REMOVED lines=18> */
[----:B------:R-:W-:-:S02]  /*bd70*/  SEL R20, R2, R20, !P4 ;  /* 0x0000001402147207 */ /* 0x000fc40006000000 */
[C---:B------:R-:W-:Y:S02]  /*bd80*/  SEL R21, R2.reuse, R21, !P4 ;  /* 0x0000001502157207 */ /* 0x040fe40006000000 */
[C---:B------:R-:W-:Y:S02]  /*bd90*/  SEL R22, R2.reuse, R22, !P4 ;  /* 0x0000001602167207 */ /* 0x040fe40006000000 */
[C---:B------:R-:W-:Y:S01]  /*bda0*/  SEL R23, R2.reuse, R23, !P4 ;  /* 0x0000001702177207 */ /* 0x040fe20006000000 */
[----:B------:R0:W-:Y:S01]  /*bdb0*/  STL [R1+0x14f4], R20 ;  /* 0x0014f41401007387 */ /* 0x0001e20000100800 */
[C---:B------:R-:W-:Y:S02]  /*bdc0*/  SEL R24, R2.reuse, R24, !P4 ;  /* 0x0000001802187207 */ /* 0x040fe40006000000 */
[C---:B------:R-:W-:Y:S01]  /*bdd0*/  SEL R25, R2.reuse, R25, !P4 ;  /* 0x0000001902197207 */ /* 0x040fe20006000000 */
[----:B------:R-:W-:Y:S01]  /*bde0*/  STL [R1+0x14f8], R21 ;  /* 0x0014f81501007387 */ /* 0x000fe20000100800 */
[----:B------:R-:W-:-:S02]  /*bdf0*/  SEL R26, R2, R26, !P4 ;  /* 0x0000001a021a7207 */ /* 0x000fc40006000000 */
[C---:B------:R-:W-:Y:S01]  /*be00*/  SEL R27, R2.reuse, R27, !P4 ;  /* 0x0000001b021b7207 */ /* 0x040fe20006000000 */
[----:B------:R-:W-:Y:S01]  /*be10*/  STL [R1+0x14fc], R22 ;  /* 0x0014fc1601007387 */ /* 0x000fe20000100800 */
[C---:B------:R-:W-:Y:S02]  /*be20*/  SEL R28, R2.reuse, R28, !P4 ;  /* 0x0000001c021c7207 */ /* 0x040fe40006000000 */
[C---:B------:R-:W-:Y:S01]  /*be30*/  SEL R29, R2.reuse, R29, !P4 ;  /* 0x0000001d021d7207 */ /* 0x040fe20006000000 */
[----:B------:R-:W-:Y:S01]  /*be40*/  STL [R1+0x1500], R23 ;  /* 0x0015001701007387 */ /* 0x000fe20000100800 */
[----:B------:R-:W-:-:S03]  /*be50*/  SEL R30, R2, R30, !P4 ;  /* 0x0000001e021e7207 */ /* 0x000fc60006000000 */
        /* <DEDUP_REMOVED lines=18> */
[----:B------:R-:W-:Y:S04]  /*bf80*/  STL [R1+0x1528], R33 ;  /* 0x0015282101007387 */ /* 0x000fe80000100800 */
[----:B------:R-:W-:Y:S04]  /*bf90*/  STL [R1+0x152c], R34 ;  /* 0x00152c2201007387 */ /* 0x000fe80000100800 */
[----:B------:R-:W-:Y:S04]  /*bfa0*/  STL [R1+0x1530], R35 ;  /* 0x0015302301007387 */ /* 0x000fe80000100800 */
[----:B------:R-:W-:Y:S04]  /*bfb0*/  STL [R1+0x1534], R36 ;  /* 0x0015342401007387 */ /* 0x000fe80000100800 */
[----:B------:R-:W-:Y:S01]  /*bfc0*/  STL [R1+0x1538], R37 ;  /* 0x0015382501007387 */ /* 0x000fe20000100800 */
[----:B--2---:R-:W-:-:S03]  /*bfd0*/  IMAD R3, R3, c[0x0][0x184], RZ ;  /* 0x0000610003037a24 */ /* 0x004fc600078e02ff */
[----:B------:R-:W-:Y:S04]  /*bfe0*/  STL [R1+0x153c], R38 ;  /* 0x00153c2601007387 */ /* 0x000fe80000100800 */
[----:B------:R-:W-:Y:S04]  /*bff0*/  STL [R1+0x1540], R39 ;  /* 0x0015402701007387 */ /* 0x000fe80000100800 */
[----:B0-----:R-:W0:Y:S01]  /*c000*/  S2R R20, SR_TID.X ;  /* 0x0000000000147919 */ /* 0x001e220000002100 */
[----:B------:R-:W-:Y:S02]  /*c010*/  @!P3 IMAD.MOV R56, RZ, RZ, -R56 ;  /* 0x000000ffff38b224 */ /* 0x000fe400078e0a38 */
[----:B------:R-:W-:-:S02]  /*c020*/  @!P5 IMAD.MOV R57, RZ, RZ, -R57 ;  /* 0x000000ffff39d224 */ /* 0x000fc400078e0a39 */
[----:B------:R-:W-:Y:S02]  /*c030*/  @!P0 IMAD.MOV R58, RZ, RZ, -R58 ;  /* 0x000000ffff3a8224 */ /* 0x000fe400078e0a3a */
[----:B------:R-:W-:Y:S02]  /*c040*/  @!P1 IMAD.MOV R59, RZ, RZ, -R59 ;  /* 0x000000ffff3b9224 */ /* 0x000fe400078e0a3b */
[----:B------:R-:W-:Y:S01]  /*c050*/  @!P2 IMAD.MOV R60, RZ, RZ, -R60 ;  /* 0x000000ffff3ca224 */ /* 0x000fe200078e0a3c */
[C---:B------:R-:W-:Y:S02]  /*c060*/  SEL R40, R2.reuse, R40, !P4 ;  /* 0x0000002802287207 */ /* 0x040fe40006000000 */
[C---:B------:R-:W-:Y:S02]  /*c070*/  SEL R41, R2.reuse, R41, !P4 ;  /* 0x0000002902297207 */ /* 0x040fe40006000000 */
[----:B------:R-:W-:Y:S02]  /*c080*/  SEL R42, R2, R42, !P4 ;  /* 0x0000002a022a7207 */ /* 0x000fe40006000000 */
[----:B0-----:R-:W-:-:S05]  /*c090*/  LOP3.LUT R20, R20, 0x1f, RZ, 0xc0, !PT ;  /* 0x0000001f14147812 */ /* 0x001fca00078ec0ff */
[----:B------:R-:W-:Y:S01]  /*c0a0*/  IMAD R20, R20, c[0x0][0x18c], RZ ;  /* 0x0000630014147a24 */ /* 0x000fe200078e02ff */
[C---:B------:R-:W-:Y:S02]  /*c0b0*/  SEL R43, R2.reuse, R43, !P4 ;  /* 0x0000002b022b7207 */ /* 0x040fe40006000000 */
[C---:B------:R-:W-:Y:S02]  /*c0c0*/  SEL R44, R2.reuse, R44, !P4 ;  /* 0x0000002c022c7207 */ /* 0x040fe40006000000 */
[C---:B------:R-:W-:Y:S02]  /*c0d0*/  SEL R45, R2.reuse, R45, !P4 ;  /* 0x0000002d022d7207 */ /* 0x040fe40006000000 */
[C---:B------:R-:W-:Y:S02]  /*c0e0*/  SEL R46, R2.reuse, R46, !P4 ;  /* 0x0000002e022e7207 */ /* 0x040fe40006000000 */
[C---:B------:R-:W-:Y:S02]  /*c0f0*/  SEL R47, R2.reuse, R47, !P4 ;  /* 0x0000002f022f7207 */ /* 0x040fe40006000000 */
[----:B------:R-:W-:-:S02]  /*c100*/  SEL R48, R2, R48, !P4 ;  /* 0x0000003002307207 */ /* 0x000fc40006000000 */
[----:B------:R-:W-:Y:S01]  /*c110*/  SEL R49, R2, R49, !P4 ;  /* 0x0000003102317207 */ /* 0x000fe20006000000 */
[----:B---3--:R-:W-:Y:S02]  /*c120*/  IMAD R0, R0, c[0x0][0x190], RZ ;  /* 0x0000640000007a24 */ /* 0x008fe400078e02ff */
[----:B----4-:R-:W-:Y:S02]  /*c130*/  IMAD R13, R13, c[0x0][0x190], RZ ;  /* 0x000064000d0d7a24 */ /* 0x010fe400078e02ff */
[----:B------:R-:W-:Y:S02]  /*c140*/  IMAD R14, R14, c[0x0][0x190], RZ ;  /* 0x000064000e0e7a24 */ /* 0x000fe400078e02ff */
[----:B------:R-:W-:Y:S02]  /*c150*/  IMAD R16, R16, c[0x0][0x184], RZ ;  /* 0x0000610010107a24 */ /* 0x000fe400078e02ff */
[----:B------:R-:W-:Y:S02]  /*c160*/  IMAD R17, R17, c[0x0][0x184], RZ ;  /* 0x0000610011117a24 */ /* 0x000fe400078e02ff */
[----:B------:R-:W-:-:S02]  /*c170*/  IMAD R18, R18, c[0x0][0x184], RZ ;  /* 0x0000610012127a24 */ /* 0x000fc400078e02ff */
[----:B------:R-:W-:-:S05]  /*c180*/  IMAD R19, R19, c[0x0][0x190], RZ ;  /* 0x0000640013137a24 */ /* 0x000fca00078e02ff */
[----:B------:R-:W-:Y:S04]  /*c190*/  STL [R1+0x170], R19 ;  /* 0x0001701301007387 */ /* 0x000fe80000100800 */
[----:B------:R-:W-:Y:S04]  /*c1a0*/  STL [R1+0x15c], R18 ;  /* 0x00015c1201007387 */ /* 0x000fe80000100800 */
[----:B------:R-:W-:Y:S04]  /*c1b0*/  STL [R1+0x168], R17 ;  /* 0x0001681101007387 */ /* 0x000fe80000100800 */
[----:B------:R0:W-:Y:S04]  /*c1c0*/  STL [R1+0x1488], R3 ;  /* 0x0014880301007387 */ /* 0x0001e80000100800 */
[----:B------:R-:W-:Y:S01]  /*c1d0*/  STL [R1+0x164], R16 ;  /* 0x0001641001007387 */ /* 0x000fe20000100800 */
[----:B0-----:R-:W-:-:S05]  /*c1e0*/  IMAD R3, R15, c[0x0][0x190], RZ ;  /* 0x000064000f037a24 */ /* 0x001fca00078e02ff */
[----:B------:R0:W-:Y:S04]  /*c1f0*/  STL [R1+0x4], R3 ;  /* 0x0000040301007387 */ /* 0x0001e80000100800 */
[----:B------:R-:W-:Y:S01]  /*c200*/  STL [R1+0x18], R14 ;  /* 0x0000180e01007387 */ /* 0x000fe20000100800 */
[----:B0-----:R-:W-:-:S03]  /*c210*/  IMAD R3, R12, c[0x0][0x190], RZ ;  /* 0x000064000c037a24 */ /* 0x001fc600078e02ff */
[----:B------:R-:W-:Y:S01]  /*c220*/  STL [R1+0x2c], R13 ;  /* 0x00002c0d01007387 */ /* 0x000fe20000100800 */
[----:B------:R-:W-:-:S03]  /*c230*/  IMAD R12, R61, c[0x0][0x190], RZ ;  /* 0x000064003d0c7a24 */ /* 0x000fc600078e02ff */
[----:B------:R0:W-:Y:S04]  /*c240*/  STL [R1+0x44], R3 ;  /* 0x0000440301007387 */ /* 0x0001e80000100800 */
        /* <DEDUP_REMOVED lines=19> */
[----:B------:R-:W4:Y:S01]  /*c380*/  LDL.LU R23, [R1+0xe0] ;  /* 0x0000e00001177983 */ /* 0x000f220000300800 */
[----:B------:R-:W-:-:S02]  /*c390*/  SEL R50, R2, R50, !P4 ;  /* 0x0000003202327207 */ /* 0x000fc40006000000 */
[C---:B------:R-:W-:Y:S01]  /*c3a0*/  SEL R51, R2.reuse, R51, !P4 ;  /* 0x0000003302337207 */ /* 0x040fe20006000000 */
[----:B------:R-:W4:Y:S01]  /*c3b0*/  LDL.LU R22, [R1+0xdc] ;  /* 0x0000dc0001167983 */ /* 0x000f220000300800 */
[C---:B------:R-:W-:Y:S02]  /*c3c0*/  SEL R52, R2.reuse, R52, !P4 ;  /* 0x0000003402347207 */ /* 0x040fe40006000000 */
[C---:B------:R-:W-:Y:S01]  /*c3d0*/  SEL R53, R2.reuse, R53, !P4 ;  /* 0x0000003502357207 */ /* 0x040fe20006000000 */
[----:B------:R-:W4:Y:S01]  /*c3e0*/  LDL.LU R21, [R1+0xd8] ;  /* 0x0000d80001157983 */ /* 0x000f220000300800 */
[C---:B------:R-:W-:Y:S02]  /*c3f0*/  SEL R54, R2.reuse, R54, !P4 ;  /* 0x0000003602367207 */ /* 0x040fe40006000000 */
[C---:B------:R-:W-:Y:S02]  /*c400*/  SEL R55, R2.reuse, R55, !P4 ;  /* 0x0000003702377207 */ /* 0x040fe40006000000 */
[----:B------:R-:W-:-:S02]  /*c410*/  SEL R56, R2, R56, !P4 ;  /* 0x0000003802387207 */ /* 0x000fc40006000000 */
[C---:B------:R-:W-:Y:S02]  /*c420*/  SEL R57, R2.reuse, R57, !P4 ;  /* 0x0000003902397207 */ /* 0x040fe40006000000 */
[C---:B------:R-:W-:Y:S02]  /*c430*/  SEL R58, R2.reuse, R58, !P4 ;  /* 0x0000003a023a7207 */ /* 0x040fe40006000000 */
[C---:B------:R-:W-:Y:S02]  /*c440*/  SEL R59, R2.reuse, R59, !P4 ;  /* 0x0000003b023b7207 */ /* 0x040fe40006000000 */
[----:B------:R-:W-:Y:S02]  /*c450*/  SEL R60, R2, R60, !P4 ;  /* 0x0000003c023c7207 */ /* 0x000fe40006000000 */
[----:B------:R-:W-:Y:S02]  /*c460*/  LEA.HI.X.SX32 R2, R20, c[0x0][0x16c], 0x1, P6 ;  /* 0x00005b0014027a11 */ /* 0x000fe400030f0eff */
        /* <DEDUP_REMOVED lines=10> */
[----:B-1----:R-:W4:Y:S01]  /*c510*/  LDL.LU R0, [R1+0xa0] ;  /* 0x0000a00001007983 */ /* 0x002f220000300800 */
[----:B--2---:R-:W-:-:S05]  /*c520*/  IMAD R3, R3, c[0x0][0x190], RZ ;  /* 0x0000640003037a24 */ /* 0x004fca00078e02ff */
[----:B------:R4:W-:Y:S01]  /*c530*/  STL [R1+0x7c], R3 ;  /* 0x00007c0301007387 */ /* 0x0009e20000100800 */
[----:B---3--:R-:W-:Y:S02]  /*c540*/  IMAD R39, R39, c[0x0][0x190], RZ ;  /* 0x0000640027277a24 */ /* 0x008fe400078e02ff */
[----:B----4-:R-:W-:-:S03]  /*c550*/  IMAD R3, R38, c[0x0][0x190], RZ ;  /* 0x0000640026037a24 */ /* 0x010fc600078e02ff */
[----:B------:R-:W-:Y:S01]  /*c560*/  STL [R1+0x94], R39 ;  /* 0x0000942701007387 */ /* 0x000fe20000100800 */
[----:B------:R-:W-:-:S03]  /*c570*/  IMAD R37, R37, c[0x0][0x190], RZ ;  /* 0x0000640025257a24 */ /* 0x000fc600078e02ff */
[----:B------:R0:W-:Y:S01]  /*c580*/  STL [R1+0xa4], R3 ;  /* 0x0000a40301007387 */ /* 0x0001e20000100800 */
[----:B------:R-:W-:-:S03]  /*c590*/  IMAD R36, R36, c[0x0][0x190], RZ ;  /* 0x0000640024247a24 */ /* 0x000fc600078e02ff */
[----:B------:R-:W-:Y:S01]  /*c5a0*/  STL [R1+0xbc], R37 ;  /* 0x0000bc2501007387 */ /* 0x000fe20000100800 */
[----:B0-----:R-:W-:-:S03]  /*c5b0*/  IMAD R3, R35, c[0x0][0x190], RZ ;  /* 0x0000640023037a24 */ /* 0x001fc600078e02ff */
[----:B------:R-:W-:Y:S01]  /*c5c0*/  STL [R1+0xd0], R36 ;  /* 0x0000d02401007387 */ /* 0x000fe20000100800 */
[----:B------:R-:W-:Y:S02]  /*c5d0*/  IMAD R34, R34, c[0x0][0x190], RZ ;  /* 0x0000640022227a24 */ /* 0x000fe400078e02ff */
[----:B------:R-:W-:Y:S01]  /*c5e0*/  IMAD R33, R33, c[0x0][0x190], RZ ;  /* 0x0000640021217a24 */ /* 0x000fe200078e02ff */
[----:B------:R0:W-:Y:S04]  /*c5f0*/  STL [R1+0xe4], R3 ;  /* 0x0000e40301007387 */ /* 0x0001e80000100800 */
[----:B------:R-:W-:Y:S01]  /*c600*/  STL [R1+0xfc], R34 ;  /* 0x0000fc2201007387 */ /* 0x000fe20000100800 */
[----:B0-----:R-:W-:-:S03]  /*c610*/  IMAD R3, R32, c[0x0][0x190], RZ ;  /* 0x0000640020037a24 */ /* 0x001fc600078e02ff */
[----:B------:R-:W-:Y:S01]  /*c620*/  STL [R1+0x110], R33 ;  /* 0x0001102101007387 */ /* 0x000fe20000100800 */
[----:B------:R-:W-:Y:S02]  /*c630*/  IMAD R31, R31, c[0x0][0x190], RZ ;  /* 0x000064001f1f7a24 */ /* 0x000fe400078e02ff */
[----:B------:R-:W-:Y:S01]  /*c640*/  IMAD R30, R30, c[0x0][0x190], RZ ;  /* 0x000064001e1e7a24 */ /* 0x000fe200078e02ff */
[----:B------:R0:W-:Y:S04]  /*c650*/  STL [R1+0x10c], R3 ;  /* 0x00010c0301007387 */ /* 0x0001e80000100800 */
[----:B------:R-:W-:Y:S01]  /*c660*/  STL [R1+0x108], R31 ;  /* 0x0001081f01007387 */ /* 0x000fe20000100800 */
[----:B------:R-:W-:Y:S02]  /*c670*/  IMAD R28, R28, c[0x0][0x190], RZ ;  /* 0x000064001c1c7a24 */ /* 0x000fe400078e02ff */
[----:B0-----:R-:W-:Y:S01]  /*c680*/  IMAD R3, R29, c[0x0][0x190], RZ ;  /* 0x000064001d037a24 */ /* 0x001fe200078e02ff */
[----:B------:R-:W-:Y:S01]  /*c690*/  STL [R1+0x104], R30 ;  /* 0x0001041e01007387 */ /* 0x000fe20000100800 */
[----:B------:R-:W-:-:S03]  /*c6a0*/  IMAD R27, R27, c[0x0][0x190], RZ ;  /* 0x000064001b1b7a24 */ /* 0x000fc600078e02ff */
[----:B------:R0:W-:Y:S01]  /*c6b0*/  STL [R1+0x100], R3 ;  /* 0x0001000301007387 */ /* 0x0001e20000100800 */
[----:B------:R-:W-:-:S03]  /*c6c0*/  IMAD R25, R25, c[0x0][0x190], RZ ;  /* 0x0000640019197a24 */ /* 0x000fc600078e02ff */
[----:B------:R-:W-:Y:S01]  /*c6d0*/  STL [R1+0xf8], R28 ;  /* 0x0000f81c01007387 */ /* 0x000fe20000100800 */
[----:B------:R-:W-:Y:S02]  /*c6e0*/  IMAD R24, R24, c[0x0][0x190], RZ ;  /* 0x0000640018187a24 */ /* 0x000fe400078e02ff */
[----:B0-----:R-:W-:Y:S01]  /*c6f0*/  IMAD R3, R26, c[0x0][0x190], RZ ;  /* 0x000064001a037a24 */ /* 0x001fe200078e02ff */
[----:B------:R-:W-:Y:S04]  /*c700*/  STL [R1+0xf4], R27 ;  /* 0x0000f41b01007387 */ /* 0x000fe80000100800 */
[----:B------:R0:W-:Y:S01]  /*c710*/  STL [R1+0xf0], R3 ;  /* 0x0000f00301007387 */ /* 0x0001e20000100800 */
[----:B------:R-:W-:-:S03]  /*c720*/  IMAD R22, R22, c[0x0][0x190], RZ ;  /* 0x0000640016167a24 */ /* 0x000fc600078e02ff */
[----:B------:R-:W-:Y:S01]  /*c730*/  STL [R1+0xec], R25 ;  /* 0x0000ec1901007387 */ /* 0x000fe20000100800 */
[----:B------:R-:W-:Y:S02]  /*c740*/  IMAD R21, R21, c[0x0][0x190], RZ ;  /* 0x0000640015157a24 */ /* 0x000fe400078e02ff */
[----:B0-----:R-:W-:Y:S01]  /*c750*/  IMAD R3, R23, c[0x0][0x190], RZ ;  /* 0x0000640017037a24 */ /* 0x001fe200078e02ff */
[----:B------:R-:W-:Y:S04]  /*c760*/  STL [R1+0xe8], R24 ;  /* 0x0000e81801007387 */ /* 0x000fe80000100800 */
        /* <DEDUP_REMOVED lines=20> */
[----:B------:R1:W-:Y:S01]  /*c8b0*/  STL [R1+0xb0], R13 ;  /* 0x0000b00d01007387 */ /* 0x0003e20000100800 */
[----:B0-----:R-:W-:-:S03]  /*c8c0*/  IMAD R3, R61, c[0x0][0x190], RZ ;  /* 0x000064003d037a24 */ /* 0x001fc600078e02ff */
[----:B------:R0:W-:Y:S04]  /*c8d0*/  STL [R1+0xac], R12 ;  /* 0x0000ac0c01007387 */ /* 0x0001e80000100800 */
[----:B------:R-:W2:Y:S04]  /*c8e0*/  LDL.LU R39, [R1+0x9c] ;  /* 0x00009c0001277983 */ /* 0x000ea80000300800 */
[----:B------:R-:W-:Y:S04]  /*c8f0*/  STL [R1+0xa8], R3 ;  /* 0x0000a80301007387 */ /* 0x000fe80000100800 */
[----:B------:R-:W3:Y:S04]  /*c900*/  LDL.LU R38, [R1+0x98] ;  /* 0x0000980001267983 */ /* 0x000ee80000300800 */
[----:B------:R4:W-:Y:S04]  /*c910*/  STL [R1+0xa0], R0 ;  /* 0x0000a00001007387 */ /* 0x0009e80000100800 */
[----:B------:R-:W3:Y:S04]  /*c920*/  LDL.LU R37, [R1+0x90] ;  /* 0x0000900001257983 */ /* 0x000ee80000300800 */
        /* <DEDUP_REMOVED lines=23> */
[----:B-1----:R-:W3:Y:S04]  /*caa0*/  LDL.LU R13, [R1+0x1c] ;  /* 0x00001c00010d7983 */ /* 0x002ee80000300800 */
[----:B0-----:R-:W3:Y:S04]  /*cab0*/  LDL.LU R12, [R1+0x14] ;  /* 0x00001400010c7983 */ /* 0x001ee80000300800 */
[----:B------:R-:W3:Y:S04]  /*cac0*/  LDL.LU R61, [R1+0x10] ;  /* 0x00001000013d7983 */ /* 0x000ee80000300800 */
[----:B----4-:R-:W4:Y:S04]  /*cad0*/  LDL.LU R0, [R1+0xc] ;  /* 0x00000c0001007983 */ /* 0x010f280000300800 */
[----:B------:R-:W4:Y:S01]  /*cae0*/  LDL.LU R3, [R1+0x8] ;  /* 0x0000080001037983 */ /* 0x000f220000300800 */
[----:B--2---:R-:W-:-:S05]  /*caf0*/  IMAD R39, R39, c[0x0][0x190], RZ ;  /* 0x0000640027277a24 */ /* 0x004fca00078e02ff */
[----:B------:R0:W-:Y:S01]  /*cb00*/  STL [R1+0x9c], R39 ;  /* 0x00009c2701007387 */ /* 0x0001e20000100800 */
[----:B---3--:R-:W-:-:S03]  /*cb10*/  IMAD R38, R38, c[0x0][0x190], RZ ;  /* 0x0000640026267a24 */ /* 0x008fc600078e02ff */
[----:B0-----:R-:W2:Y:S01]  /*cb20*/  LDL.LU R39, [R1+0x1540] ;  /* 0x0015400001277983 */ /* 0x001ea20000300800 */
[----:B------:R-:W-:-:S03]  /*cb30*/  IMAD R37, R37, c[0x0][0x190], RZ ;  /* 0x0000640025257a24 */ /* 0x000fc600078e02ff */
[----:B------:R0:W-:Y:S01]  /*cb40*/  STL [R1+0x98], R38 ;  /* 0x0000982601007387 */ /* 0x0001e20000100800 */
[----:B------:R-:W-:Y:S02]  /*cb50*/  IMAD R36, R36, c[0x0][0x190], RZ ;  /* 0x0000640024247a24 */ /* 0x000fe400078e02ff */
[----:B------:R-:W-:Y:S01]  /*cb60*/  IMAD R35, R35, c[0x0][0x190], RZ ;  /* 0x0000640023237a24 */ /* 0x000fe200078e02ff */
[----:B0-----:R-:W3:Y:S01]  /*cb70*/  LDL.LU R38, [R1+0x153c] ;  /* 0x00153c0001267983 */ /* 0x001ee20000300800 */
[----:B------:R-:W-:-:S03]  /*cb80*/  IMAD R34, R34, c[0x0][0x190], RZ ;  /* 0x0000640022227a24 */ /* 0x000fc600078e02ff */
[----:B------:R0:W-:Y:S01]  /*cb90*/  STL [R1+0x90], R37 ;  /* 0x0000902501007387 */ /* 0x0001e20000100800 */
[----:B------:R-:W-:Y:S02]  /*cba0*/  IMAD R33, R33, c[0x0][0x190], RZ ;  /* 0x0000640021217a24 */ /* 0x000fe400078e02ff */
[----:B------:R-:W-:Y:S01]  /*cbb0*/  IMAD R32, R32, c[0x0][0x190], RZ ;  /* 0x0000640020207a24 */ /* 0x000fe200078e02ff */
[----:B0-----:R-:W2:Y:S04]  /*cbc0*/  LDL.LU R37, [R1+0x1538] ;  /* 0x0015380001257983 */ /* 0x001ea80000300800 */
[----:B------:R0:W-:Y:S01]  /*cbd0*/  STL [R1+0x8c], R36 ;  /* 0x00008c2401007387 */ /* 0x0001e20000100800 */
[----:B------:R-:W-:Y:S02]  /*cbe0*/  IMAD R31, R31, c[0x0][0x190], RZ ;  /* 0x000064001f1f7a24 */ /* 0x000fe400078e02ff */
[----:B------:R-:W-:Y:S01]  /*cbf0*/  IMAD R30, R30, c[0x0][0x190], RZ ;  /* 0x000064001e1e7a24 */ /* 0x000fe200078e02ff */
[----:B0-----:R-:W2:Y:S04]  /*cc00*/  LDL.LU R36, [R1+0x1534] ;  /* 0x0015340001247983 */ /* 0x001ea80000300800 */
[----:B------:R0:W-:Y:S01]  /*cc10*/  STL [R1+0x88], R35 ;  /* 0x0000882301007387 */ /* 0x0001e20000100800 */
[----:B------:R-:W-:-:S03]  /*cc20*/  IMAD R29, R29, c[0x0][0x190], RZ ;  /* 0x000064001d1d7a24 */ /* 0x000fc600078e02ff */
        /* <DEDUP_REMOVED lines=56> */
[----:B----4-:R-:W-:-:S03]  /*cfb0*/  IMAD R0, R0, c[0x0][0x190], RZ ;  /* 0x0000640000007a24 */ /* 0x010fc600078e02ff */
[----:B0-----:R-:W4:Y:S04]  /*cfc0*/  LDL.LU R16, [R1+0x14e4] ;  /* 0x0014e40001107983 */ /* 0x001f280000300800 */
[----:B------:R0:W-:Y:S04]  /*cfd0*/  STL [R1+0x24], R15 ;  /* 0x0000240f01007387 */ /* 0x0001e80000100800 */
[----:B0-----:R-:W2:Y:S04]  /*cfe0*/  LDL.LU R15, [R1+0x14e0] ;  /* 0x0014e000010f7983 */ /* 0x001ea80000300800 */
[----:B------:R0:W-:Y:S04]  /*cff0*/  STL [R1+0x20], R14 ;  /* 0x0000200e01007387 */ /* 0x0001e80000100800 */
[----:B0-----:R-:W3:Y:S04]  /*d000*/  LDL.LU R14, [R1+0x14dc] ;  /* 0x0014dc00010e7983 */ /* 0x001ee80000300800 */
        /* <DEDUP_REMOVED lines=8> */
[----:B------:R-:W-:-:S05]  /*d090*/  IMAD R3, R3, c[0x0][0x190], RZ ;  /* 0x0000640003037a24 */ /* 0x000fca00078e02ff */
[----:B------:R4:W-:Y:S01]  /*d0a0*/  STL [R1+0x8], R3 ;  /* 0x0000080301007387 */ /* 0x0009e20000100800 */
[----:B--2---:R-:W-:Y:S02]  /*d0b0*/  IMAD R15, R15, c[0x0][0x190], RZ ;  /* 0x000064000f0f7a24 */ /* 0x004fe400078e02ff */
[----:B---3--:R-:W-:Y:S02]  /*d0c0*/  IMAD R14, R14, c[0x0][0x190], RZ ;  /* 0x000064000e0e7a24 */ /* 0x008fe400078e02ff */
[----:B----4-:R-:W-:Y:S02]  /*d0d0*/  IMAD R3, R0, c[0x0][0x190], RZ ;  /* 0x0000640000037a24 */ /* 0x010fe400078e02ff */
[----:B------:R-:W2:Y:S01]  /*d0e0*/  LDL.LU R0, [R1+0x14c8] ;  /* 0x0014c80001007983 */ /* 0x000ea20000300800 */
[----:B------:R-:W-:Y:S02]  /*d0f0*/  IMAD R61, R61, c[0x0][0x190], RZ ;  /* 0x000064003d3d7a24 */ /* 0x000fe400078e02ff */
[----:B------:R-:W-:Y:S01]  /*d100*/  IMAD R12, R12, c[0x0][0x190], RZ ;  /* 0x000064000c0c7a24 */ /* 0x000fe200078e02ff */
[----:B------:R0:W-:Y:S01]  /*d110*/  STL [R1+0x148c], R3 ;  /* 0x00148c0301007387 */ /* 0x0001e20000100800 */
[----:B------:R-:W-:-:S03]  /*d120*/  IMAD R13, R13, c[0x0][0x190], RZ ;  /* 0x000064000d0d7a24 */ /* 0x000fc600078e02ff */
[----:B0-----:R-:W3:Y:S04]  /*d130*/  LDL.LU R3, [R1+0x6c] ;  /* 0x00006c0001037983 */ /* 0x001ee80000300800 */
[----:B------:R0:W-:Y:S04]  /*d140*/  STL [R1+0x1490], R61 ;  /* 0x0014903d01007387 */ /* 0x0001e80000100800 */
[----:B0-----:R-:W4:Y:S04]  /*d150*/  LDL.LU R61, [R1+0x54] ;  /* 0x00005400013d7983 */ /* 0x001f280000300800 */
        /* <DEDUP_REMOVED lines=8> */
[----:B------:R-:W-:-:S02]  /*d1e0*/  IMAD R16, R16, c[0x0][0x190], RZ ;  /* 0x0000640010107a24 */ /* 0x000fc400078e02ff */
[----:B------:R-:W-:Y:S02]  /*d1f0*/  IMAD R17, R17, c[0x0][0x190], RZ ;  /* 0x0000640011117a24 */ /* 0x000fe400078e02ff */
[----:B------:R-:W-:Y:S02]  /*d200*/  IMAD R18, R18, c[0x0][0x190], RZ ;  /* 0x0000640012127a24 */ /* 0x000fe400078e02ff */
[----:B------:R-:W-:Y:S01]  /*d210*/  IMAD R19, R19, c[0x0][0x190], RZ ;  /* 0x0000640013137a24 */ /* 0x000fe200078e02ff */
[----:B------:R-:W-:Y:S01]  /*d220*/  STL [R1+0x14a4], R16 ;  /* 0x0014a41001007387 */ /* 0x000fe20000100800 */
[----:B------:R-:W-:Y:S02]  /*d230*/  IMAD R10, R10, c[0x0][0x190], RZ ;  /* 0x000064000a0a7a24 */ /* 0x000fe400078e02ff */
[----:B------:R-:W-:Y:S01]  /*d240*/  IMAD R20, R20, c[0x0][0x190], RZ ;  /* 0x0000640014147a24 */ /* 0x000fe200078e02ff */
[----:B------:R2:W-:Y:S01]  /*d250*/  STL [R1+0x14a8], R17 ;  /* 0x0014a81101007387 */ /* 0x0005e20000100800 */
[----:B------:R-:W-:-:S02]  /*d260*/  IMAD R21, R21, c[0x0][0x190], RZ ;  /* 0x0000640015157a24 */ /* 0x000fc400078e02ff */
[----:B------:R-:W-:Y:S01]  /*d270*/  IMAD R9, R9, c[0x0][0x190], RZ ;  /* 0x0000640009097a24 */ /* 0x000fe200078e02ff */
[----:B------:R0:W-:Y:S01]  /*d280*/  STL [R1+0x14ac], R18 ;  /* 0x0014ac1201007387 */ /* 0x0001e20000100800 */
[----:B------:R-:W-:Y:S02]  /*d290*/  IMAD R22, R22, c[0x0][0x190], RZ ;  /* 0x0000640016167a24 */ /* 0x000fe400078e02ff */
[----:B------:R-:W-:Y:S01]  /*d2a0*/  IMAD R23, R23, c[0x0][0x190], RZ ;  /* 0x0000640017177a24 */ /* 0x000fe200078e02ff */
[----:B------:R-:W-:Y:S01]  /*d2b0*/  STL [R1+0x14b0], R19 ;  /* 0x0014b01301007387 */ /* 0x000fe20000100800 */
[----:B------:R-:W-:Y:S02]  /*d2c0*/  IMAD R8, R8, c[0x0][0x190], RZ ;  /* 0x0000640008087a24 */ /* 0x000fe400078e02ff */
[----:B------:R-:W-:Y:S01]  /*d2d0*/  IMAD R24, R24, c[0x0][0x190], RZ ;  /* 0x0000640018187a24 */ /* 0x000fe200078e02ff */
[----:B------:R-:W-:Y:S01]  /*d2e0*/  STL [R1+0x14b4], R20 ;  /* 0x0014b41401007387 */ /* 0x000fe20000100800 */
[----:B------:R-:W-:-:S03]  /*d2f0*/  IMAD R7, R7, c[0x0][0x190], RZ ;  /* 0x0000640007077a24 */ /* 0x000fc600078e02ff */
[----:B------:R-:W-:Y:S01]  /*d300*/  STL [R1+0x14b8], R21 ;  /* 0x0014b81501007387 */ /* 0x000fe20000100800 */
[----:B------:R-:W-:-:S03]  /*d310*/  IMAD R6, R6, c[0x0][0x190], RZ ;  /* 0x0000640006067a24 */ /* 0x000fc600078e02ff */
[----:B------:R-:W-:Y:S01]  /*d320*/  STL [R1+0x14bc], R22 ;  /* 0x0014bc1601007387 */ /* 0x000fe20000100800 */
[----:B------:R-:W-:-:S03]  /*d330*/  IMAD R5, R5, c[0x0][0x190], RZ ;  /* 0x0000640005057a24 */ /* 0x000fc600078e02ff */
[----:B------:R-:W-:Y:S01]  /*d340*/  STL [R1+0x14c0], R23 ;  /* 0x0014c01701007387 */ /* 0x000fe20000100800 */
[----:B------:R-:W-:-:S03]  /*d350*/  IMAD R4, R4, c[0x0][0x190], RZ ;  /* 0x0000640004047a24 */ /* 0x000fc600078e02ff */
[----:B------:R-:W-:Y:S01]  /*d360*/  STL [R1+0x14c4], R24 ;  /* 0x0014c41801007387 */ /* 0x000fe20000100800 */
[----:B------:R-:W-:Y:S01]  /*d370*/  IMAD R11, R11, c[0x0][0x190], RZ ;  /* 0x000064000b0b7a24 */ /* 0x000fe200078e02ff */
[-C--:B--2---:R-:W-:Y:S02]  /*d380*/  LEA R17, P1, R10, R0.reuse, 0x1 ;  /* 0x000000000a117211 */ /* 0x084fe400078208ff */
[-C--:B------:R-:W-:Y:S02]  /*d390*/  LEA R16, P2, R9, R0.reuse, 0x1 ;  /* 0x0000000009107211 */ /* 0x080fe400078408ff */
[-C--:B0-----:R-:W-:Y:S01]  /*d3a0*/  LEA R18, P3, R8, R0.reuse, 0x1 ;  /* 0x0000000008127211 */ /* 0x081fe200078608ff */
[----:B------:R0:W-:Y:S04]  /*d3b0*/  STL [R1+0xe8c], R17 ;  /* 0x000e8c1101007387 */ /* 0x0001e80000100800 */
[----:B------:R1:W-:Y:S01]  /*d3c0*/  STL [R1+0xe94], R16 ;  /* 0x000e941001007387 */ /* 0x0003e20000100800 */
[----:B0-----:R-:W-:-:S03]  /*d3d0*/  LEA R17, P4, R7, R0, 0x1 ;  /* 0x0000000007117211 */ /* 0x001fc600078808ff */
[----:B------:R0:W-:Y:S01]  /*d3e0*/  STL [R1+0xe9c], R18 ;  /* 0x000e9c1201007387 */ /* 0x0001e20000100800 */
[----:B-1----:R-:W-:-:S03]  /*d3f0*/  LEA R16, P5, R6, R0, 0x1 ;  /* 0x0000000006107211 */ /* 0x002fc600078a08ff */
[----:B------:R1:W-:Y:S01]  /*d400*/  STL [R1+0xea4], R17 ;  /* 0x000ea41101007387 */ /* 0x0003e20000100800 */
[----:B0-----:R-:W-:-:S03]  /*d410*/  LEA R18, P6, R5, R0, 0x1 ;  /* 0x0000000005127211 */ /* 0x001fc600078c08ff */
[----:B------:R0:W-:Y:S01]  /*d420*/  STL [R1+0xeac], R16 ;  /* 0x000eac1001007387 */ /* 0x0001e20000100800 */
[----:B-1----:R-:W-:-:S03]  /*d430*/  LEA R17, P0, R4, R0, 0x1 ;  /* 0x0000000004117211 */ /* 0x002fc600078008ff */
[----:B------:R-:W-:Y:S01]  /*d440*/  STL [R1+0xeb4], R18 ;  /* 0x000eb41201007387 */ /* 0x000fe20000100800 */
[----:B0-----:R-:W-:-:S03]  /*d450*/  LEA.HI.X.SX32 R16, R10, R2, 0x1, P1 ;  /* 0x000000020a107211 */ /* 0x001fc600008f0eff */
[----:B------:R-:W2:Y:S04]  /*d460*/  LDL.LU R10, [R1+0xa4] ;  /* 0x0000a400010a7983 */ /* 0x000ea80000300800 */
[----:B------:R0:W-:Y:S04]  /*d470*/  STL [R1+0xebc], R17 ;  /* 0x000ebc1101007387 */ /* 0x0001e80000100800 */
[----:B------:R-:W2:Y:S04]  /*d480*/  LDL.LU R24, [R1+0xbc] ;  /* 0x0000bc0001187983 */ /* 0x000ea80000300800 */
[----:B------:R1:W-:Y:S01]  /*d490*/  STL [R1+0xe88], R16 ;  /* 0x000e881001007387 */ /* 0x0003e20000100800 */
[----:B0-----:R-:W-:-:S02]  /*d4a0*/  LEA R17, P1, R11, R0, 0x1 ;  /* 0x000000000b117211 */ /* 0x001fc400078208ff */
[-C--:B-1----:R-:W-:Y:S02]  /*d4b0*/  LEA.HI.X.SX32 R16, R9, R2.reuse, 0x1, P2 ;  /* 0x0000000209107211 */ /* 0x082fe400010f0eff */
[----:B------:R-:W2:Y:S04]  /*d4c0*/  LDL.LU R9, [R1+0x7c] ;  /* 0x00007c0001097983 */ /* 0x000ea80000300800 */
[----:B------:R-:W-:Y:S04]  /*d4d0*/  STL [R1+0xec4], R17 ;  /* 0x000ec41101007387 */ /* 0x000fe80000100800 */
[----:B------:R-:W2:Y:S04]  /*d4e0*/  LDL.LU R23, [R1+0xd0] ;  /* 0x0000d00001177983 */ /* 0x000ea80000300800 */
[----:B------:R0:W-:Y:S02]  /*d4f0*/  STL [R1+0xe90], R16 ;  /* 0x000e901001007387 */ /* 0x0001e40000100800 */
[----:B0-----:R-:W-:-:S02]  /*d500*/  LEA.HI.X.SX32 R16, R8, R2, 0x1, P3 ;  /* 0x0000000208107211 */ /* 0x001fc400018f0eff */
[----:B------:R-:W2:Y:S01]  /*d510*/  LDL.LU R8, [R1+0x94] ;  /* 0x0000940001087983 */ /* 0x000ea20000300800 */
[----:B---3--:R-:W-:-:S05]  /*d520*/  LEA R17, P2, R15, R0, 0x1 ;  /* 0x000000000f117211 */ /* 0x008fca00078408ff */
[----:B------:R-:W-:Y:S04]  /*d530*/  STL [R1+0xecc], R17 ;  /* 0x000ecc1101007387 */ /* 0x000fe80000100800 */
[----:B------:R-:W3:Y:S04]  /*d540*/  LDL.LU R22, [R1+0xe4] ;  /* 0x0000e40001167983 */ /* 0x000ee80000300800 */
[----:B------:R0:W-:Y:S04]  /*d550*/  STL [R1+0xe98], R16 ;  /* 0x000e981001007387 */ /* 0x0001e80000100800 */
[----:B------:R-:W3:Y:S01]  /*d560*/  LDL.LU R21, [R1+0xfc] ;  /* 0x0000fc0001157983 */ /* 0x000ee20000300800 */
[----:B------:R-:W-:-:S02]  /*d570*/  LEA.HI.X.SX32 R7, R7, R2, 0x1, P4 ;  /* 0x0000000207077211 */ /* 0x000fc400020f0eff */
[----:B0-----:R-:W-:-:S05]  /*d580*/  LEA R16, P3, R14, R0, 0x1 ;  /* 0x000000000e107211 */ /* 0x001fca00078608ff */
[----:B------:R0:W-:Y:S04]  /*d590*/  STL [R1+0xed4], R16 ;  /* 0x000ed41001007387 */ /* 0x0001e80000100800 */
[----:B------:R1:W-:Y:S04]  /*d5a0*/  STL [R1+0xea0], R7 ;  /* 0x000ea00701007387 */ /* 0x0003e80000100800 */
[----:B------:R-:W3:Y:S01]  /*d5b0*/  LDL.LU R20, [R1+0x110] ;  /* 0x0001100001147983 */ /* 0x000ee20000300800 */
[----:B0-----:R-:W-:Y:S02]  /*d5c0*/  LEA R16, P4, R13, R0, 0x1 ;  /* 0x000000000d107211 */ /* 0x001fe400078808ff */
[----:B-1----:R-:W-:-:S03]  /*d5d0*/  LEA.HI.X.SX32 R7, R6, R2, 0x1, P5 ;  /* 0x0000000206077211 */ /* 0x002fc600028f0eff */
[----:B------:R-:W-:Y:S04]  /*d5e0*/  STL [R1+0xedc], R16 ;  /* 0x000edc1001007387 */ /* 0x000fe80000100800 */
[----:B------:R-:W-:Y:S04]  /*d5f0*/  STL [R1+0xea8], R7 ;  /* 0x000ea80701007387 */ /* 0x000fe80000100800 */
[----:B------:R-:W3:Y:S01]  /*d600*/  LDL.LU R19, [R1+0x10c] ;  /* 0x00010c0001137983 */ /* 0x000ee20000300800 */
[----:B------:R-:W-:Y:S02]  /*d610*/  LEA R6, P5, R12, R0, 0x1 ;  /* 0x000000000c067211 */ /* 0x000fe400078a08ff */
[----:B------:R-:W-:-:S03]  /*d620*/  LEA.HI.X.SX32 R5, R5, R2, 0x1, P6 ;  /* 0x0000000205057211 */ /* 0x000fc600030f0eff */
[----:B------:R4:W-:Y:S04]  /*d630*/  STL [R1+0xee4], R6 ;  /* 0x000ee40601007387 */ /* 0x0009e80000100800 */
[----:B------:R0:W-:Y:S04]  /*d640*/  STL [R1+0xeb0], R5 ;  /* 0x000eb00501007387 */ /* 0x0001e80000100800 */
[----:B------:R-:W3:Y:S01]  /*d650*/  LDL.LU R18, [R1+0x108] ;  /* 0x0001080001127983 */ /* 0x000ee20000300800 */
[----:B----4-:R-:W-:Y:S02]  /*d660*/  LEA R6, P6, R61, R0, 0x1 ;  /* 0x000000003d067211 */ /* 0x010fe400078c08ff */
[----:B0-----:R-:W-:-:S03]  /*d670*/  LEA.HI.X.SX32 R5, R4, R2, 0x1, P0 ;  /* 0x0000000204057211 */ /* 0x001fc600000f0eff */
[----:B------:R-:W-:Y:S04]  /*d680*/  STL [R1+0xeec], R6 ;  /* 0x000eec0601007387 */ /* 0x000fe80000100800 */
[----:B------:R0:W-:Y:S04]  /*d690*/  STL [R1+0xeb8], R5 ;  /* 0x000eb80501007387 */ /* 0x0001e80000100800 */
[----:B------:R-:W4:Y:S01]  /*d6a0*/  LDL.LU R17, [R1+0x104] ;  /* 0x0001040001117983 */ /* 0x000f220000300800 */
[----:B------:R-:W-:Y:S02]  /*d6b0*/  LEA R4, P0, R3, R0, 0x1 ;  /* 0x0000000003047211 */ /* 0x000fe400078008ff */
[----:B0-----:R-:W-:-:S03]  /*d6c0*/  LEA.HI.X.SX32 R5, R11, R2, 0x1, P1 ;  /* 0x000000020b057211 */ /* 0x001fc600008f0eff */
[----:B------:R-:W-:Y:S04]  /*d6d0*/  STL [R1+0xef4], R4 ;  /* 0x000ef40401007387 */ /* 0x000fe80000100800 */
[----:B------:R0:W-:Y:S04]  /*d6e0*/  STL [R1+0xec0], R5 ;  /* 0x000ec00501007387 */ /* 0x0001e80000100800 */
[----:B------:R-:W4:Y:S01]  /*d6f0*/  LDL.LU R16, [R1+0x100] ;  /* 0x0001000001107983 */ /* 0x000f220000300800 */
[----:B0-----:R-:W-:Y:S02]  /*d700*/  LEA.HI.X.SX32 R5, R15, R2, 0x1, P2 ;  /* 0x000000020f057211 */ /* 0x001fe400010f0eff */
[----:B--2---:R-:W-:-:S05]  /*d710*/  LEA R4, P1, R9, R0, 0x1 ;  /* 0x0000000009047211 */ /* 0x004fca00078208ff */
[----:B------:R-:W-:Y:S04]  /*d720*/  STL [R1+0xefc], R4 ;  /* 0x000efc0401007387 */ /* 0x000fe80000100800 */
[----:B------:R0:W-:Y:S04]  /*d730*/  STL [R1+0xec8], R5 ;  /* 0x000ec80501007387 */ /* 0x0001e80000100800 */
[----:B------:R-:W2:Y:S01]  /*d740*/  LDL.LU R15, [R1+0xf8] ;  /* 0x0000f800010f7983 */ /* 0x000ea20000300800 */
[----:B0-----:R-:W-:Y:S02]  /*d750*/  LEA.HI.X.SX32 R5, R14, R2, 0x1, P3 ;  /* 0x000000020e057211 */ /* 0x001fe400018f0eff */
[----:B------:R-:W-:-:S05]  /*d760*/  LEA R4, P2, R8, R0, 0x1 ;  /* 0x0000000008047211 */ /* 0x000fca00078408ff */
[----:B------:R0:W-:Y:S04]  /*d770*/  STL [R1+0xf04], R4 ;  /* 0x000f040401007387 */ /* 0x0001e80000100800 */
[----:B------:R1:W-:Y:S04]  /*d780*/  STL [R1+0xed0], R5 ;  /* 0x000ed00501007387 */ /* 0x0003e80000100800 */
[----:B------:R-:W2:Y:S01]  /*d790*/  LDL.LU R14, [R1+0xf4] ;  /* 0x0000f400010e7983 */ /* 0x000ea20000300800 */
[----:B0-----:R-:W-:Y:S02]  /*d7a0*/  LEA R4, P3, R10, R0, 0x1 ;  /* 0x000000000a047211 */ /* 0x001fe400078608ff */
[----:B-1----:R-:W-:-:S03]  /*d7b0*/  LEA.HI.X.SX32 R5, R13, R2, 0x1, P4 ;  /* 0x000000020d057211 */ /* 0x002fc600020f0eff */
[----:B------:R0:W-:Y:S04]  /*d7c0*/  STL [R1+0xf0c], R4 ;  /* 0x000f0c0401007387 */ /* 0x0001e80000100800 */
[----:B------:R1:W-:Y:S04]  /*d7d0*/  STL [R1+0xed8], R5 ;  /* 0x000ed80501007387 */ /* 0x0003e80000100800 */
[----:B------:R-:W2:Y:S01]  /*d7e0*/  LDL.LU R13, [R1+0xf0] ;  /* 0x0000f000010d7983 */ /* 0x000ea20000300800 */
[----:B0-----:R-:W-:Y:S02]  /*d7f0*/  LEA R4, P4, R24, R0, 0x1 ;  /* 0x0000000018047211 */ /* 0x001fe400078808ff */
[----:B-1----:R-:W-:-:S03]  /*d800*/  LEA.HI.X.SX32 R5, R12, R2, 0x1, P5 ;  /* 0x000000020c057211 */ /* 0x002fc600028f0eff */
[----:B------:R0:W-:Y:S04]  /*d810*/  STL [R1+0xf14], R4 ;  /* 0x000f140401007387 */ /* 0x0001e80000100800 */
[----:B------:R-:W2:Y:S01]  /*d820*/  LDL.LU R12, [R1+0xec] ;  /* 0x0000ec00010c7983 */ /* 0x000ea20000300800 */
[----:B0-----:R-:W-:-:S03]  /*d830*/  LEA R4, P5, R23, R0, 0x1 ;  /* 0x0000000017047211 */ /* 0x001fc600078a08ff */
[----:B------:R0:W-:Y:S04]  /*d840*/  STL [R1+0xee0], R5 ;  /* 0x000ee00501007387 */ /* 0x0001e80000100800 */
[----:B------:R3:W-:Y:S01]  /*d850*/  STL [R1+0xf1c], R4 ;  /* 0x000f1c0401007387 */ /* 0x0007e20000100800 */
[----:B0-----:R-:W-:-:S03]  /*d860*/  LEA.HI.X.SX32 R5, R61, R2, 0x1, P6 ;  /* 0x000000023d057211 */ /* 0x001fc600030f0eff */
[----:B------:R-:W2:Y:S01]  /*d870*/  LDL.LU R61, [R1+0xe8] ;  /* 0x0000e800013d7983 */ /* 0x000ea20000300800 */
[----:B---3--:R-:W-:-:S03]  /*d880*/  LEA R4, P6, R22, R0, 0x1 ;  /* 0x0000000016047211 */ /* 0x008fc600078c08ff */
[----:B------:R0:W-:Y:S04]  /*d890*/  STL [R1+0xee8], R5 ;  /* 0x000ee80501007387 */ /* 0x0001e80000100800 */
[----:B------:R1:W-:Y:S01]  /*d8a0*/  STL [R1+0xf24], R4 ;  /* 0x000f240401007387 */ /* 0x0003e20000100800 */
[----:B0-----:R-:W-:-:S03]  /*d8b0*/  LEA.HI.X.SX32 R5, R3, R2, 0x1, P0 ;  /* 0x0000000203057211 */ /* 0x001fc600000f0eff */
[----:B------:R-:W3:Y:S01]  /*d8c0*/  LDL.LU R3, [R1+0xe0] ;  /* 0x0000e00001037983 */ /* 0x000ee20000300800 */
[----:B-1----:R-:W-:-:S03]  /*d8d0*/  LEA R4, P0, R21, R0, 0x1 ;  /* 0x0000000015047211 */ /* 0x002fc600078008ff */
[----:B------:R0:W-:Y:S04]  /*d8e0*/  STL [R1+0xef0], R5 ;  /* 0x000ef00501007387 */ /* 0x0001e80000100800 */
[----:B------:R1:W-:Y:S01]  /*d8f0*/  STL [R1+0xf2c], R4 ;  /* 0x000f2c0401007387 */ /* 0x0003e20000100800 */
[----:B0-----:R-:W-:-:S03]  /*d900*/  LEA.HI.X.SX32 R5, R9, R2, 0x1, P1 ;  /* 0x0000000209057211 */ /* 0x001fc600008f0eff */
[----:B------:R-:W3:Y:S01]  /*d910*/  LDL.LU R9, [R1+0xdc] ;  /* 0x0000dc0001097983 */ /* 0x000ee20000300800 */
[----:B------:R-:W-:Y:S02]  /*d920*/  LEA.HI.X.SX32 R6, R8, R2, 0x1, P2 ;  /* 0x0000000208067211 */ /* 0x000fe400010f0eff */
[----:B-1----:R-:W-:Y:S01]  /*d930*/  LEA R4, P1, R20, R0, 0x1 ;  /* 0x0000000014047211 */ /* 0x002fe200078208ff */
[----:B------:R-:W-:Y:S04]  /*d940*/  STL [R1+0xef8], R5 ;  /* 0x000ef80501007387 */ /* 0x000fe80000100800 */
[----:B------:R0:W-:Y:S04]  /*d950*/  STL [R1+0xf34], R4 ;  /* 0x000f340401007387 */ /* 0x0001e80000100800 */
[----:B------:R-:W-:Y:S01]  /*d960*/  STL [R1+0xf00], R6 ;  /* 0x000f000601007387 */ /* 0x000fe20000100800 */
[----:B0-----:R-:W-:-:S03]  /*d970*/  LEA.HI.X.SX32 R4, R10, R2, 0x1, P3 ;  /* 0x000000020a047211 */ /* 0x001fc600018f0eff */
[----:B------:R-:W3:Y:S01]  /*d980*/  LDL.LU R10, [R1+0xd8] ;  /* 0x0000d800010a7983 */ /* 0x000ee20000300800 */
[----:B------:R-:W-:-:S05]  /*d990*/  LEA R5, P2, R19, R0, 0x1 ;  /* 0x0000000013057211 */ /* 0x000fca00078408ff */
[----:B------:R0:W-:Y:S04]  /*d9a0*/  STL [R1+0xf3c], R5 ;  /* 0x000f3c0501007387 */ /* 0x0001e80000100800 */
[----:B------:R1:W-:Y:S04]  /*d9b0*/  STL [R1+0xf08], R4 ;  /* 0x000f080401007387 */ /* 0x0003e80000100800 */
[----:B------:R-:W3:Y:S01]  /*d9c0*/  LDL.LU R7, [R1+0xd4] ;  /* 0x0000d40001077983 */ /* 0x000ee20000300800 */
[----:B0-----:R-:W-:Y:S02]  /*d9d0*/  LEA R5, P3, R18, R0, 0x1 ;  /* 0x0000000012057211 */ /* 0x001fe400078608ff */
[----:B-1----:R-:W-:-:S03]  /*d9e0*/  LEA.HI.X.SX32 R4, R24, R2, 0x1, P4 ;  /* 0x0000000218047211 */ /* 0x002fc600020f0eff */
[----:B------:R4:W-:Y:S04]  /*d9f0*/  STL [R1+0xf44], R5 ;  /* 0x000f440501007387 */ /* 0x0009e80000100800 */
[----:B------:R0:W-:Y:S04]  /*da00*/  STL [R1+0xf10], R4 ;  /* 0x000f100401007387 */ /* 0x0001e80000100800 */
[----:B------:R-:W3:Y:S01]  /*da10*/  LDL.LU R24, [R1+0xcc] ;  /* 0x0000cc0001187983 */ /* 0x000ee20000300800 */
[----:B----4-:R-:W-:Y:S02]  /*da20*/  LEA R5, P4, R17, R0, 0x1 ;  /* 0x0000000011057211 */ /* 0x010fe400078808ff */
[----:B0-----:R-:W-:-:S03]  /*da30*/  LEA.HI.X.SX32 R4, R23, R2, 0x1, P5 ;  /* 0x0000000217047211 */ /* 0x001fc600028f0eff */
[----:B------:R0:W-:Y:S04]  /*da40*/  STL [R1+0xf4c], R5 ;  /* 0x000f4c0501007387 */ /* 0x0001e80000100800 */
[----:B------:R1:W-:Y:S04]  /*da50*/  STL [R1+0xf18], R4 ;  /* 0x000f180401007387 */ /* 0x0003e80000100800 */
[----:B------:R-:W4:Y:S01]  /*da60*/  LDL.LU R23, [R1+0xc8] ;  /* 0x0000c80001177983 */ /* 0x000f220000300800 */
[----:B0-----:R-:W-:Y:S02]  /*da70*/  LEA R5, P5, R16, R0, 0x1 ;  /* 0x0000000010057211 */ /* 0x001fe400078a08ff */
[----:B-1----:R-:W-:-:S03]  /*da80*/  LEA.HI.X.SX32 R4, R22, R2, 0x1, P6 ;  /* 0x0000000216047211 */ /* 0x002fc600030f0eff */
[----:B------:R-:W-:Y:S04]  /*da90*/  STL [R1+0xf54], R5 ;  /* 0x000f540501007387 */ /* 0x000fe80000100800 */
[----:B------:R0:W-:Y:S04]  /*daa0*/  STL [R1+0xf20], R4 ;  /* 0x000f200401007387 */ /* 0x0001e80000100800 */
[----:B------:R-:W4:Y:S01]  /*dab0*/  LDL.LU R22, [R1+0xc4] ;  /* 0x0000c40001167983 */ /* 0x000f220000300800 */
[----:B0-----:R-:W-:Y:S02]  /*dac0*/  LEA.HI.X.SX32 R4, R21, R2, 0x1, P0 ;  /* 0x0000000215047211 */ /* 0x001fe400000f0eff */
[----:B--2---:R-:W-:-:S05]  /*dad0*/  LEA R5, P6, R15, R0, 0x1 ;  /* 0x000000000f057211 */ /* 0x004fca00078c08ff */
[----:B------:R0:W-:Y:S04]  /*dae0*/  STL [R1+0xf5c], R5 ;  /* 0x000f5c0501007387 */ /* 0x0001e80000100800 */
[----:B------:R1:W-:Y:S01]  /*daf0*/  STL [R1+0xf28], R4 ;  /* 0x000f280401007387 */ /* 0x0003e20000100800 */
[----:B0-----:R-:W-:Y:S02]  /*db00*/  LEA.HI.X.SX32 R5, R20, R2, 0x1, P1 ;  /* 0x0000000214057211 */ /* 0x001fe400008f0eff */
[----:B------:R-:W-:-:S05]  /*db10*/  LEA R6, P0, R14, R0, 0x1 ;  /* 0x000000000e067211 */ /* 0x000fca00078008ff */
[----:B------:R-:W-:Y:S04]  /*db20*/  STL [R1+0xf64], R6 ;  /* 0x000f640601007387 */ /* 0x000fe80000100800 */
[----:B------:R-:W2:Y:S01]  /*db30*/  LDL.LU R21, [R1+0xc0] ;  /* 0x0000c00001157983 */ /* 0x000ea20000300800 */
[----:B-1----:R-:W-:-:S03]  /*db40*/  LEA R4, P1, R13, R0, 0x1 ;  /* 0x000000000d047211 */ /* 0x002fc600078208ff */
[----:B------:R0:W-:Y:S04]  /*db50*/  STL [R1+0xf30], R5 ;  /* 0x000f300501007387 */ /* 0x0001e80000100800 */
[----:B------:R1:W-:Y:S04]  /*db60*/  STL [R1+0xf6c], R4 ;  /* 0x000f6c0401007387 */ /* 0x0003e80000100800 */
[----:B------:R-:W2:Y:S01]  /*db70*/  LDL.LU R20, [R1+0xb8] ;  /* 0x0000b80001147983 */ /* 0x000ea20000300800 */
[----:B0-----:R-:W-:Y:S02]  /*db80*/  LEA.HI.X.SX32 R5, R19, R2, 0x1, P2 ;  /* 0x0000000213057211 */ /* 0x001fe400010f0eff */
        /* <DEDUP_REMOVED lines=10> */
[----:B---3--:R-:W-:-:S03]  /*dc30*/  LEA R4, P4, R3, R0, 0x1 ;  /* 0x0000000003047211 */ /* 0x008fc600078808ff */
[----:B------:R0:W-:Y:S04]  /*dc40*/  STL [R1+0xf48], R5 ;  /* 0x000f480501007387 */ /* 0x0001e80000100800 */
[----:B------:R1:W-:Y:S04]  /*dc50*/  STL [R1+0xf84], R4 ;  /* 0x000f840401007387 */ /* 0x0003e80000100800 */
[----:B------:R-:W3:Y:S01]  /*dc60*/  LDL.LU R17, [R1+0xac] ;  /* 0x0000ac0001117983 */ /* 0x000ee20000300800 */
[----:B0-----:R-:W-:Y:S02]  /*dc70*/  LEA.HI.X.SX32 R5, R16, R2, 0x1, P5 ;  /* 0x0000000210057211 */ /* 0x001fe400028f0eff */
[----:B-1----:R-:W-:-:S03]  /*dc80*/  LEA R4, P5, R9, R0, 0x1 ;  /* 0x0000000009047211 */ /* 0x002fc600078a08ff */
[----:B------:R0:W-:Y:S04]  /*dc90*/  STL [R1+0xf50], R5 ;  /* 0x000f500501007387 */ /* 0x0001e80000100800 */
[----:B------:R1:W-:Y:S04]  /*dca0*/  STL [R1+0xf8c], R4 ;  /* 0x000f8c0401007387 */ /* 0x0003e80000100800 */
[----:B------:R-:W3:Y:S01]  /*dcb0*/  LDL.LU R16, [R1+0xa8] ;  /* 0x0000a80001107983 */ /* 0x000ee20000300800 */
[----:B0-----:R-:W-:-:S05]  /*dcc0*/  LEA.HI.X.SX32 R5, R15, R2, 0x1, P6 ;  /* 0x000000020f057211 */ /* 0x001fca00030f0eff */
[----:B------:R0:W-:Y:S01]  /*dcd0*/  STL [R1+0xf58], R5 ;  /* 0x000f580501007387 */ /* 0x0001e20000100800 */
[----:B-1----:R-:W-:-:S03]  /*dce0*/  LEA R4, P6, R10, R0, 0x1 ;  /* 0x000000000a047211 */ /* 0x002fc600078c08ff */
[----:B------:R-:W3:Y:S01]  /*dcf0*/  LDL.LU R15, [R1+0xa0] ;  /* 0x0000a000010f7983 */ /* 0x000ee20000300800 */
[----:B0-----:R-:W-:-:S03]  /*dd00*/  LEA.HI.X.SX32 R5, R14, R2, 0x1, P0 ;  /* 0x000000020e057211 */ /* 0x001fc600000f0eff */
        /* <DEDUP_REMOVED lines=8> */
[----:B0-----:R-:W-:Y:S02]  /*dd90*/  LEA R4, P1, R24, R0, 0x1 ;  /* 0x0000000018047211 */ /* 0x001fe400078208ff */
[----:B-1----:R-:W-:-:S03]  /*dda0*/  LEA.HI.X.SX32 R5, R12, R2, 0x1, P2 ;  /* 0x000000020c057211 */ /* 0x002fc600010f0eff */
[----:B------:R4:W-:Y:S04]  /*ddb0*/  STL [R1+0xfa4], R4 ;  /* 0x000fa40401007387 */ /* 0x0009e80000100800 */
[----:B------:R-:W3:Y:S01]  /*ddc0*/  LDL.LU R12, [R1+0x90] ;  /* 0x00009000010c7983 */ /* 0x000ee20000300800 */
[----:B----4-:R-:W-:-:S03]  /*ddd0*/  LEA R4, P2, R23, R0, 0x1 ;  /* 0x0000000017047211 */ /* 0x010fc600078408ff */
[----:B------:R0:W-:Y:S04]  /*dde0*/  STL [R1+0xf70], R5 ;  /* 0x000f700501007387 */ /* 0x0001e80000100800 */
[----:B------:R1:W-:Y:S01]  /*ddf0*/  STL [R1+0xfac], R4 ;  /* 0x000fac0401007387 */ /* 0x0003e20000100800 */
[----:B0-----:R-:W-:-:S03]  /*de00*/  LEA.HI.X.SX32 R5, R61, R2, 0x1, P3 ;  /* 0x000000023d057211 */ /* 0x001fc600018f0eff */
[----:B------:R-:W4:Y:S01]  /*de10*/  LDL.LU R61, [R1+0x8c] ;  /* 0x00008c00013d7983 */ /* 0x000f220000300800 */
[----:B-1----:R-:W-:-:S03]  /*de20*/  LEA R4, P3, R22, R0, 0x1 ;  /* 0x0000000016047211 */ /* 0x002fc600078608ff */
[----:B------:R0:W-:Y:S04]  /*de30*/  STL [R1+0xf78], R5 ;  /* 0x000f780501007387 */ /* 0x0001e80000100800 */
[----:B------:R-:W-:Y:S01]  /*de40*/  STL [R1+0xfb4], R4 ;  /* 0x000fb40401007387 */ /* 0x000fe20000100800 */
[----:B0-----:R-:W-:-:S03]  /*de50*/  LEA.HI.X.SX32 R5, R3, R2, 0x1, P4 ;  /* 0x0000000203057211 */ /* 0x001fc600020f0eff */
[----:B------:R-:W4:Y:S04]  /*de60*/  LDL.LU R3, [R1+0x88] ;  /* 0x0000880001037983 */ /* 0x000f280000300800 */
[----:B------:R0:W-:Y:S04]  /*de70*/  STL [R1+0xf80], R5 ;  /* 0x000f800501007387 */ /* 0x0001e80000100800 */
[----:B------:R-:W4:Y:S01]  /*de80*/  LDL.LU R8, [R1+0x84] ;  /* 0x0000840001087983 */ /* 0x000f220000300800 */
[-C--:B0-----:R-:W-:Y:S02]  /*de90*/  LEA.HI.X.SX32 R5, R9, R2.reuse, 0x1, P5 ;  /* 0x0000000209057211 */ /* 0x081fe400028f0eff */
[----:B------:R-:W-:-:S02]  /*dea0*/  LEA.HI.X.SX32 R6, R7, R2, 0x1, P0 ;  /* 0x0000000207067211 */ /* 0x000fc400000f0eff */
[----:B--2---:R-:W-:-:S05]  /*deb0*/  LEA R4, P4, R21, R0, 0x1 ;  /* 0x0000000015047211 */ /* 0x004fca00078808ff */
[----:B------:R0:W-:Y:S04]  /*dec0*/  STL [R1+0xfbc], R4 ;  /* 0x000fbc0401007387 */ /* 0x0001e80000100800 */
[----:B------:R1:W-:Y:S04]  /*ded0*/  STL [R1+0xf88], R5 ;  /* 0x000f880501007387 */ /* 0x0003e80000100800 */
[----:B------:R-:W2:Y:S01]  /*dee0*/  LDL.LU R9, [R1+0x80] ;  /* 0x0000800001097983 */ /* 0x000ea20000300800 */
[----:B0-----:R-:W-:Y:S02]  /*def0*/  LEA R4, P5, R20, R0, 0x1 ;  /* 0x0000000014047211 */ /* 0x001fe400078a08ff */
[----:B-1----:R-:W-:-:S03]  /*df00*/  LEA.HI.X.SX32 R5, R10, R2, 0x1, P6 ;  /* 0x000000020a057211 */ /* 0x002fc600030f0eff */
[----:B------:R0:W-:Y:S04]  /*df10*/  STL [R1+0xfc4], R4 ;  /* 0x000fc40401007387 */ /* 0x0001e80000100800 */
[----:B------:R-:W-:Y:S04]  /*df20*/  STL [R1+0xf90], R5 ;  /* 0x000f900501007387 */ /* 0x000fe80000100800 */
[----:B------:R-:W2:Y:S01]  /*df30*/  LDL.LU R10, [R1+0x78] ;  /* 0x00007800010a7983 */ /* 0x000ea20000300800 */
[----:B0-----:R-:W-:-:S05]  /*df40*/  LEA R4, P6, R19, R0, 0x1 ;  /* 0x0000000013047211 */ /* 0x001fca00078c08ff */
[----:B------:R0:W-:Y:S04]  /*df50*/  STL [R1+0xfcc], R4 ;  /* 0x000fcc0401007387 */ /* 0x0001e80000100800 */
[----:B------:R3:W-:Y:S01]  /*df60*/  STL [R1+0xf98], R6 ;  /* 0x000f980601007387 */ /* 0x0007e20000100800 */
[----:B0-----:R-:W-:-:S03]  /*df70*/  LEA.HI.X.SX32 R4, R24, R2, 0x1, P1 ;  /* 0x0000000218047211 */ /* 0x001fc600008f0eff */
[----:B------:R-:W2:Y:S01]  /*df80*/  LDL.LU R24, [R1+0x74] ;  /* 0x0000740001187983 */ /* 0x000ea20000300800 */
[----:B------:R-:W-:-:S05]  /*df90*/  LEA R5, P0, R18, R0, 0x1 ;  /* 0x0000000012057211 */ /* 0x000fca00078008ff */
[----:B------:R0:W-:Y:S04]  /*dfa0*/  STL [R1+0xfd4], R5 ;  /* 0x000fd40501007387 */ /* 0x0001e80000100800 */
[----:B------:R-:W-:Y:S01]  /*dfb0*/  STL [R1+0xfa0], R4 ;  /* 0x000fa00401007387 */ /* 0x000fe20000100800 */
[----:B---3--:R-:W-:Y:S02]  /*dfc0*/  LEA R6, P1, R17, R0, 0x1 ;  /* 0x0000000011067211 */ /* 0x008fe400078208ff */
[----:B0-----:R-:W-:-:S03]  /*dfd0*/  LEA.HI.X.SX32 R5, R23, R2, 0x1, P2 ;  /* 0x0000000217057211 */ /* 0x001fc600010f0eff */
[----:B------:R0:W-:Y:S04]  /*dfe0*/  STL [R1+0xfdc], R6 ;  /* 0x000fdc0601007387 */ /* 0x0001e80000100800 */
[----:B------:R-:W3:Y:S01]  /*dff0*/  LDL.LU R23, [R1+0x70] ;  /* 0x0000700001177983 */ /* 0x000ee20000300800 */
[----:B0-----:R-:W-:Y:S02]  /*e000*/  LEA.HI.X.SX32 R6, R22, R2, 0x1, P3 ;  /* 0x0000000216067211 */ /* 0x001fe400018f0eff */
[-C--:B------:R-:W-:Y:S01]  /*e010*/  LEA R4, P2, R16, R0.reuse, 0x1 ;  /* 0x0000000010047211 */ /* 0x080fe200078408ff */
[----:B------:R0:W-:Y:S04]  /*e020*/  STL [R1+0xfa8], R5 ;  /* 0x000fa80501007387 */ /* 0x0001e80000100800 */
[----:B------:R1:W-:Y:S04]  /*e030*/  STL [R1+0xfe4], R4 ;  /* 0x000fe40401007387 */ /* 0x0003e80000100800 */
[----:B------:R1:W-:Y:S04]  /*e040*/  STL [R1+0xfb0], R6 ;  /* 0x000fb00601007387 */ /* 0x0003e80000100800 */
[----:B------:R-:W3:Y:S01]  /*e050*/  LDL.LU R22, [R1+0x68] ;  /* 0x0000680001167983 */ /* 0x000ee20000300800 */
[----:B0-----:R-:W-:-:S02]  /*e060*/  LEA R5, P3, R15, R0, 0x1 ;  /* 0x000000000f057211 */ /* 0x001fc400078608ff */
[----:B-1----:R-:W-:-:S03]  /*e070*/  LEA.HI.X.SX32 R4, R21, R2, 0x1, P4 ;  /* 0x0000000215047211 */ /* 0x002fc600020f0eff */
[----:B------:R0:W-:Y:S01]  /*e080*/  STL [R1+0xfec], R5 ;  /* 0x000fec0501007387 */ /* 0x0001e20000100800 */
[----:B------:R-:W-:-:S03]  /*e090*/  LEA R6, P4, R14, R0, 0x1 ;  /* 0x000000000e067211 */ /* 0x000fc600078808ff */
[----:B------:R1:W-:Y:S04]  /*e0a0*/  STL [R1+0xfb8], R4 ;  /* 0x000fb80401007387 */ /* 0x0003e80000100800 */
[----:B------:R1:W-:Y:S04]  /*e0b0*/  STL [R1+0xff4], R6 ;  /* 0x000ff40601007387 */ /* 0x0003e80000100800 */
[----:B------:R-:W3:Y:S01]  /*e0c0*/  LDL.LU R21, [R1+0x64] ;  /* 0x0000640001157983 */ /* 0x000ee20000300800 */
[----:B0-----:R-:W-:Y:S02]  /*e0d0*/  LEA.HI.X.SX32 R5, R20, R2, 0x1, P5 ;  /* 0x0000000214057211 */ /* 0x001fe400028f0eff */
[----:B-1----:R-:W-:-:S02]  /*e0e0*/  LEA R4, P5, R13, R0, 0x1 ;  /* 0x000000000d047211 */ /* 0x002fc400078a08ff */
[----:B------:R-:W-:Y:S01]  /*e0f0*/  LEA.HI.X.SX32 R6, R19, R2, 0x1, P6 ;  /* 0x0000000213067211 */ /* 0x000fe200030f0eff */
[----:B------:R0:W-:Y:S04]  /*e100*/  STL [R1+0xfc0], R5 ;  /* 0x000fc00501007387 */ /* 0x0001e80000100800 */
[----:B------:R1:W-:Y:S04]  /*e110*/  STL [R1+0xffc], R4 ;  /* 0x000ffc0401007387 */ /* 0x0003e80000100800 */
[----:B------:R4:W-:Y:S04]  /*e120*/  STL [R1+0xfc8], R6 ;  /* 0x000fc80601007387 */ /* 0x0009e80000100800 */
[----:B------:R-:W3:Y:S01]  /*e130*/  LDL.LU R20, [R1+0x60] ;  /* 0x0000600001147983 */ /* 0x000ee20000300800 */
[----:B0-----:R-:W-:-:S02]  /*e140*/  LEA R5, P6, R12, R0, 0x1 ;  /* 0x000000000c057211 */ /* 0x001fc400078c08ff */
[----:B-1----:R-:W-:-:S03]  /*e150*/  LEA.HI.X.SX32 R4, R18, R2, 0x1, P0 ;  /* 0x0000000212047211 */ /* 0x002fc600000f0eff */
[----:B------:R0:W-:Y:S04]  /*e160*/  STL [R1+0x1004], R5 ;  /* 0x0010040501007387 */ /* 0x0001e80000100800 */
[----:B------:R-:W-:Y:S01]  /*e170*/  STL [R1+0xfd0], R4 ;  /* 0x000fd00401007387 */ /* 0x000fe20000100800 */
[----:B----4-:R-:W-:-:S05]  /*e180*/  LEA R6, P0, R61, R0, 0x1 ;  /* 0x000000003d067211 */ /* 0x010fca00078008ff */
[----:B------:R1:W-:Y:S04]  /*e190*/  STL [R1+0x100c], R6 ;  /* 0x00100c0601007387 */ /* 0x0003e80000100800 */
[----:B------:R-:W4:Y:S01]  /*e1a0*/  LDL.LU R19, [R1+0x5c] ;  /* 0x00005c0001137983 */ /* 0x000f220000300800 */
[-C--:B0-----:R-:W-:Y:S02]  /*e1b0*/  LEA.HI.X.SX32 R5, R17, R2.reuse, 0x1, P1 ;  /* 0x0000000211057211 */ /* 0x081fe400008f0eff */
[----:B-1----:R-:W-:Y:S02]  /*e1c0*/  LEA.HI.X.SX32 R6, R16, R2, 0x1, P2 ;  /* 0x0000000210067211 */ /* 0x002fe400010f0eff */
[-C--:B------:R-:W-:Y:S01]  /*e1d0*/  LEA R4, P1, R3, R0.reuse, 0x1 ;  /* 0x0000000003047211 */ /* 0x080fe200078208ff */
[----:B------:R0:W-:Y:S04]  /*e1e0*/  STL [R1+0xfd8], R5 ;  /* 0x000fd80501007387 */ /* 0x0001e80000100800 */
[----:B------:R1:W-:Y:S04]  /*e1f0*/  STL [R1+0x1014], R4 ;  /* 0x0010140401007387 */ /* 0x0003e80000100800 */
[----:B------:R-:W-:Y:S01]  /*e200*/  STL [R1+0xfe0], R6 ;  /* 0x000fe00601007387 */ /* 0x000fe20000100800 */
[----:B0-----:R-:W-:-:S03]  /*e210*/  LEA R5, P2, R8, R0, 0x1 ;  /* 0x0000000008057211 */ /* 0x001fc600078408ff */
[----:B------:R-:W4:Y:S01]  /*e220*/  LDL.LU R18, [R1+0x58] ;  /* 0x0000580001127983 */ /* 0x000f220000300800 */
[----:B-1----:R-:W-:-:S03]  /*e230*/  LEA.HI.X.SX32 R4, R15, R2, 0x1, P3 ;  /* 0x000000020f047211 */ /* 0x002fc600018f0eff */
[----:B------:R0:W-:Y:S04]  /*e240*/  STL [R1+0x101c], R5 ;  /* 0x00101c0501007387 */ /* 0x0001e80000100800 */
[----:B------:R1:W-:Y:S01]  /*e250*/  STL [R1+0xfe8], R4 ;  /* 0x000fe80401007387 */ /* 0x0003e20000100800 */
[----:B0-----:R-:W-:Y:S02]  /*e260*/  LEA.HI.X.SX32 R5, R14, R2, 0x1, P4 ;  /* 0x000000020e057211 */ /* 0x001fe400020f0eff */
[----:B--2---:R-:W-:-:S05]  /*e270*/  LEA R6, P3, R9, R0, 0x1 ;  /* 0x0000000009067211 */ /* 0x004fca00078608ff */
[----:B------:R-:W-:Y:S04]  /*e280*/  STL [R1+0x1024], R6 ;  /* 0x0010240601007387 */ /* 0x000fe80000100800 */
[----:B------:R-:W2:Y:S01]  /*e290*/  LDL.LU R17, [R1+0x50] ;  /* 0x0000500001117983 */ /* 0x000ea20000300800 */
[----:B-1----:R-:W-:-:S03]  /*e2a0*/  LEA R4, P4, R10, R0, 0x1 ;  /* 0x000000000a047211 */ /* 0x002fc600078808ff */
[----:B------:R0:W-:Y:S04]  /*e2b0*/  STL [R1+0xff0], R5 ;  /* 0x000ff00501007387 */ /* 0x0001e80000100800 */
[----:B------:R1:W-:Y:S04]  /*e2c0*/  STL [R1+0x102c], R4 ;  /* 0x00102c0401007387 */ /* 0x0003e80000100800 */
[----:B------:R-:W2:Y:S01]  /*e2d0*/  LDL.LU R16, [R1+0x4c] ;  /* 0x00004c0001107983 */ /* 0x000ea20000300800 */
[----:B0-----:R-:W-:-:S05]  /*e2e0*/  LEA.HI.X.SX32 R5, R13, R2, 0x1, P5 ;  /* 0x000000020d057211 */ /* 0x001fca00028f0eff */
[----:B------:R0:W-:Y:S04]  /*e2f0*/  STL [R1+0xff8], R5 ;  /* 0x000ff80501007387 */ /* 0x0001e80000100800 */
[----:B------:R-:W2:Y:S01]  /*e300*/  LDL.LU R15, [R1+0x48] ;  /* 0x00004800010f7983 */ /* 0x000ea20000300800 */
[----:B-1----:R-:W-:-:S05]  /*e310*/  LEA R4, P5, R24, R0, 0x1 ;  /* 0x0000000018047211 */ /* 0x002fca00078a08ff */
[----:B------:R3:W-:Y:S01]  /*e320*/  STL [R1+0x1034], R4 ;  /* 0x0010340401007387 */ /* 0x0007e20000100800 */
[----:B0-----:R-:W-:-:S03]  /*e330*/  LEA.HI.X.SX32 R5, R12, R2, 0x1, P6 ;  /* 0x000000020c057211 */ /* 0x001fc600030f0eff */
[----:B------:R-:W2:Y:S04]  /*e340*/  LDL.LU R14, [R1+0x40] ;  /* 0x00004000010e7983 */ /* 0x000ea80000300800 */
[----:B------:R0:W-:Y:S04]  /*e350*/  STL [R1+0x1000], R5 ;  /* 0x0010000501007387 */ /* 0x0001e80000100800 */
[----:B------:R-:W2:Y:S01]  /*e360*/  LDL.LU R13, [R1+0x3c] ;  /* 0x00003c00010d7983 */ /* 0x000ea20000300800 */
[----:B---3--:R-:W-:Y:S02]  /*e370*/  LEA R4, P6, R23, R0, 0x1 ;  /* 0x0000000017047211 */ /* 0x008fe400078c08ff */
[----:B0-----:R-:W-:-:S03]  /*e380*/  LEA.HI.X.SX32 R5, R61, R2, 0x1, P0 ;  /* 0x000000023d057211 */ /* 0x001fc600000f0eff */
[----:B------:R0:W-:Y:S04]  /*e390*/  STL [R1+0x103c], R4 ;  /* 0x00103c0401007387 */ /* 0x0001e80000100800 */
[----:B------:R-:W3:Y:S04]  /*e3a0*/  LDL.LU R12, [R1+0x38] ;  /* 0x00003800010c7983 */ /* 0x000ee80000300800 */
[----:B------:R1:W-:Y:S04]  /*e3b0*/  STL [R1+0x1008], R5 ;  /* 0x0010080501007387 */ /* 0x0003e80000100800 */
[----:B------:R-:W3:Y:S01]  /*e3c0*/  LDL.LU R61, [R1+0x34] ;  /* 0x00003400013d7983 */ /* 0x000ee20000300800 */
[----:B0-----:R-:W-:-:S02]  /*e3d0*/  LEA R4, P0, R22, R0, 0x1 ;  /* 0x0000000016047211 */ /* 0x001fc400078008ff */
[----:B-1----:R-:W-:-:S03]  /*e3e0*/  LEA.HI.X.SX32 R5, R3, R2, 0x1, P1 ;  /* 0x0000000203057211 */ /* 0x002fc600008f0eff */
[----:B------:R0:W-:Y:S04]  /*e3f0*/  STL [R1+0x1044], R4 ;  /* 0x0010440401007387 */ /* 0x0001e80000100800 */
[----:B------:R-:W3:Y:S04]  /*e400*/  LDL.LU R3, [R1+0x30] ;  /* 0x0000300001037983 */ /* 0x000ee80000300800 */
[----:B------:R1:W-:Y:S04]  /*e410*/  STL [R1+0x1010], R5 ;  /* 0x0010100501007387 */ /* 0x0003e80000100800 */
[----:B------:R-:W3:Y:S01]  /*e420*/  LDL.LU R11, [R1+0x28] ;  /* 0x00002800010b7983 */ /* 0x000ee20000300800 */
[----:B0-----:R-:W-:-:S02]  /*e430*/  LEA R4, P1, R21, R0, 0x1 ;  /* 0x0000000015047211 */ /* 0x001fc400078208ff */
[----:B-1----:R-:W-:-:S03]  /*e440*/  LEA.HI.X.SX32 R5, R8, R2, 0x1, P2 ;  /* 0x0000000208057211 */ /* 0x002fc600010f0eff */
[----:B------:R0:W-:Y:S04]  /*e450*/  STL [R1+0x104c], R4 ;  /* 0x00104c0401007387 */ /* 0x0001e80000100800 */
[----:B0-----:R-:W3:Y:S04]  /*e460*/  LDL.LU R4, [R1+0x24] ;  /* 0x0000240001047983 */ /* 0x001ee80000300800 */
[----:B------:R0:W-:Y:S01]  /*e470*/  STL [R1+0x1018], R5 ;  /* 0x0010180501007387 */ /* 0x0001e20000100800 */
[----:B------:R-:W-:-:S03]  /*e480*/  LEA R6, P2, R20, R0, 0x1 ;  /* 0x0000000014067211 */ /* 0x000fc600078408ff */
[----:B0-----:R-:W3:Y:S01]  /*e490*/  LDL.LU R5, [R1+0x20] ;  /* 0x0000200001057983 */ /* 0x001ee20000300800 */
[----:B------:R-:W-:-:S03]  /*e4a0*/  LEA.HI.X.SX32 R7, R9, R2, 0x1, P3 ;  /* 0x0000000209077211 */ /* 0x000fc600018f0eff */
[----:B------:R0:W-:Y:S04]  /*e4b0*/  STL [R1+0x1054], R6 ;  /* 0x0010540601007387 */ /* 0x0001e80000100800 */
[----:B0-----:R-:W3:Y:S04]  /*e4c0*/  LDL.LU R6, [R1+0x1c] ;  /* 0x00001c0001067983 */ /* 0x001ee80000300800 */
[----:B------:R0:W-:Y:S01]  /*e4d0*/  STL [R1+0x1020], R7 ;  /* 0x0010200701007387 */ /* 0x0001e20000100800 */
[----:B----4-:R-:W-:-:S03]  /*e4e0*/  LEA R8, P3, R19, R0, 0x1 ;  /* 0x0000000013087211 */ /* 0x010fc600078608ff */
[----:B0-----:R-:W4:Y:S01]  /*e4f0*/  LDL.LU R7, [R1+0x14] ;  /* 0x0000140001077983 */ /* 0x001f220000300800 */
[----:B------:R-:W-:-:S03]  /*e500*/  LEA.HI.X.SX32 R9, R10, R2, 0x1, P4 ;  /* 0x000000020a097211 */ /* 0x000fc600020f0eff */
[----:B------:R0:W-:Y:S04]  /*e510*/  STL [R1+0x105c], R8 ;  /* 0x00105c0801007387 */ /* 0x0001e80000100800 */
[----:B0-----:R-:W4:Y:S04]  /*e520*/  LDL.LU R8, [R1+0x10] ;  /* 0x0000100001087983 */ /* 0x001f280000300800 */
[----:B------:R0:W-:Y:S04]  /*e530*/  STL [R1+0x1028], R9 ;  /* 0x0010280901007387 */ /* 0x0001e80000100800 */
[----:B0-----:R-:W4:Y:S01]  /*e540*/  LDL.LU R9, [R1+0xc] ;  /* 0x00000c0001097983 */ /* 0x001f220000300800 */
[----:B------:R-:W-:-:S02]  /*e550*/  LEA R10, P4, R18, R0, 0x1 ;  /* 0x00000000120a7211 */ /* 0x000fc400078808ff */
[----:B------:R-:W-:-:S03]  /*e560*/  LEA.HI.X.SX32 R24, R24, R2, 0x1, P5 ;  /* 0x0000000218187211 */ /* 0x000fc600028f0eff */
[----:B------:R0:W-:Y:S01]  /*e570*/  STL [R1+0x1064], R10 ;  /* 0x0010640a01007387 */ /* 0x0001e20000100800 */
[----:B------:R-:W-:-:S03]  /*e580*/  LEA.HI.X.SX32 R23, R23, R2, 0x1, P6 ;  /* 0x0000000217177211 */ /* 0x000fc600030f0eff */
[----:B0-----:R-:W4:Y:S04]  /*e590*/  LDL.LU R10, [R1+0x8] ;  /* 0x00000800010a7983 */ /* 0x001f280000300800 */
[----:B------:R2:W-:Y:S01]  /*e5a0*/  STL [R1+0x1030], R24 ;  /* 0x0010301801007387 */ /* 0x0005e20000100800 */
[-C--:B------:R-:W-:Y:S02]  /*e5b0*/  LEA.HI.X.SX32 R22, R22, R2.reuse, 0x1, P0 ;  /* 0x0000000216167211 */ /* 0x080fe400000f0eff */
[-C--:B------:R-:W-:Y:S02]  /*e5c0*/  LEA.HI.X.SX32 R21, R21, R2.reuse, 0x1, P1 ;  /* 0x0000000215157211 */ /* 0x080fe400008f0eff */
[-C--:B------:R-:W-:Y:S02]  /*e5d0*/  LEA.HI.X.SX32 R20, R20, R2.reuse, 0x1, P2 ;  /* 0x0000000214147211 */ /* 0x080fe400010f0eff */
[----:B------:R-:W-:-:S02]  /*e5e0*/  LEA.HI.X.SX32 R19, R19, R2, 0x1, P3 ;  /* 0x0000000213137211 */ /* 0x000fc400018f0eff */
[----:B------:R-:W-:Y:S02]  /*e5f0*/  LEA.HI.X.SX32 R18, R18, R2, 0x1, P4 ;  /* 0x0000000212127211 */ /* 0x000fe400020f0eff */
[----:B--2---:R-:W-:-:S05]  /*e600*/  LEA R24, P5, R17, R0, 0x1 ;  /* 0x0000000011187211 */ /* 0x004fca00078a08ff */
[----:B------:R0:W-:Y:S04]  /*e610*/  STL [R1+0x106c], R24 ;  /* 0x00106c1801007387 */ /* 0x0001e80000100800 */
[----:B0-----:R-:W2:Y:S04]  /*e620*/  LDL.LU R24, [R1+0x14c4] ;  /* 0x0014c40001187983 */ /* 0x001ea80000300800 */
[----:B------:R0:W-:Y:S02]  /*e630*/  STL [R1+0x1038], R23 ;  /* 0x0010381701007387 */ /* 0x0001e40000100800 */
[----:B0-----:R-:W-:-:S05]  /*e640*/  LEA R23, P6, R16, R0, 0x1 ;  /* 0x0000000010177211 */ /* 0x001fca00078c08ff */
        /* <DEDUP_REMOVED lines=15> */
[----:B---3--:R-:W-:-:S05]  /*e740*/  LEA R19, P3, R12, R0, 0x1 ;  /* 0x000000000c137211 */ /* 0x008fca00078608ff */
[----:B------:R0:W-:Y:S01]  /*e750*/  STL [R1+0x1094], R19 ;  /* 0x0010941301007387 */ /* 0x0001e20000100800 */
[----:B------:R-:W-:-:S03]  /*e760*/  LEA.HI.X.SX32 R17, R17, R2, 0x1, P5 ;  /* 0x0000000211117211 */ /* 0x000fc600028f0eff */
[----:B0-----:R-:W3:Y:S04]  /*e770*/  LDL.LU R19, [R1+0x14b0] ;  /* 0x0014b00001137983 */ /* 0x001ee80000300800 */
[----:B------:R0:W-:Y:S02]  /*e780*/  STL [R1+0x1060], R18 ;  /* 0x0010601201007387 */ /* 0x0001e40000100800 */
[----:B0-----:R-:W-:-:S05]  /*e790*/  LEA R18, P4, R61, R0, 0x1 ;  /* 0x000000003d127211 */ /* 0x001fca00078808ff */
[----:B------:R0:W-:Y:S01]  /*e7a0*/  STL [R1+0x109c], R18 ;  /* 0x00109c1201007387 */ /* 0x0001e20000100800 */
[----:B------:R-:W-:-:S03]  /*e7b0*/  LEA.HI.X.SX32 R16, R16, R2, 0x1, P6 ;  /* 0x0000000210107211 */ /* 0x000fc600030f0eff */
[----:B0-----:R-:W2:Y:S04]  /*e7c0*/  LDL.LU R18, [R1+0x14ac] ;  /* 0x0014ac0001127983 */ /* 0x001ea80000300800 */
        /* <DEDUP_REMOVED lines=26> */
[----:B----4-:R-:W-:-:S05]  /*e970*/  LEA R12, P3, R7, R0, 0x1 ;  /* 0x00000000070c7211 */ /* 0x010fca00078608ff */
[----:B------:R0:W-:Y:S01]  /*e980*/  STL [R1+0x10cc], R12 ;  /* 0x0010cc0c01007387 */ /* 0x0001e20000100800 */
[----:B------:R-:W-:-:S03]  /*e990*/  LEA.HI.X.SX32 R3, R3, R2, 0x1, P5 ;  /* 0x0000000203037211 */ /* 0x000fc600028f0eff */
[----:B0-----:R-:W4:Y:S04]  /*e9a0*/  LDL.LU R12, [R1+0x1494] ;  /* 0x00149400010c7983 */ /* 0x001f280000300800 */
[----:B------:R0:W-:Y:S02]  /*e9b0*/  STL [R1+0x1098], R61 ;  /* 0x0010983d01007387 */ /* 0x0001e40000100800 */
[----:B0-----:R-:W-:-:S05]  /*e9c0*/  LEA R61, P4, R8, R0, 0x1 ;  /* 0x00000000083d7211 */ /* 0x001fca00078808ff */
[----:B------:R0:W-:Y:S04]  /*e9d0*/  STL [R1+0x10d4], R61 ;  /* 0x0010d43d01007387 */ /* 0x0001e80000100800 */
[----:B0-----:R-:W2:Y:S04]  /*e9e0*/  LDL.LU R61, [R1+0x1490] ;  /* 0x00149000013d7983 */ /* 0x001ea80000300800 */
[----:B------:R0:W-:Y:S02]  /*e9f0*/  STL [R1+0x10a0], R3 ;  /* 0x0010a00301007387 */ /* 0x0001e40000100800 */
[----:B0-----:R-:W-:-:S05]  /*ea00*/  LEA R3, P5, R9, R0, 0x1 ;  /* 0x0000000009037211 */ /* 0x001fca00078a08ff */
[----:B------:R0:W-:Y:S04]  /*ea10*/  STL [R1+0x10dc], R3 ;  /* 0x0010dc0301007387 */ /* 0x0001e80000100800 */
[----:B0-----:R-:W3:Y:S01]  /*ea20*/  LDL.LU R3, [R1+0x148c] ;  /* 0x00148c0001037983 */ /* 0x001ee20000300800 */
[----:B------:R-:W-:-:S05]  /*ea30*/  LEA.HI.X.SX32 R11, R11, R2, 0x1, P6 ;  /* 0x000000020b0b7211 */ /* 0x000fca00030f0eff */
[----:B------:R0:W-:Y:S02]  /*ea40*/  STL [R1+0x10a8], R11 ;  /* 0x0010a80b01007387 */ /* 0x0001e40000100800 */
[----:B0-----:R-:W-:-:S05]  /*ea50*/  LEA R11, P6, R10, R0, 0x1 ;  /* 0x000000000a0b7211 */ /* 0x001fca00078c08ff */
[----:B------:R0:W-:Y:S01]  /*ea60*/  STL [R1+0x10e4], R11 ;  /* 0x0010e40b01007387 */ /* 0x0001e20000100800 */
[-C--:B------:R-:W-:Y:S02]  /*ea70*/  LEA.HI.X.SX32 R5, R5, R2.reuse, 0x1, P1 ;  /* 0x0000000205057211 */ /* 0x080fe400008f0eff */
[----:B0-----:R-:W-:-:S05]  /*ea80*/  LEA.HI.X.SX32 R11, R4, R2, 0x1, P0 ;  /* 0x00000002040b7211 */ /* 0x001fca00000f0eff */
[----:B------:R2:W-:Y:S01]  /*ea90*/  STL [R1+0x10b0], R11 ;  /* 0x0010b00b01007387 */ /* 0x0005e20000100800 */
[----:B------:R-:W-:Y:S02]  /*eaa0*/  IMAD R25, R25, c[0x0][0x190], RZ ;  /* 0x0000640019197a24 */ /* 0x000fe400078e02ff */
[----:B------:R-:W-:Y:S02]  /*eab0*/  IMAD R26, R26, c[0x0][0x190], RZ ;  /* 0x000064001a1a7a24 */ /* 0x000fe400078e02ff */
[----:B------:R-:W-:Y:S02]  /*eac0*/  IMAD R27, R27, c[0x0][0x190], RZ ;  /* 0x000064001b1b7a24 */ /* 0x000fe400078e02ff */
[----:B------:R-:W-:Y:S02]  /*ead0*/  IMAD R28, R28, c[0x0][0x190], RZ ;  /* 0x000064001c1c7a24 */ /* 0x000fe400078e02ff */
[----:B------:R-:W-:Y:S02]  /*eae0*/  IMAD R29, R29, c[0x0][0x190], RZ ;  /* 0x000064001d1d7a24 */ /* 0x000fe400078e02ff */
[----:B------:R-:W-:-:S02]  /*eaf0*/  IMAD R30, R30, c[0x0][0x190], RZ ;  /* 0x000064001e1e7a24 */ /* 0x000fc400078e02ff */
        /* <DEDUP_REMOVED lines=20> */
[----:B------:R-:W-:Y:S01]  /*ec40*/  IMAD R51, R51, c[0x0][0x190], RZ ;  /* 0x0000640033337a24 */ /* 0x000fe200078e02ff */
[-C--:B--2---:R-:W-:Y:S02]  /*ec50*/  LEA R11, P1, R61, R0.reuse, 0x1 ;  /* 0x000000003d0b7211 */ /* 0x084fe400078208ff */
[----:B---3--:R-:W-:-:S05]  /*ec60*/  LEA R4, P0, R3, R0, 0x1 ;  /* 0x0000000003047211 */ /* 0x008fca00078008ff */
[----:B------:R0:W-:Y:S04]  /*ec70*/  STL [R1+0x10ec], R4 ;  /* 0x0010ec0401007387 */ /* 0x0001e80000100800 */
[----:B------:R4:W-:Y:S01]  /*ec80*/  STL [R1+0x10b8], R5 ;  /* 0x0010b80501007387 */ /* 0x0009e20000100800 */
[----:B0-----:R-:W-:-:S03]  /*ec90*/  LEA.HI.X.SX32 R4, R6, R2, 0x1, P2 ;  /* 0x0000000206047211 */ /* 0x001fc600010f0eff */
[----:B------:R-:W-:Y:S01]  /*eca0*/  STL [R1+0x10f4], R11 ;  /* 0x0010f40b01007387 */ /* 0x000fe20000100800 */
[----:B------:R-:W-:Y:S02]  /*ecb0*/  LEA.HI.X.SX32 R6, R7, R2, 0x1, P3 ;  /* 0x0000000207067211 */ /* 0x000fe400018f0eff */
[-C--:B----4-:R-:W-:Y:S01]  /*ecc0*/  LEA R5, P2, R12, R0.reuse, 0x1 ;  /* 0x000000000c057211 */ /* 0x090fe200078408ff */
[----:B------:R0:W-:Y:S04]  /*ecd0*/  STL [R1+0x10c0], R4 ;  /* 0x0010c00401007387 */ /* 0x0001e80000100800 */
[----:B------:R1:W-:Y:S01]  /*ece0*/  STL [R1+0x10fc], R5 ;  /* 0x0010fc0501007387 */ /* 0x0003e20000100800 */
[----:B0-----:R-:W-:-:S03]  /*ecf0*/  LEA R4, P3, R13, R0, 0x1 ;  /* 0x000000000d047211 */ /* 0x001fc600078608ff */
[----:B------:R0:W-:Y:S01]  /*ed00*/  STL [R1+0x10c8], R6 ;  /* 0x0010c80601007387 */ /* 0x0001e20000100800 */
[----:B-1----:R-:W-:-:S03]  /*ed10*/  LEA.HI.X.SX32 R5, R8, R2, 0x1, P4 ;  /* 0x0000000208057211 */ /* 0x002fc600020f0eff */
[----:B------:R1:W-:Y:S01]  /*ed20*/  STL [R1+0x1104], R4 ;  /* 0x0011040401007387 */ /* 0x0003e20000100800 */
[----:B0-----:R-:W-:-:S03]  /*ed30*/  LEA R6, P4, R14, R0, 0x1 ;  /* 0x000000000e067211 */ /* 0x001fc600078808ff */
[----:B------:R0:W-:Y:S01]  /*ed40*/  STL [R1+0x10d0], R5 ;  /* 0x0010d00501007387 */ /* 0x0001e20000100800 */
[----:B-1----:R-:W-:-:S03]  /*ed50*/  LEA.HI.X.SX32 R4, R9, R2, 0x1, P5 ;  /* 0x0000000209047211 */ /* 0x002fc600028f0eff */
[----:B------:R1:W-:Y:S04]  /*ed60*/  STL [R1+0x110c], R6 ;  /* 0x00110c0601007387 */ /* 0x0003e80000100800 */
[----:B------:R2:W-:Y:S01]  /*ed70*/  STL [R1+0x10d8], R4 ;  /* 0x0010d80401007387 */ /* 0x0005e20000100800 */
[----:B0-----:R-:W-:Y:S02]  /*ed80*/  LEA R5, P5, R15, R0, 0x1 ;  /* 0x000000000f057211 */ /* 0x001fe400078a08ff */
[----:B-1----:R-:W-:-:S03]  /*ed90*/  LEA.HI.X.SX32 R6, R10, R2, 0x1, P6 ;  /* 0x000000020a067211 */ /* 0x002fc600030f0eff */
[----:B------:R0:W-:Y:S01]  /*eda0*/  STL [R1+0x1114], R5 ;  /* 0x0011140501007387 */ /* 0x0001e20000100800 */
[----:B--2---:R-:W-:-:S03]  /*edb0*/  LEA R4, P6, R16, R0, 0x1 ;  /* 0x0000000010047211 */ /* 0x004fc600078c08ff */
[----:B------:R1:W-:Y:S01]  /*edc0*/  STL [R1+0x10e0], R6 ;  /* 0x0010e00601007387 */ /* 0x0003e20000100800 */
[----:B0-----:R-:W-:-:S03]  /*edd0*/  LEA.HI.X.SX32 R5, R3, R2, 0x1, P0 ;  /* 0x0000000203057211 */ /* 0x001fc600000f0eff */
[----:B------:R-:W2:Y:S04]  /*ede0*/  LDL.LU R3, [R1+0x1488] ;  /* 0x0014880001037983 */ /* 0x000ea80000300800 */
[----:B------:R0:W-:Y:S01]  /*edf0*/  STL [R1+0x111c], R4 ;  /* 0x00111c0401007387 */ /* 0x0001e20000100800 */
[----:B-1----:R-:W-:-:S03]  /*ee00*/  LEA.HI.X.SX32 R6, R61, R2, 0x1, P1 ;  /* 0x000000023d067211 */ /* 0x002fc600008f0eff */
[----:B------:R1:W-:Y:S01]  /*ee10*/  STL [R1+0x10e8], R5 ;  /* 0x0010e80501007387 */ /* 0x0003e20000100800 */
[-C--:B0-----:R-:W-:Y:S02]  /*ee20*/  LEA R4, P0, R17, R0.reuse, 0x1 ;  /* 0x0000000011047211 */ /* 0x081fe400078008ff */
[----:B-1----:R-:W-:-:S03]  /*ee30*/  LEA R5, P1, R18, R0, 0x1 ;  /* 0x0000000012057211 */ /* 0x002fc600078208ff */
[----:B------:R0:W-:Y:S04]  /*ee40*/  STL [R1+0x1124], R4 ;  /* 0x0011240401007387 */ /* 0x0001e80000100800 */
[----:B------:R1:W-:Y:S01]  /*ee50*/  STL [R1+0x10f0], R6 ;  /* 0x0010f00601007387 */ /* 0x0003e20000100800 */
[----:B0-----:R-:W-:-:S03]  /*ee60*/  LEA.HI.X.SX32 R4, R12, R2, 0x1, P2 ;  /* 0x000000020c047211 */ /* 0x001fc600010f0eff */
[----:B------:R0:W-:Y:S01]  /*ee70*/  STL [R1+0x112c], R5 ;  /* 0x00112c0501007387 */ /* 0x0001e20000100800 */
[----:B-1----:R-:W-:-:S03]  /*ee80*/  LEA R6, P2, R19, R0, 0x1 ;  /* 0x0000000013067211 */ /* 0x002fc600078408ff */
[----:B------:R1:W-:Y:S01]  /*ee90*/  STL [R1+0x10f8], R4 ;  /* 0x0010f80401007387 */ /* 0x0003e20000100800 */
[----:B0-----:R-:W-:-:S03]  /*eea0*/  LEA.HI.X.SX32 R5, R13, R2, 0x1, P3 ;  /* 0x000000020d057211 */ /* 0x001fc600018f0eff */
[----:B------:R0:W-:Y:S01]  /*eeb0*/  STL [R1+0x1134], R6 ;  /* 0x0011340601007387 */ /* 0x0001e20000100800 */
[----:B-1----:R-:W-:-:S03]  /*eec0*/  LEA R4, P3, R20, R0, 0x1 ;  /* 0x0000000014047211 */ /* 0x002fc600078608ff */
[----:B------:R1:W-:Y:S04]  /*eed0*/  STL [R1+0x1100], R5 ;  /* 0x0011000501007387 */ /* 0x0003e80000100800 */
[----:B------:R3:W-:Y:S01]  /*eee0*/  STL [R1+0x113c], R4 ;  /* 0x00113c0401007387 */ /* 0x0007e20000100800 */
[----:B0-----:R-:W-:Y:S02]  /*eef0*/  LEA.HI.X.SX32 R6, R14, R2, 0x1, P4 ;  /* 0x000000020e067211 */ /* 0x001fe400020f0eff */
[----:B-1----:R-:W-:-:S03]  /*ef00*/  LEA R5, P4, R21, R0, 0x1 ;  /* 0x0000000015057211 */ /* 0x002fc600078808ff */
[----:B------:R0:W-:Y:S01]  /*ef10*/  STL [R1+0x1108], R6 ;  /* 0x0011080601007387 */ /* 0x0001e20000100800 */
[----:B---3--:R-:W-:-:S03]  /*ef20*/  LEA.HI.X.SX32 R4, R15, R2, 0x1, P5 ;  /* 0x000000020f047211 */ /* 0x008fc600028f0eff */
[----:B------:R1:W-:Y:S04]  /*ef30*/  STL [R1+0x1144], R5 ;  /* 0x0011440501007387 */ /* 0x0003e80000100800 */
[----:B------:R3:W-:Y:S01]  /*ef40*/  STL [R1+0x1110], R4 ;  /* 0x0011100401007387 */ /* 0x0007e20000100800 */
[----:B0-----:R-:W-:Y:S02]  /*ef50*/  LEA R6, P5, R22, R0, 0x1 ;  /* 0x0000000016067211 */ /* 0x001fe400078a08ff */
[----:B-1----:R-:W-:-:S03]  /*ef60*/  LEA.HI.X.SX32 R5, R16, R2, 0x1, P6 ;  /* 0x0000000210057211 */ /* 0x002fc600030f0eff */
[----:B------:R0:W-:Y:S01]  /*ef70*/  STL [R1+0x114c], R6 ;  /* 0x00114c0601007387 */ /* 0x0001e20000100800 */
[----:B---3--:R-:W-:-:S03]  /*ef80*/  LEA R4, P6, R23, R0, 0x1 ;  /* 0x0000000017047211 */ /* 0x008fc600078c08ff */
        /* <DEDUP_REMOVED lines=90> */
[----:B------:R-:W3:Y:S04]  /*f530*/  LDL.LU R8, [R1+0x170] ;  /* 0x0001700001087983 */ /* 0x000ee80000300800 */
[----:B------:R1:W-:Y:S04]  /*f540*/  STL [R1+0x1204], R5 ;  /* 0x0012040501007387 */ /* 0x0003e80000100800 */
[----:B------:R4:W-:Y:S04]  /*f550*/  STL [R1+0x11d0], R4 ;  /* 0x0011d00401007387 */ /* 0x0009e80000100800 */
[----:B0-----:R-:W2:Y:S01]  /*f560*/  LDL.LU R6, [R1+0x15c] ;  /* 0x00015c0001067983 */ /* 0x001ea20000300800 */
[----:B-1----:R-:W-:-:S02]  /*f570*/  LEA R5, P1, R46, R0, 0x1 ;  /* 0x000000002e057211 */ /* 0x002fc400078208ff */
[----:B----4-:R-:W-:-:S03]  /*f580*/  LEA.HI.X.SX32 R4, R40, R2, 0x1, P2 ;  /* 0x0000000228047211 */ /* 0x010fc600010f0eff */
[----:B------:R0:W-:Y:S01]  /*f590*/  STL [R1+0x120c], R5 ;  /* 0x00120c0501007387 */ /* 0x0001e20000100800 */
[----:B------:R-:W-:-:S03]  /*f5a0*/  LEA R7, P2, R47, R0, 0x1 ;  /* 0x000000002f077211 */ /* 0x000fc600078408ff */
[----:B------:R1:W-:Y:S01]  /*f5b0*/  STL [R1+0x11d8], R4 ;  /* 0x0011d80401007387 */ /* 0x0003e20000100800 */
[-C--:B------:R-:W-:Y:S02]  /*f5c0*/  LEA.HI.X.SX32 R9, R42, R2.reuse, 0x1, P4 ;  /* 0x000000022a097211 */ /* 0x080fe400020f0eff */
[----:B0-----:R-:W-:Y:S01]  /*f5d0*/  LEA.HI.X.SX32 R5, R41, R2, 0x1, P3 ;  /* 0x0000000229057211 */ /* 0x001fe200018f0eff */
[----:B------:R0:W-:Y:S01]  /*f5e0*/  STL [R1+0x1214], R7 ;  /* 0x0012140701007387 */ /* 0x0001e20000100800 */
[----:B-1----:R-:W-:-:S03]  /*f5f0*/  LEA R4, P3, R48, R0, 0x1 ;  /* 0x0000000030047211 */ /* 0x002fc600078608ff */
[----:B0-----:R-:W4:Y:S04]  /*f600*/  LDL.LU R7, [R1+0x168] ;  /* 0x0001680001077983 */ /* 0x001f280000300800 */
[----:B------:R0:W-:Y:S04]  /*f610*/  STL [R1+0x11e0], R5 ;  /* 0x0011e00501007387 */ /* 0x0001e80000100800 */
[----:B------:R1:W-:Y:S04]  /*f620*/  STL [R1+0x121c], R4 ;  /* 0x00121c0401007387 */ /* 0x0003e80000100800 */
[----:B------:R1:W-:Y:S01]  /*f630*/  STL [R1+0x11e8], R9 ;  /* 0x0011e80901007387 */ /* 0x0003e20000100800 */
[----:B0-----:R-:W-:-:S02]  /*f640*/  LEA.HI.X.SX32 R5, R43, R2, 0x1, P5 ;  /* 0x000000022b057211 */ /* 0x001fc400028f0eff */
[-C--:B-1----:R-:W-:Y:S02]  /*f650*/  LEA R4, P4, R49, R0.reuse, 0x1 ;  /* 0x0000000031047211 */ /* 0x082fe400078808ff */
[----:B------:R-:W-:-:S03]  /*f660*/  LEA R9, P5, R50, R0, 0x1 ;  /* 0x0000000032097211 */ /* 0x000fc600078a08ff */
[----:B------:R0:W-:Y:S04]  /*f670*/  STL [R1+0x1224], R4 ;  /* 0x0012240401007387 */ /* 0x0001e80000100800 */
[----:B------:R1:W-:Y:S04]  /*f680*/  STL [R1+0x11f0], R5 ;  /* 0x0011f00501007387 */ /* 0x0003e80000100800 */
[----:B------:R1:W-:Y:S01]  /*f690*/  STL [R1+0x122c], R9 ;  /* 0x00122c0901007387 */ /* 0x0003e20000100800 */
[----:B0-----:R-:W-:Y:S02]  /*f6a0*/  LEA.HI.X.SX32 R4, R44, R2, 0x1, P6 ;  /* 0x000000022c047211 */ /* 0x001fe400030f0eff */
[----:B-1----:R-:W-:-:S03]  /*f6b0*/  LEA R5, P6, R51, R0, 0x1 ;  /* 0x0000000033057211 */ /* 0x002fc600078c08ff */
[----:B------:R-:W-:Y:S01]  /*f6c0*/  STL [R1+0x11f8], R4 ;  /* 0x0011f80401007387 */ /* 0x000fe20000100800 */
[----:B------:R-:W-:-:S03]  /*f6d0*/  LEA.HI.X.SX32 R9, R45, R2, 0x1, P0 ;  /* 0x000000022d097211 */ /* 0x000fc600000f0eff */
[----:B------:R-:W-:Y:S04]  /*f6e0*/  STL [R1+0x1234], R5 ;  /* 0x0012340501007387 */ /* 0x000fe80000100800 */
[----:B------:R0:W-:Y:S04]  /*f6f0*/  STL [R1+0x1200], R9 ;  /* 0x0012000901007387 */ /* 0x0001e80000100800 */
[----:B0-----:R-:W4:Y:S01]  /*f700*/  LDL.LU R9, [R1+0x164] ;  /* 0x0001640001097983 */ /* 0x001f220000300800 */
[----:B------:R-:W-:Y:S02]  /*f710*/  IMAD R52, R52, c[0x0][0x190], RZ ;  /* 0x0000640034347a24 */ /* 0x000fe400078e02ff */
[----:B------:R-:W-:-:S03]  /*f720*/  IMAD R53, R53, c[0x0][0x190], RZ ;  /* 0x0000640035357a24 */ /* 0x000fc600078e02ff */
[----:B------:R-:W-:Y:S01]  /*f730*/  LEA R4, P0, R52, R0, 0x1 ;  /* 0x0000000034047211 */ /* 0x000fe200078008ff */
[----:B------:R-:W-:Y:S01]  /*f740*/  IMAD R54, R54, c[0x0][0x190], RZ ;  /* 0x0000640036367a24 */ /* 0x000fe200078e02ff */
[----:B------:R-:W-:-:S03]  /*f750*/  LEA.HI.X.SX32 R5, R46, R2, 0x1, P1 ;  /* 0x000000022e057211 */ /* 0x000fc600008f0eff */
[----:B------:R0:W-:Y:S01]  /*f760*/  STL [R1+0x123c], R4 ;  /* 0x00123c0401007387 */ /* 0x0001e20000100800 */
[----:B------:R-:W-:Y:S01]  /*f770*/  LEA.HI.X.SX32 R10, R47, R2, 0x1, P2 ;  /* 0x000000022f0a7211 */ /* 0x000fe200010f0eff */
[----:B------:R-:W-:Y:S02]  /*f780*/  IMAD R55, R55, c[0x0][0x190], RZ ;  /* 0x0000640037377a24 */ /* 0x000fe400078e02ff */
[----:B------:R1:W-:Y:S01]  /*f790*/  STL [R1+0x1208], R5 ;  /* 0x0012080501007387 */ /* 0x0003e20000100800 */
[-C--:B0-----:R-:W-:Y:S01]  /*f7a0*/  LEA R4, P1, R53, R0.reuse, 0x1 ;  /* 0x0000000035047211 */ /* 0x081fe200078208ff */
[----:B------:R-:W-:Y:S01]  /*f7b0*/  IMAD R56, R56, c[0x0][0x190], RZ ;  /* 0x0000640038387a24 */ /* 0x000fe200078e02ff */
[----:B-1----:R-:W-:-:S03]  /*f7c0*/  LEA R5, P2, R54, R0, 0x1 ;  /* 0x0000000036057211 */ /* 0x002fc600078408ff */
[----:B------:R0:W-:Y:S01]  /*f7d0*/  STL [R1+0x1244], R4 ;  /* 0x0012440401007387 */ /* 0x0001e20000100800 */
[----:B------:R-:W-:-:S03]  /*f7e0*/  IMAD R57, R57, c[0x0][0x190], RZ ;  /* 0x0000640039397a24 */ /* 0x000fc600078e02ff */
        /* <DEDUP_REMOVED lines=8> */
[----:B------:R1:W-:Y:S01]  /*f870*/  STL [R1+0x1220], R5 ;  /* 0x0012200501007387 */ /* 0x0003e20000100800 */
[----:B------:R-:W-:-:S03]  /*f880*/  IMAD R58, R58, c[0x0][0x190], RZ ;  /* 0x000064003a3a7a24 */ /* 0x000fc600078e02ff */
[----:B------:R1:W-:Y:S01]  /*f890*/  STL [R1+0x1258], R4 ;  /* 0x0012580401007387 */ /* 0x0003e20000100800 */
[----:B0-----:R-:W-:Y:S01]  /*f8a0*/  LEA.HI.X.SX32 R10, R50, R2, 0x1, P5 ;  /* 0x00000002320a7211 */ /* 0x001fe200028f0eff */
[----:B------:R-:W-:Y:S01]  /*f8b0*/  IMAD R59, R59, c[0x0][0x190], RZ ;  /* 0x000064003b3b7a24 */ /* 0x000fe200078e02ff */
[----:B-1----:R-:W-:-:S03]  /*f8c0*/  LEA R5, P5, R57, R0, 0x1 ;  /* 0x0000000039057211 */ /* 0x002fc600078a08ff */
[----:B------:R0:W-:Y:S01]  /*f8d0*/  STL [R1+0x1228], R10 ;  /* 0x0012280a01007387 */ /* 0x0001e20000100800 */
[----:B------:R-:W-:-:S03]  /*f8e0*/  LEA.HI.X.SX32 R4, R51, R2, 0x1, P6 ;  /* 0x0000000233047211 */ /* 0x000fc600030f0eff */
[----:B------:R1:W-:Y:S04]  /*f8f0*/  STL [R1+0x125c], R5 ;  /* 0x00125c0501007387 */ /* 0x0003e80000100800 */
[----:B------:R1:W-:Y:S01]  /*f900*/  STL [R1+0x1230], R4 ;  /* 0x0012300401007387 */ /* 0x0003e20000100800 */
[----:B0-----:R-:W-:Y:S02]  /*f910*/  LEA R10, P6, R58, R0, 0x1 ;  /* 0x000000003a0a7211 */ /* 0x001fe400078c08ff */
[----:B-1----:R-:W-:-:S03]  /*f920*/  LEA.HI.X.SX32 R5, R52, R2, 0x1, P0 ;  /* 0x0000000234057211 */ /* 0x002fc600000f0eff */
[----:B------:R0:W-:Y:S01]  /*f930*/  STL [R1+0x1260], R10 ;  /* 0x0012600a01007387 */ /* 0x0001e20000100800 */
[----:B------:R-:W-:-:S03]  /*f940*/  LEA R4, P0, R59, R0, 0x1 ;  /* 0x000000003b047211 */ /* 0x000fc600078008ff */
[----:B------:R-:W-:Y:S01]  /*f950*/  STL [R1+0x1238], R5 ;  /* 0x0012380501007387 */ /* 0x000fe20000100800 */
[----:B------:R-:W-:-:S03]  /*f960*/  IMAD R60, R60, c[0x0][0x190], RZ ;  /* 0x000064003c3c7a24 */ /* 0x000fc600078e02ff */
[----:B------:R1:W-:Y:S01]  /*f970*/  STL [R1+0x1264], R4 ;  /* 0x0012640401007387 */ /* 0x0003e20000100800 */
[----:B0-----:R-:W-:-:S05]  /*f980*/  LEA.HI.X.SX32 R10, R53, R2, 0x1, P1 ;  /* 0x00000002350a7211 */ /* 0x001fca00008f0eff */
[----:B------:R0:W-:Y:S01]  /*f990*/  STL [R1+0x1240], R10 ;  /* 0x0012400a01007387 */ /* 0x0001e20000100800 */
[----:B-1----:R-:W-:Y:S01]  /*f9a0*/  LEA.HI.X.SX32 R4, R54, R2, 0x1, P2 ;  /* 0x0000000236047211 */ /* 0x002fe200010f0eff */
[----:B0-----:R-:W-:-:S04]  /*f9b0*/  IMAD.MOV.U32 R10, RZ, RZ, c[0x0][0x188] ;  /* 0x00006200ff0a7624 */ /* 0x001fc800078e00ff */
[----:B------:R-:W-:Y:S02]  /*f9c0*/  IMAD R10, R10, 0x1f, RZ ;  /* 0x0000001f0a0a7824 */ /* 0x000fe400078e02ff */
[----:B------:R-:W-:Y:S01]  /*f9d0*/  IMAD.MOV.U32 R14, RZ, RZ, c[0x0][0x188] ;  /* 0x00006200ff0e7624 */ /* 0x000fe200078e00ff */
[----:B---3--:R-:W-:-:S05]  /*f9e0*/  LEA R5, P1, R8, R0, 0x1 ;  /* 0x0000000008057211 */ /* 0x008fca00078208ff */
[----:B------:R0:W-:Y:S04]  /*f9f0*/  STL [R1+0x1268], R5 ;  /* 0x0012680501007387 */ /* 0x0001e80000100800 */
[----:B------:R1:W-:Y:S01]  /*fa00*/  STL [R1+0x1248], R4 ;  /* 0x0012480401007387 */ /* 0x0003e20000100800 */
[----:B0-----:R-:W-:Y:S02]  /*fa10*/  LEA.HI.X.SX32 R5, R55, R2, 0x1, P3 ;  /* 0x0000000237057211 */ /* 0x001fe400018f0eff */
[----:B-1----:R-:W-:Y:S02]  /*fa20*/  LEA R4, P3, R60, R0, 0x1 ;  /* 0x000000003c047211 */ /* 0x002fe400078608ff */
[----:B------:R-:W-:Y:S01]  /*fa30*/  LEA.HI.X.SX32 R0, R56, R2, 0x1, P4 ;  /* 0x0000000238007211 */ /* 0x000fe200020f0eff */
[----:B------:R-:W-:Y:S01]  /*fa40*/  STL [R1+0x1250], R5 ;  /* 0x0012500501007387 */ /* 0x000fe20000100800 */
[----:B--2---:R-:W-:-:S03]  /*fa50*/  LEA R20, P2, R6, c[0x0][0x160], 0x1 ;  /* 0x0000580006147a11 */ /* 0x004fc600078408ff */
[----:B------:R0:W-:Y:S04]  /*fa60*/  STL [R1+0xaa0], R4 ;  /* 0x000aa00401007387 */ /* 0x0001e80000100800 */
[----:B------:R1:W-:Y:S01]  /*fa70*/  STL [R1+0xa8c], R0 ;  /* 0x000a8c0001007387 */ /* 0x0003e20000100800 */
[----:B------:R-:W-:Y:S02]  /*fa80*/  LEA.HI.X.SX32 R21, R6, c[0x0][0x164], 0x1, P2 ;  /* 0x0000590006157a11 */ /* 0x000fe400010f0eff */
[-C--:B0-----:R-:W-:Y:S02]  /*fa90*/  LEA.HI.X.SX32 R4, R58, R2.reuse, 0x1, P6 ;  /* 0x000000023a047211 */ /* 0x081fe400030f0eff */
[----:B-1----:R-:W-:-:S05]  /*faa0*/  LEA.HI.X.SX32 R0, R57, R2, 0x1, P5 ;  /* 0x0000000239007211 */ /* 0x002fca00028f0eff */
[----:B------:R0:W-:Y:S01]  /*fab0*/  STL [R1+0xa90], R0 ;  /* 0x000a900001007387 */ /* 0x0001e20000100800 */
[----:B----4-:R-:W-:-:S03]  /*fac0*/  LEA R18, P4, R7, c[0x0][0x160], 0x1 ;  /* 0x0000580007127a11 */ /* 0x010fc600078808ff */
[----:B------:R1:W-:Y:S01]  /*fad0*/  STL [R1+0xa94], R4 ;  /* 0x000a940401007387 */ /* 0x0003e20000100800 */
[-C--:B------:R-:W-:Y:S02]  /*fae0*/  LEA.HI.X.SX32 R6, R8, R2.reuse, 0x1, P1 ;  /* 0x0000000208067211 */ /* 0x080fe400008f0eff */
[----:B0-----:R-:W-:Y:S01]  /*faf0*/  LEA.HI.X.SX32 R0, R59, R2, 0x1, P0 ;  /* 0x000000023b007211 */ /* 0x001fe200000f0eff */
[----:B------:R-:W-:Y:S01]  /*fb00*/  STL.64 [R1+0xa00], R20 ;  /* 0x000a001401007387 */ /* 0x000fe20000100a00 */
[----:B------:R-:W-:-:S03]  /*fb10*/  LEA R8, P1, R3, c[0x0][0x160], 0x1 ;  /* 0x0000580003087a11 */ /* 0x000fc600078208ff */
[----:B------:R0:W-:Y:S01]  /*fb20*/  STL [R1+0xa98], R0 ;  /* 0x000a980001007387 */ /* 0x0001e20000100800 */
[----:B-1----:R-:W-:Y:S01]  /*fb30*/  IMAD.WIDE R4, R10, 0x2, R20 ;  /* 0x000000020a047825 */ /* 0x002fe200078e0214 */
[----:B------:R-:W-:Y:S02]  /*fb40*/  LEA.HI.X.SX32 R19, R7, c[0x0][0x164], 0x1, P4 ;  /* 0x0000590007137a11 */ /* 0x000fe400020f0eff */
[----:B------:R1:W-:Y:S01]  /*fb50*/  STL [R1+0xaa4], R6 ;  /* 0x000aa40601007387 */ /* 0x0003e20000100800 */
[----:B0-----:R-:W-:Y:S02]  /*fb60*/  LEA.HI.X.SX32 R0, R60, R2, 0x1, P3 ;  /* 0x000000023c007211 */ /* 0x001fe400018f0eff */
[----:B------:R-:W-:-:S03]  /*fb70*/  LEA.HI.X.SX32 R2, R3, c[0x0][0x164], 0x1, P1 ;  /* 0x0000590003027a11 */ /* 0x000fc600008f0eff */
[----:B------:R-:W-:Y:S01]  /*fb80*/  STL [R1+0xa9c], R0 ;  /* 0x000a9c0001007387 */ /* 0x000fe20000100800 */
[----:B-1----:R-:W-:-:S03]  /*fb90*/  IMAD.WIDE R6, R10, 0x2, R18 ;  /* 0x000000020a067825 */ /* 0x002fc600078e0212 */
[----:B------:R0:W-:Y:S04]  /*fba0*/  STL [R1+0xaac], R4 ;  /* 0x000aac0401007387 */ /* 0x0001e80000100800 */
[----:B------:R-:W-:Y:S04]  /*fbb0*/  STL [R1+0xa88], R8 ;  /* 0x000a880801007387 */ /* 0x000fe80000100800 */
[----:B------:R1:W-:Y:S01]  /*fbc0*/  STL [R1+0xaa8], R5 ;  /* 0x000aa80501007387 */ /* 0x0003e20000100800 */
[----:B------:R-:W-:-:S03]  /*fbd0*/  LEA R16, P0, R9, c[0x0][0x160], 0x1 ;  /* 0x0000580009107a11 */ /* 0x000fc600078008ff */
[----:B------:R-:W-:Y:S01]  /*fbe0*/  STL.64 [R1+0xa60], R18 ;  /* 0x000a601201007387 */ /* 0x000fe20000100a00 */
[----:B------:R-:W-:Y:S01]  /*fbf0*/  LEA.HI.X.SX32 R17, R9, c[0x0][0x164], 0x1, P0 ;  /* 0x0000590009117a11 */ /* 0x000fe200000f0eff */
[----:B0-----:R-:W-:Y:S02]  /*fc00*/  IMAD.MOV.U32 R4, RZ, RZ, R8 ;  /* 0x000000ffff047224 */ /* 0x001fe400078e0008 */
[----:B------:R0:W5:Y:S01]  /*fc10*/  LDL.LU R3, [R1+0x1484] ;  /* 0x0014840001037983 */ /* 0x0001620000300800 */
[----:B-1----:R-:W-:Y:S02]  /*fc20*/  IMAD.MOV.U32 R5, RZ, RZ, R2 ;  /* 0x000000ffff057224 */ /* 0x002fe400078e0002 */
[----:B------:R-:W-:Y:S01]  /*fc30*/  IMAD R0, R14, 0x1e, RZ ;  /* 0x0000001e0e007824 */ /* 0x000fe200078e02ff */
[----:B------:R-:W-:Y:S01]  /*fc40*/  STL.64 [R1+0xa08], R16 ;  /* 0x000a081001007387 */ /* 0x000fe20000100a00 */
[----:B------:R-:W-:-:S03]  /*fc50*/  IMAD.WIDE R8, R10, 0x2, R16 ;  /* 0x000000020a087825 */ /* 0x000fc600078e0210 */
[----:B------:R-:W-:Y:S01]  /*fc60*/  STL [R1+0xa84], R2 ;  /* 0x000a840201007387 */ /* 0x000fe20000100800 */
[----:B------:R-:W-:-:S03]  /*fc70*/  IMAD.WIDE R10, R10, 0x2, R4 ;  /* 0x000000020a0a7825 */ /* 0x000fc600078e0204 */
[----:B------:R-:W-:Y:S04]  /*fc80*/  STL [R1+0xab4], R6 ;  /* 0x000ab40601007387 */ /* 0x000fe80000100800 */
[----:B------:R1:W-:Y:S04]  /*fc90*/  STL [R1+0xab0], R7 ;  /* 0x000ab00701007387 */ /* 0x0003e80000100800 */
[----:B------:R-:W-:Y:S04]  /*fca0*/  STL [R1+0xabc], R8 ;  /* 0x000abc0801007387 */ /* 0x000fe80000100800 */
[----:B------:R2:W-:Y:S01]  /*fcb0*/  STL [R1+0xab8], R9 ;  /* 0x000ab80901007387 */ /* 0x0005e20000100800 */
[----:B-1----:R-:W-:-:S03]  /*fcc0*/  IMAD.WIDE R6, R0, 0x2, R20 ;  /* 0x0000000200067825 */ /* 0x002fc600078e0214 */
[----:B------:R-:W-:Y:S04]  /*fcd0*/  STL [R1+0xac4], R10 ;  /* 0x000ac40a01007387 */ /* 0x000fe80000100800 */
[----:B------:R1:W-:Y:S01]  /*fce0*/  STL [R1+0xac0], R11 ;  /* 0x000ac00b01007387 */ /* 0x0003e20000100800 */
[----:B--2---:R-:W-:-:S03]  /*fcf0*/  IMAD.WIDE R8, R0, 0x2, R18 ;  /* 0x0000000200087825 */ /* 0x004fc600078e0212 */
[----:B------:R-:W-:Y:S01]  /*fd00*/  STL [R1+0xacc], R6 ;  /* 0x000acc0601007387 */ /* 0x000fe20000100800 */
[----:B------:R-:W-:-:S03]  /*fd10*/  IMAD R2, R14, 0x1d, RZ ;  /* 0x0000001d0e027824 */ /* 0x000fc600078e02ff */
[----:B------:R2:W-:Y:S01]  /*fd20*/  STL [R1+0xac8], R7 ;  /* 0x000ac80701007387 */ /* 0x0005e20000100800 */
[----:B-1----:R-:W-:-:S03]  /*fd30*/  IMAD.WIDE R10, R0, 0x2, R4 ;  /* 0x00000002000a7825 */ /* 0x002fc600078e0204 */
[----:B------:R-:W-:Y:S01]  /*fd40*/  STL [R1+0xad4], R8 ;  /* 0x000ad40801007387 */ /* 0x000fe20000100800 */
[----:B--2---:R-:W-:-:S03]  /*fd50*/  IMAD.WIDE R6, R0, 0x2, R16 ;  /* 0x0000000200067825 */ /* 0x004fc600078e0210 */
        /* <DEDUP_REMOVED lines=164> */
[----:B------:R-:W-:-:S03]  /*107a0*/  IMAD.SHL.U32 R0, R14, 0x10, RZ ;  /* 0x000000100e007824 */ /* 0x000fc600078e00ff */
        /* <DEDUP_REMOVED lines=193> */
[----:B------:R-:W-:Y:S04]  /*113c0*/  STL [R1+0xe4c], R6 ;  /* 0x000e4c0601007387 */ /* 0x000fe80000100800 */
[----:B------:R2:W-:Y:S01]  /*113d0*/  STL [R1+0xe48], R7 ;  /* 0x000e480701007387 */ /* 0x0005e20000100800 */
[----:B-1----:R-:W-:-:S03]  /*113e0*/  IMAD.WIDE R10, R12, 0x2, R16 ;  /* 0x000000020c0a7825 */ /* 0x002fc600078e0210 */
[----:B------:R-:W-:Y:S01]  /*113f0*/  STL [R1+0xe54], R8 ;  /* 0x000e540801007387 */ /* 0x000fe20000100800 */
[----:B------:R-:W-:-:S03]  /*11400*/  IMAD.WIDE R12, R12, 0x2, R4 ;  /* 0x000000020c0c7825 */ /* 0x000fc600078e0204 */
[----:B------:R1:W-:Y:S01]  /*11410*/  STL [R1+0xe50], R9 ;  /* 0x000e500901007387 */ /* 0x0003e20000100800 */
[----:B--2---:R-:W-:-:S03]  /*11420*/  IMAD.WIDE R6, R14, 0x2, R20 ;  /* 0x000000020e067825 */ /* 0x004fc600078e0214 */
[----:B------:R-:W-:Y:S04]  /*11430*/  STL [R1+0xe5c], R10 ;  /* 0x000e5c0a01007387 */ /* 0x000fe80000100800 */
[----:B------:R2:W-:Y:S01]  /*11440*/  STL [R1+0xe58], R11 ;  /* 0x000e580b01007387 */ /* 0x0005e20000100800 */
[----:B-1----:R-:W-:-:S03]  /*11450*/  IMAD.WIDE R8, R14, 0x2, R18 ;  /* 0x000000020e087825 */ /* 0x002fc600078e0212 */
[----:B------:R-:W-:Y:S01]  /*11460*/  STL [R1+0xe64], R12 ;  /* 0x000e640c01007387 */ /* 0x000fe20000100800 */
[----:B------:R-:W-:-:S03]  /*11470*/  IMAD.WIDE R4, R14, 0x2, R4 ;  /* 0x000000020e047825 */ /* 0x000fc600078e0204 */
[----:B------:R-:W-:Y:S01]  /*11480*/  STL [R1+0xe60], R13 ;  /* 0x000e600d01007387 */ /* 0x000fe20000100800 */
[----:B--2---:R-:W-:-:S03]  /*11490*/  IMAD.WIDE R10, R14, 0x2, R16 ;  /* 0x000000020e0a7825 */ /* 0x004fc600078e0210 */
[----:B------:R1:W-:Y:S04]  /*114a0*/  STL [R1+0xe6c], R6 ;  /* 0x000e6c0601007387 */ /* 0x0003e80000100800 */
[----:B------:R-:W-:Y:S04]  /*114b0*/  STL [R1+0xe68], R7 ;  /* 0x000e680701007387 */ /* 0x000fe80000100800 */
[----:B------:R-:W-:Y:S04]  /*114c0*/  STL [R1+0xe74], R8 ;  /* 0x000e740801007387 */ /* 0x000fe80000100800 */
[----:B------:R-:W-:Y:S04]  /*114d0*/  STL [R1+0xe70], R9 ;  /* 0x000e700901007387 */ /* 0x000fe80000100800 */
[----:B------:R-:W-:Y:S04]  /*114e0*/  STL [R1+0xe7c], R10 ;  /* 0x000e7c0a01007387 */ /* 0x000fe80000100800 */
[----:B------:R-:W-:Y:S04]  /*114f0*/  STL [R1+0xe78], R11 ;  /* 0x000e780b01007387 */ /* 0x000fe80000100800 */
[----:B------:R-:W-:Y:S04]  /*11500*/  STL [R1+0xe84], R4 ;  /* 0x000e840401007387 */ /* 0x000fe80000100800 */
[----:B------:R2:W-:Y:S04]  /*11510*/  STL [R1+0xe80], R5 ;  /* 0x000e800501007387 */ /* 0x0005e80000100800 */
        /* <DEDUP_REMOVED lines=391> */
[----:B------:R-:W3:Y:S04]  /*12d90*/  S2R R61, SR_TID.X ;  /* 0x00000000003d7919 */ /* 0x000ee80000002100 */
        /* <DEDUP_REMOVED lines=20> */
[----:B------:R-:W-:Y:S01]  /*12ee0*/  STL [R1+0x2d8], RZ ;  /* 0x0002d8ff01007387 */ /* 0x000fe20000100800 */
[----:B---3--:R-:W-:-:S03]  /*12ef0*/  LOP3.LUT R61, R61, 0x1f, RZ, 0xc0, !PT ;  /* 0x0000001f3d3d7812 */ /* 0x008fc600078ec0ff */
[----:B------:R-:W-:Y:S04]  /*12f00*/  STL [R1+0x2dc], RZ ;  /* 0x0002dcff01007387 */ /* 0x000fe80000100800 */
[----:B------:R-:W-:Y:S04]  /*12f10*/  STL [R1+0x2c0], RZ ;  /* 0x0002c0ff01007387 */ /* 0x000fe80000100800 */
[----:B------:R-:W-:Y:S04]  /*12f20*/  STL [R1+0x2c4], RZ ;  /* 0x0002c4ff01007387 */ /* 0x000fe80000100800 */
[----:B------:R-:W-:Y:S04]  /*12f30*/  STL [R1+0x2c8], RZ ;  /* 0x0002c8ff01007387 */ /* 0x000fe80000100800 */
[----:B------:R-:W-:Y:S01]  /*12f40*/  STL [R1+0x2cc], RZ ;  /* 0x0002ccff01007387 */ /* 0x000fe20000100800 */
[----:B------:R-:W-:-:S03]  /*12f50*/  IMAD.SHL.U32 R2, R61, 0x2, RZ ;  /* 0x000000023d027824 */ /* 0x000fc600078e00ff */
[----:B------:R-:W-:Y:S04]  /*12f60*/  STL [R1+0x2b0], RZ ;  /* 0x0002b0ff01007387 */ /* 0x000fe80000100800 */
[----:B------:R-:W-:Y:S04]  /*12f70*/  STL [R1+0x2b4], RZ ;  /* 0x0002b4ff01007387 */ /* 0x000fe80000100800 */
[----:B------:R-:W-:Y:S04]  /*12f80*/  STL [R1+0x2b8], RZ ;  /* 0x0002b8ff01007387 */ /* 0x000fe80000100800 */
[----:B------:R-:W-:Y:S04]  /*12f90*/  STL [R1+0x2bc], RZ ;  /* 0x0002bcff01007387 */ /* 0x000fe80000100800 */
[----:B------:R-:W3:Y:S04]  /*12fa0*/  LDL.LU R61, [R1+0x350] ;  /* 0x00035000013d7983 */ /* 0x000ee80000300800 */
        /* <DEDUP_REMOVED lines=27> */
[----:B------:R-:W-:-:S03]  /*13160*/  IMAD.SHL.U32 R60, R14, 0x20, RZ ;  /* 0x000000200e3c7824 */ /* 0x000fc600078e00ff */
[----:B------:R-:W4:Y:S01]  /*13170*/  S2R R14, SR_TID.X ;  /* 0x00000000000e7919 */ /* 0x000f220000002100 */
[----:B------:R-:W-:Y:S01]  /*13180*/  ULDC UR4, c[0x0][0x18c] ;  /* 0x0000630000047ab9 */ /* 0x000fe20000000800 */
[----:B------:R-:W-:Y:S01]  /*13190*/  SHF.R.S32.HI R0, RZ, 0x1f, R60 ;  /* 0x0000001fff007819 */ /* 0x000fe2000001143c */
[----:B------:R-:W-:Y:S01]  /*131a0*/  USHF.L.U32 UR4, UR4, 0x5, URZ ;  /* 0x0000000504047899 */ /* 0x000fe2000800063f */
[----:B-1----:R-:W-:Y:S01]  /*131b0*/  LOP3.LUT R6, R2, 0x10, RZ, 0x3c, !PT ;  /* 0x0000001002067812 */ /* 0x002fe200078e3cff */
[----:B------:R-:W-:Y:S01]  /*131c0*/  CS2R R52, SRZ ;  /* 0x0000000000347805 */ /* 0x000fe2000001ff00 */
[----:B------:R-:W-:Y:S01]  /*131d0*/  SHF.L.U64.HI R0, R60, 0x1, R0 ;  /* 0x000000013c007819 */ /* 0x000fe20000010200 */
[----:B------:R-:W-:Y:S01]  /*131e0*/  USHF.R.S32.HI UR5, URZ, 0x1f, UR4 ;  /* 0x0000001f3f057899 */ /* 0x000fe20008011404 */
[----:B--2---:R-:W-:Y:S01]  /*131f0*/  LOP3.LUT R5, R2, 0x20, RZ, 0x3c, !PT ;  /* 0x0000002002057812 */ /* 0x004fe200078e3cff */
[----:B------:R-:W-:Y:S01]  /*13200*/  CS2R R54, SRZ ;  /* 0x0000000000367805 */ /* 0x000fe2000001ff00 */
[----:B------:R-:W-:-:S02]  /*13210*/  IMAD.SHL.U32 R60, R60, 0x2, RZ ;  /* 0x000000023c3c7824 */ /* 0x000fc400078e00ff */
[C---:B----4-:R-:W-:Y:S02]  /*13220*/  IMAD.SHL.U32 R15, R14.reuse, 0x2, RZ ;  /* 0x000000020e0f7824 */ /* 0x050fe400078e00ff */
[----:B------:R-:W-:Y:S01]  /*13230*/  IMAD.SHL.U32 R14, R14, 0x80, RZ ;  /* 0x000000800e0e7824 */ /* 0x000fe200078e00ff */
[----:B------:R-:W-:Y:S02]  /*13240*/  USHF.L.U32 UR8, UR4, 0x1, URZ ;  /* 0x0000000104087899 */ /* 0x000fe4000800063f */
[----:B------:R-:W-:Y:S01]  /*13250*/  USHF.L.U64.HI UR5, UR4, 0x1, UR5 ;  /* 0x0000000104057899 */ /* 0x000fe20008010205 */
[----:B---3--:R-:W-:-:S05]  /*13260*/  SHF.R.S32.HI R4, RZ, 0x5, R61 ;  /* 0x00000005ff047819 */ /* 0x008fca000001143d */
[----:B------:R1:W-:Y:S04]  /*13270*/  STL [R1+0x1278], R4 ;  /* 0x0012780401007387 */ /* 0x0003e80000100800 */
[----:B------:R0:W-:Y:S04]  /*13280*/  STL [R1+0x44c], RZ ;  /* 0x00044cff01007387 */ /* 0x0001e80000100800 */
        /* <DEDUP_REMOVED lines=38> */
[----:B------:R-:W2:Y:S04]  /*134f0*/  S2R R61, SR_TID.X ;  /* 0x00000000003d7919 */ /* 0x000ea80000002100 */
        /* <DEDUP_REMOVED lines=19> */
[----:B------:R0:W-:Y:S01]  /*13630*/  STL [R1+0x354], RZ ;  /* 0x000354ff01007387 */ /* 0x0001e20000100800 */
[----:B--2---:R-:W-:-:S03]  /*13640*/  LOP3.LUT R61, R61, 0x7, RZ, 0xc0, !PT ;  /* 0x000000073d3d7812 */ /* 0x004fc600078ec0ff */
[----:B------:R0:W-:Y:S04]  /*13650*/  STL [R1+0x358], RZ ;  /* 0x000358ff01007387 */ /* 0x0001e80000100800 */
[----:B------:R0:W-:Y:S01]  /*13660*/  STL [R1+0x35c], RZ ;  /* 0x00035cff01007387 */ /* 0x0001e20000100800 */
[----:B------:R-:W-:-:S05]  /*13670*/  IMAD R61, R61, 0x110, RZ ;  /* 0x000001103d3d7824 */ /* 0x000fca00078e02ff */
[----:B------:R-:W-:-:S04]  /*13680*/  LOP3.LUT R61, R61, 0x10, R15, 0x78, !PT ;  /* 0x000000103d3d7812 */ /* 0x000fc800078e780f */
[----:B------:R-:W-:Y:S02]  /*13690*/  LOP3.LUT R61, R61, 0x800, R14, 0xf8, !PT ;  /* 0x000008003d3d7812 */ /* 0x000fe400078ef80e */
[----:B-1----:R-:W-:Y:S02]  /*136a0*/  LOP3.LUT R4, R2, 0x30, RZ, 0x3c, !PT ;  /* 0x0000003002047812 */ /* 0x002fe400078e3cff */
[C---:B------:R-:W-:Y:S02]  /*136b0*/  LOP3.LUT R6, R61.reuse, 0x20, RZ, 0x3c, !PT ;  /* 0x000000203d067812 */ /* 0x040fe400078e3cff */
[C---:B------:R-:W-:Y:S02]  /*136c0*/  LOP3.LUT R5, R61.reuse, 0x40, RZ, 0x3c, !PT ;  /* 0x000000403d057812 */ /* 0x040fe400078e3cff */
[----:B0-----:R-:W-:Y:S02]  /*136d0*/  LOP3.LUT R4, R61, 0x60, RZ, 0x3c, !PT ;  /* 0x000000603d047812 */ /* 0x001fe400078e3cff */
.L_x_2:
[----:B------:R0:W-:Y:S04]  /*136e0*/  STL [R1+0x1f5c], R39 ;  /* 0x001f5c2701007387 */ /* 0x0001e80000100800 */
[----:B------:R-:W2:Y:S04]  /*136f0*/  LDL R7, [R1+0xa84] ;  /* 0x000a840001077983 */ /* 0x000ea80000100800 */
[----:B------:R-:W2:Y:S04]  /*13700*/  LDL R6, [R1+0xa88] ;  /* 0x000a880001067983 */ /* 0x000ea80000100800 */
[----:B0-----:R-:W3:Y:S04]  /*13710*/  LDL R39, [R1+0xa80] ;  /* 0x000a800001277983 */ /* 0x001ee80000100800 */
[----:B------:R-:W-:Y:S04]  /*13720*/  STL [R1+0x1f38], R32 ;  /* 0x001f382001007387 */ /* 0x000fe80000100800 */
[----:B------:R-:W-:Y:S04]  /*13730*/  STL [R1+0x1f40], R32 ;  /* 0x001f402001007387 */ /* 0x000fe80000100800 */
[----:B------:R-:W-:Y:S04]  /*13740*/  STL [R1+0x1f48], R32 ;  /* 0x001f482001007387 */ /* 0x000fe80000100800 */
[----:B------:R-:W-:Y:S04]  /*13750*/  STL [R1+0x1f50], R32 ;  /* 0x001f502001007387 */ /* 0x000fe80000100800 */
[----:B------:R0:W-:Y:S04]  /*13760*/  STL [R1+0x1f58], R32 ;  /* 0x001f582001007387 */ /* 0x0001e80000100800 */
[----:B------:R-:W-:Y:S04]  /*13770*/  STL [R1+0x1f34], R33 ;  /* 0x001f342101007387 */ /* 0x000fe80000100800 */
[----:B------:R-:W-:Y:S04]  /*13780*/  STL [R1+0x1f3c], R33 ;  /* 0x001f3c2101007387 */ /* 0x000fe80000100800 */
[----:B------:R-:W-:Y:S04]  /*13790*/  STL [R1+0x1f44], R33 ;  /* 0x001f442101007387 */ /* 0x000fe80000100800 */
[----:B------:R-:W-:Y:S04]  /*137a0*/  STL [R1+0x1f4c], R33 ;  /* 0x001f4c2101007387 */ /* 0x000fe80000100800 */
[----:B------:R-:W-:Y:S04]  /*137b0*/  STL [R1+0x1f54], R33 ;  /* 0x001f542101007387 */ /* 0x000fe80000100800 */
[----:B------:R-:W-:Y:S04]  /*137c0*/  STL [R1+0x1f30], R34 ;  /* 0x001f302201007387 */ /* 0x000fe80000100800 */
[----:B------:R-:W-:Y:S04]  /*137d0*/  STL [R1+0x1f2c], R35 ;  /* 0x001f2c2301007387 */ /* 0x000fe80000100800 */
[----:B-----5:R-:W-:Y:S04]  /*137e0*/  STL [R1+0x1f08], R28 ;  /* 0x001f081c01007387 */ /* 0x020fe80000100800 */
[----:B------:R-:W-:Y:S04]  /*137f0*/  STL [R1+0x1f10], R28 ;  /* 0x001f101c01007387 */ /* 0x000fe80000100800 */
        /* <DEDUP_REMOVED lines=70> */
[----:B------:R-:W-:Y:S01]  /*13c60*/  STL [R1+0x1e08], R59 ;  /* 0x001e083b01007387 */ /* 0x000fe20000100800 */
[----:B------:R-:W-:-:S03]  /*13c70*/  IMAD.MOV.U32 R4, RZ, RZ, c[0x0][0x180] ;  /* 0x00006000ff047624 */ /* 0x000fc600078e00ff */
[----:B------:R-:W-:Y:S04]  /*13c80*/  STL [R1+0x1e04], R58 ;  /* 0x001e043a01007387 */ /* 0x000fe80000100800 */
[----:B------:R-:W-:Y:S04]  /*13c90*/  STL [R1+0x1e00], R57 ;  /* 0x001e003901007387 */ /* 0x000fe80000100800 */
[----:B------:R-:W-:Y:S04]  /*13ca0*/  STL [R1+0x1dfc], R56 ;  /* 0x001dfc3801007387 */ /* 0x000fe80000100800 */
[----:B------:R-:W-:Y:S01]  /*13cb0*/  STL [R1+0x1df8], R51 ;  /* 0x001df83301007387 */ /* 0x000fe20000100800 */
[----:B---3--:R-:W-:-:S03]  /*13cc0*/  IMAD R4, R39, -0x20, R4 ;  /* 0xffffffe027047824 */ /* 0x008fc600078e0204 */
[----:B------:R-:W-:Y:S04]  /*13cd0*/  STL [R1+0x1df4], R50 ;  /* 0x001df43201007387 */ /* 0x000fe80000100800 */
[----:B------:R-:W-:Y:S04]  /*13ce0*/  STL [R1+0x1df0], R49 ;  /* 0x001df03101007387 */ /* 0x000fe80000100800 */
[----:B------:R-:W-:Y:S04]  /*13cf0*/  STL [R1+0x1dec], R48 ;  /* 0x001dec3001007387 */ /* 0x000fe80000100800 */
[----:B------:R-:W-:Y:S04]  /*13d00*/  STL [R1+0x1de8], R47 ;  /* 0x001de82f01007387 */ /* 0x000fe80000100800 */
[----:B------:R-:W-:Y:S01]  /*13d10*/  STL [R1+0x1de4], R46 ;  /* 0x001de42e01007387 */ /* 0x000fe20000100800 */
[----:B------:R-:W-:-:S03]  /*13d20*/  ISETP.GT.AND P0, PT, R4, RZ, PT ;  /* 0x000000ff0400720c */ /* 0x000fc60003f04270 */
[----:B------:R-:W-:Y:S04]  /*13d30*/  STL [R1+0x1de0], R45 ;  /* 0x001de02d01007387 */ /* 0x000fe80000100800 */
[----:B------:R-:W-:Y:S04]  /*13d40*/  STL [R1+0x1ddc], R44 ;  /* 0x001ddc2c01007387 */ /* 0x000fe80000100800 */
[----:B------:R-:W-:Y:S04]  /*13d50*/  STL [R1+0x1dd8], R43 ;  /* 0x001dd82b01007387 */ /* 0x000fe80000100800 */
[----:B------:R-:W-:Y:S04]  /*13d60*/  STL [R1+0x1dd4], R42 ;  /* 0x001dd42a01007387 */ /* 0x000fe80000100800 */
[----:B------:R-:W-:Y:S04]  /*13d70*/  STL [R1+0x1dd0], R41 ;  /* 0x001dd02901007387 */ /* 0x000fe80000100800 */
[----:B------:R-:W-:Y:S04]  /*13d80*/  STL [R1+0x1dcc], R40 ;  /* 0x001dcc2801007387 */ /* 0x000fe80000100800 */
[----:B------:R-:W-:Y:S01]  /*13d90*/  STL [R1+0x1d44], R60 ;  /* 0x001d443c01007387 */ /* 0x000fe20000100800 */
[----:B------:R-:W-:-:S03]  /*13da0*/  PRMT R36, RZ, 0x7610, R36 ;  /* 0x00007610ff247816 */ /* 0x000fc60000000024 */
[----:B-----5:R-:W-:Y:S04]  /*13db0*/  STL [R1+0x1d40], R3 ;  /* 0x001d400301007387 */ /* 0x020fe80000100800 */
[----:B------:R-:W-:Y:S04]  /*13dc0*/  STL [R1+0x1d48], R3 ;  /* 0x001d480301007387 */ /* 0x000fe80000100800 */
[----:B------:R-:W-:Y:S04]  /*13dd0*/  STL.64 [R1+0x1b38], R54 ;  /* 0x001b383601007387 */ /* 0x000fe80000100a00 */
[----:B------:R-:W-:Y:S04]  /*13de0*/  STL [R1+0x1d50], R54 ;  /* 0x001d503601007387 */ /* 0x000fe80000100800 */
[----:B------:R-:W-:Y:S04]  /*13df0*/  STL [R1+0x1d4c], R55 ;  /* 0x001d4c3701007387 */ /* 0x000fe80000100800 */
[----:B------:R-:W-:Y:S04]  /*13e00*/  STL.64 [R1+0x1b30], R52 ;  /* 0x001b303401007387 */ /* 0x000fe80000100a00 */
[----:B------:R-:W-:Y:S04]  /*13e10*/  STL [R1+0x1d54], R53 ;  /* 0x001d543501007387 */ /* 0x000fe80000100800 */
[----:B------:R-:W-:Y:S04]  /*13e20*/  STL [R1+0x14d0], R0 ;  /* 0x0014d00001007387 */ /* 0x000fe80000100800 */
[----:B------:R-:W-:Y:S04]  /*13e30*/  STL [R1+0x1d58], R0 ;  /* 0x001d580001007387 */ /* 0x000fe80000100800 */
[----:B------:R-:W3:Y:S04]  /*13e40*/  LDL.LU R39, [R1+0x1f5c] ;  /* 0x001f5c0001277983 */ /* 0x000ee80000300800 */
[----:B--2---:R1:W2:Y:S04]  /*13e50*/  @P0 LDG.E.U16 R36, [R6.64] ;  /* 0x0000000606240981 */ /* 0x0042a8000c1e1500 */
[----:B-1----:R-:W4:Y:S01]  /*13e60*/  LDL.64 R6, [R1+0xa08] ;  /* 0x000a080001067983 */ /* 0x002f220000100a00 */
[----:B------:R-:W-:-:S02]  /*13e70*/  PRMT R37, RZ, 0x7610, R37 ;  /* 0x00007610ff257816 */ /* 0x000fc40000000025 */
[----:B------:R-:W-:-:S04]  /*13e80*/  PRMT R38, RZ, 0x7610, R38 ;  /* 0x00007610ff267816 */ /* 0x000fc80000000026 */
[----:B----4-:R1:W4:Y:S04]  /*13e90*/  @P0 LDG.E.U16 R37, [R6.64] ;  /* 0x0000000606250981 */ /* 0x010328000c1e1500 */
[----:B-1----:R-:W2:Y:S01]  /*13ea0*/  LDL.64 R6, [R1+0xa60] ;  /* 0x000a600001067983 */ /* 0x002ea20000100a00 */
[----:B---3--:R-:W-:-:S03]  /*13eb0*/  PRMT R39, RZ, 0x7610, R39 ;  /* 0x00007610ff277816 */ /* 0x008fc60000000027 */
[----:B--2---:R1:W2:Y:S04]  /*13ec0*/  @P0 LDG.E.U16 R38, [R6.64] ;  /* 0x0000000606260981 */ /* 0x0042a8000c1e1500 */
[----:B-1----:R-:W3:Y:S01]  /*13ed0*/  LDL.64 R6, [R1+0xa00] ;  /* 0x000a000001067983 */ /* 0x002ee20000100a00 */
[----:B------:R-:W-:-:S03]  /*13ee0*/  ISETP.GT.AND P1, PT, R4, 0x1, PT ;  /* 0x000000010400780c */ /* 0x000fc60003f24270 */
[----:B---3--:R1:W3:Y:S04]  /*13ef0*/  @P0 LDG.E.U16 R39, [R6.64] ;  /* 0x0000000606270981 */ /* 0x0082e8000c1e1500 */
[----:B-1----:R-:W2:Y:S04]  /*13f00*/  LDL R6, [R1+0xe80] ;  /* 0x000e800001067983 */ /* 0x002ea80000100800 */
[----:B------:R-:W2:Y:S01]  /*13f10*/  LDL R7, [R1+0xe84] ;  /* 0x000e840001077983 */ /* 0x000ea20000100800 */
[----:B0-----:R-:W-:Y:S02]  /*13f20*/  PRMT R32, RZ, 0x7610, R32 ;  /* 0x00007610ff207816 */ /* 0x001fe40000000020 */
[----:B--2---:R-:W-:-:S04]  /*13f30*/  @P1 LOP3.LUT R7, R7, R6, RZ, 0x3c, !PT ;  /* 0x0000000607071212 */ /* 0x004fc800078e3cff */
[----:B------:R-:W-:-:S04]  /*13f40*/  @P1 LOP3.LUT R6, R7, R6, RZ, 0x3c, !PT ;  /* 0x0000000607061212 */ /* 0x000fc800078e3cff */
[----:B------:R-:W-:-:S05]  /*13f50*/  @P1 LOP3.LUT R7, R7, R6, RZ, 0x3c, !PT ;  /* 0x0000000607071212 */ /* 0x000fca00078e3cff */
[----:B------:R-:W2:Y:S04]  /*13f60*/  @P1 LDG.E.U16 R32, [R6.64] ;  /* 0x0000000606201981 */ /* 0x000ea8000c1e1500 */
[----:B--2---:R0:W-:Y:S04]  /*13f70*/  STL [R1+0x6c0], R32 ;  /* 0x0006c02001007387 */ /* 0x0041e80000100800 */
[----:B0-----:R-:W2:Y:S04]  /*13f80*/  LDL.LU R32, [R1+0x1f58] ;  /* 0x001f580001207983 */ /* 0x001ea80000300800 */
[----:B------:R-:W2:Y:S04]  /*13f90*/  LDL R6, [R1+0xe78] ;  /* 0x000e780001067983 */ /* 0x000ea80000100800 */
[----:B------:R-:W2:Y:S01]  /*13fa0*/  LDL R7, [R1+0xe7c] ;  /* 0x000e7c0001077983 */ /* 0x000ea20000100800 */
[----:B------:R-:W-:-:S02]  /*13fb0*/  PRMT R33, RZ, 0x7610, R33 ;  /* 0x00007610ff217816 */ /* 0x000fc40000000021 */
        /* <DEDUP_REMOVED lines=21> */
[----:B------:R-:W2:Y:S01]  /*14110*/  @P1 LDG.E.U16 R33, [R6.64] ;  /* 0x0000000606211981 */ /* 0x000ea2000c1e1500 */
[----:B------:R-:W-:-:S03]  /*14120*/  ISETP.GT.AND P0, PT, R4, 0x2, PT ;  /* 0x000000020400780c */ /* 0x000fc60003f04270 */
        /* <DEDUP_REMOVED lines=82> */
[----:B------:R0:W2:Y:S04]  /*14650*/  @P0 LDG.E.U16 R32, [R6.64] ;  /* 0x0000000606200981 */ /* 0x0000a8000c1e1500 */
[----:B0-----:R-:W2:Y:S04]  /*14660*/  LDL R6, [R1+0xe18] ;  /* 0x000e180001067983 */ /* 0x001ea80000100800 */
[----:B------:R-:W2:Y:S01]  /*14670*/  LDL R7, [R1+0xe1c] ;  /* 0x000e1c0001077983 */ /* 0x000ea20000100800 */
[----:B------:R-:W-:Y:S02]  /*14680*/  PRMT R33, RZ, 0x7610, R33 ;  /* 0x00007610ff217816 */ /* 0x000fe40000000021 */
        /* <DEDUP_REMOVED lines=20> */
[----:B------:R-:W-:Y:S02]  /*147d0*/  ISETP.GT.AND P1, PT, R4, 0x5, PT ;  /* 0x000000050400780c */ /* 0x000fe40003f24270 */
[----:B------:R-:W-:-:S11]  /*147e0*/  PRMT R28, RZ, 0x7610, R28 ;  /* 0x00007610ff1c7816 */ /* 0x000fd6000000001c */
        /* <DEDUP_REMOVED lines=295> */
[----:B------:R-:W3:Y:S04]  /*15a60*/  LDL R6, [R1+0xcf0] ;  /* 0x000cf00001067983 */ /* 0x000ee80000100800 */
[----:B------:R-:W3:Y:S01]  /*15a70*/  LDL R7, [R1+0xcf4] ;  /* 0x000cf40001077983 */ /* 0x000ee20000100800 */
[----:B--2---:R-:W-:-:S02]  /*15a80*/  PRMT R20, RZ, 0x7610, R20 ;  /* 0x00007610ff147816 */ /* 0x004fc40000000014 */
[----:B---3--:R-:W-:-:S04]  /*15a90*/  @P1 LOP3.LUT R7, R7, R6, RZ, 0x3c, !PT ;  /* 0x0000000607071212 */ /* 0x008fc800078e3cff */
        /* <DEDUP_REMOVED lines=11> */
[----:B------:R-:W2:Y:S01]  /*15b50*/  @P1 LDG.E.U16 R20, [R6.64] ;  /* 0x0000000606141981 */ /* 0x000ea2000c1e1500 */
[----:B------:R-:W-:-:S03]  /*15b60*/  ISETP.GT.AND P0, PT, R4, 0xe, PT ;  /* 0x0000000e0400780c */ /* 0x000fc60003f04270 */
        /* <DEDUP_REMOVED lines=50> */
[----:B------:R-:W-:-:S02]  /*15e90*/  PRMT R21, RZ, 0x7610, R21 ;  /* 0x00007610ff157816 */ /* 0x000fc40000000015 */
[----:B---3--:R-:W-:-:S04]  /*15ea0*/  @P1 LOP3.LUT R7, R7, R6, RZ, 0x3c, !PT ;  /* 0x0000000607071212 */ /* 0x008fc800078e3cff */
[----:B------:R-:W-:-:S04]  /*15eb0*/  @P1 LOP3.LUT R6, R7, R6, RZ, 0x3c, !PT ;  /* 0x0000000607061212 */ /* 0x000fc800078e3cff */
[----:B------:R-:W-:-:S05]  /*15ec0*/  @P1 LOP3.LUT R7, R7, R6, RZ, 0x3c, !PT ;  /* 0x0000000607071212 */ /* 0x000fca00078e3cff */
[----:B------:R-:W3:Y:S04]  /*15ed0*/  @P1 LDG.E.U16 R21, [R6.64] ;  /* 0x0000000606151981 */ /* 0x000ee8000c1e1500 */
[----:B---3--:R0:W-:Y:S04]  /*15ee0*/  STL [R1+0x698], R21 ;  /* 0x0006981501007387 */ /* 0x0081e80000100800 */
[----:B0-----:R-:W3:Y:S04]  /*15ef0*/  LDL.LU R21, [R1+0x1ea4] ;  /* 0x001ea40001157983 */ /* 0x001ee80000300800 */
        /* <DEDUP_REMOVED lines=28> */
[----:B---3--:R-:W-:Y:S02]  /*160c0*/  PRMT R21, RZ, 0x7610, R21 ;  /* 0x00007610ff157816 */ /* 0x008fe40000000015 */
[----:B--2---:R-:W-:-:S04]  /*160d0*/  @P0 LOP3.LUT R7, R7, R6, RZ, 0x3c, !PT ;  /* 0x0000000607070212 */ /* 0x004fc800078e3cff */
[----:B------:R-:W-:-:S04]  /*160e0*/  @P0 LOP3.LUT R6, R7, R6, RZ, 0x3c, !PT ;  /* 0x0000000607060212 */ /* 0x000fc800078e3cff */
[----:B------:R-:W-:-:S05]  /*160f0*/  @P0 LOP3.LUT R7, R7, R6, RZ, 0x3c, !PT ;  /* 0x0000000607070212 */ /* 0x000fca00078e3cff */
[----:B------:R0:W2:Y:S04]  /*16100*/  @P0 LDG.E.U16 R21, [R6.64] ;  /* 0x0000000606150981 */ /* 0x0000a8000c1e1500 */
[----:B0-----:R-:W3:Y:S04]  /*16110*/  LDL R6, [R1+0xc90] ;  /* 0x000c900001067983 */ /* 0x001ee80000100800 */
[----:B------:R-:W3:Y:S01]  /*16120*/  LDL R7, [R1+0xc94] ;  /* 0x000c940001077983 */ /* 0x000ee20000100800 */
[----:B------:R-:W-:Y:S02]  /*16130*/  PRMT R22, RZ, 0x7610, R22 ;  /* 0x00007610ff167816 */ /* 0x000fe40000000016 */
[----:B---3--:R-:W-:-:S04]  /*16140*/  @P0 LOP3.LUT R7, R7, R6, RZ, 0x3c, !PT ;  /* 0x0000000607070212 */ /* 0x008fc800078e3cff */
[----:B------:R-:W-:-:S04]  /*16150*/  @P0 LOP3.LUT R6, R7, R6, RZ, 0x3c, !PT ;  /* 0x0000000607060212 */ /* 0x000fc800078e3cff */
[----:B------:R-:W-:-:S05]  /*16160*/  @P0 LOP3.LUT R7, R7, R6, RZ, 0x3c, !PT ;  /* 0x0000000607070212 */ /* 0x000fca00078e3cff */
[----:B------:R0:W3:Y:S04]  /*16170*/  @P0 LDG.E.U16 R22, [R6.64] ;  /* 0x0000000606160981 */ /* 0x0000e8000c1e1500 */
        /* <DEDUP_REMOVED lines=235> */
[----:B------:R-:W2:Y:S04]  /*17030*/  @P1 LDG.E.U16 R13, [R6.64] ;  /* 0x00000006060d1981 */ /* 0x000ea8000c1e1500 */
[----:B---3--:R0:W-:Y:S04]  /*17040*/  STL [R1+0x62c], R49 ;  /* 0x00062c3101007387 */ /* 0x0081e80000100800 */
[----:B0-----:R-:W3:Y:S04]  /*17050*/  LDL R49, [R1+0xb94] ;  /* 0x000b940001317983 */ /* 0x001ee80000100800 */
        /* <DEDUP_REMOVED lines=35> */
[----:B0-----:R-:W2:Y:S01]  /*17290*/  LDL R7, [R1+0xb90] ;  /* 0x000b900001077983 */ /* 0x001ea20000100800 */
[----:B------:R-:W-:Y:S01]  /*172a0*/  PRMT R14, RZ, 0x7610, R14 ;  /* 0x00007610ff0e7816 */ /* 0x000fe2000000000e */
[----:B---3--:R-:W-:Y:S01]  /*172b0*/  @P0 IMAD.MOV.U32 R6, RZ, RZ, R49 ;  /* 0x000000ffff060224 */ /* 0x008fe200078e0031 */
[----:B------:R-:W-:Y:S01]  /*172c0*/  PRMT R15, RZ, 0x7610, R15 ;  /* 0x00007610ff0f7816 */ /* 0x000fe2000000000f */
[----:B------:R-:W3:Y:S04]  /*172d0*/  LDL R49, [R1+0xb64] ;  /* 0x000b640001317983 */ /* 0x000ee80000100800 */
[----:B--2---:R0:W2:Y:S04]  /*172e0*/  @P0 LDG.E.U16 R14, [R6.64] ;  /* 0x00000006060e0981 */ /* 0x0040a8000c1e1500 */
[----:B0-----:R-:W2:Y:S04]  /*172f0*/  LDL R6, [R1+0xb88] ;  /* 0x000b880001067983 */ /* 0x001ea80000100800 */
[----:B------:R-:W2:Y:S02]  /*17300*/  LDL R7, [R1+0xb8c] ;  /* 0x000b8c0001077983 */ /* 0x000ea40000100800 */
        /* <DEDUP_REMOVED lines=42> */
[----:B------:R-:W3:Y:S02]  /*175b0*/  LDL R7, [R1+0xb60] ;  /* 0x000b600001077983 */ /* 0x000ee40000100800 */
[----:B------:R-:W-:-:S02]  /*175c0*/  @P0 IMAD.MOV.U32 R6, RZ, RZ, R49 ;  /* 0x000000ffff060224 */ /* 0x000fc400078e0031 */
[----:B------:R-:W4:Y:S01]  /*175d0*/  LDL R49, [R1+0xb3c] ;  /* 0x000b3c0001317983 */ /* 0x000f220000100800 */
[----:B--2---:R-:W-:-:S06]  /*175e0*/  PRMT R5, RZ, 0x7610, R5 ;  /* 0x00007610ff057816 */ /* 0x004fcc0000000005 */
[----:B---3--:R-:W2:Y:S04]  /*175f0*/  @P0 LDG.E.U16 R5, [R6.64] ;  /* 0x0000000606050981 */ /* 0x008ea8000c1e1500 */
        /* <DEDUP_REMOVED lines=24> */
[----:B------:R-:W3:Y:S04]  /*17780*/  @P0 LDG.E.U16 R8, [R6.64] ;  /* 0x0000000606080981 */ /* 0x000ee8000c1e1500 */
[----:B--2---:R0:W-:Y:S04]  /*17790*/  STL [R1+0x604], R5 ;  /* 0x0006040501007387 */ /* 0x0041e80000100800 */
[----:B0-----:R-:W2:Y:S04]  /*177a0*/  LDL R5, [R1+0xb2c] ;  /* 0x000b2c0001057983 */ /* 0x001ea80000100800 */
[----:B---3--:R0:W-:Y:S04]  /*177b0*/  STL [R1+0x600], R8 ;  /* 0x0006000801007387 */ /* 0x0081e80000100800 */
[----:B0-----:R-:W3:Y:S04]  /*177c0*/  LDL.LU R8, [R1+0x1e24] ;  /* 0x001e240001087983 */ /* 0x001ee80000300800 */
[----:B------:R-:W2:Y:S04]  /*177d0*/  LDL R6, [R1+0xb40] ;  /* 0x000b400001067983 */ /* 0x000ea80000100800 */
[----:B------:R-:W2:Y:S01]  /*177e0*/  LDL R7, [R1+0xb44] ;  /* 0x000b440001077983 */ /* 0x000ea20000100800 */
[----:B------:R-:W-:-:S02]  /*177f0*/  ISETP.GT.AND P1, PT, R4, 0x1b, PT ;  /* 0x0000001b0400780c */ /* 0x000fc40003f24270 */
[----:B---3--:R-:W-:-:S11]  /*17800*/  PRMT R8, RZ, 0x7610, R8 ;  /* 0x00007610ff087816 */ /* 0x008fd60000000008 */
[----:B--2---:R-:W-:-:S04]  /*17810*/  @P1 LOP3.LUT R7, R7, R6, RZ, 0x3c, !PT ;  /* 0x0000000607071212 */ /* 0x004fc800078e3cff */
[----:B------:R-:W-:-:S04]  /*17820*/  @P1 LOP3.LUT R6, R7, R6, RZ, 0x3c, !PT ;  /* 0x0000000607061212 */ /* 0x000fc800078e3cff */
[----:B------:R-:W-:-:S05]  /*17830*/  @P1 LOP3.LUT R7, R7, R6, RZ, 0x3c, !PT ;  /* 0x0000000607071212 */ /* 0x000fca00078e3cff */
[----:B------:R-:W2:Y:S01]  /*17840*/  @P1 LDG.E.U16 R8, [R6.64] ;  /* 0x0000000606081981 */ /* 0x000ea2000c1e1500 */
[----:B------:R-:W-:-:S03]  /*17850*/  PRMT R9, RZ, 0x7610, R9 ;  /* 0x00007610ff097816 */ /* 0x000fc60000000009 */
[----:B--2---:R0:W-:Y:S04]  /*17860*/  STL [R1+0x5fc], R8 ;  /* 0x0005fc0801007387 */ /* 0x0041e80000100800 */
[----:B0-----:R-:W2:Y:S04]  /*17870*/  LDL.LU R8, [R1+0x1e20] ;  /* 0x001e200001087983 */ /* 0x001ea80000300800 */
[----:B------:R-:W3:Y:S01]  /*17880*/  LDL R7, [R1+0xb38] ;  /* 0x000b380001077983 */ /* 0x000ee20000100800 */
[----:B----4-:R-:W-:-:S03]  /*17890*/  @P1 IMAD.MOV.U32 R6, RZ, RZ, R49 ;  /* 0x000000ffff061224 */ /* 0x010fc600078e0031 */
[----:B------:R-:W4:Y:S04]  /*178a0*/  LDL R49, [R1+0xb14] ;  /* 0x000b140001317983 */ /* 0x000f280000100800 */
[----:B---3--:R-:W3:Y:S04]  /*178b0*/  @P1 LDG.E.U16 R9, [R6.64] ;  /* 0x0000000606091981 */ /* 0x008ee8000c1e1500 */
        /* <DEDUP_REMOVED lines=8> */
[----:B------:R-:W2:Y:S01]  /*17940*/  @P1 LDG.E.U16 R10, [R6.64] ;  /* 0x00000006060a1981 */ /* 0x000ea2000c1e1500 */
[----:B------:R-:W-:-:S03]  /*17950*/  PRMT R11, RZ, 0x7610, R11 ;  /* 0x00007610ff0b7816 */ /* 0x000fc6000000000b */
[----:B--2---:R0:W-:Y:S04]  /*17960*/  STL [R1+0x5e8], R10 ;  /* 0x0005e80a01007387 */ /* 0x0041e80000100800 */
[----:B0-----:R-:W2:Y:S04]  /*17970*/  LDL.LU R10, [R1+0x1e18] ;  /* 0x001e1800010a7983 */ /* 0x001ea80000300800 */
[----:B------:R-:W2:Y:S01]  /*17980*/  LDL R7, [R1+0xb28] ;  /* 0x000b280001077983 */ /* 0x000ea20000100800 */
[----:B------:R-:W-:-:S03]  /*17990*/  @P1 IMAD.MOV.U32 R6, RZ, RZ, R5 ;  /* 0x000000ffff061224 */ /* 0x000fc600078e0005 */
[----:B------:R-:W3:Y:S04]  /*179a0*/  LDL R5, [R1+0xb04] ;  /* 0x000b040001057983 */ /* 0x000ee80000100800 */
[----:B--2---:R-:W2:Y:S01]  /*179b0*/  @P1 LDG.E.U16 R11, [R6.64] ;  /* 0x00000006060b1981 */ /* 0x004ea2000c1e1500 */
        /* <DEDUP_REMOVED lines=17> */
[----:B0-----:R-:W3:Y:S01]  /*17ad0*/  LDL R7, [R1+0xb10] ;  /* 0x000b100001077983 */ /* 0x001ee20000100800 */
[----:B------:R-:W-:Y:S01]  /*17ae0*/  PRMT R10, RZ, 0x7610, R10 ;  /* 0x00007610ff0a7816 */ /* 0x000fe2000000000a */
[----:B----4-:R-:W-:Y:S01]  /*17af0*/  @P0 IMAD.MOV.U32 R6, RZ, RZ, R49 ;  /* 0x000000ffff060224 */ /* 0x010fe200078e0031 */
[----:B------:R-:W-:Y:S01]  /*17b00*/  PRMT R11, RZ, 0x7610, R11 ;  /* 0x00007610ff0b7816 */ /* 0x000fe2000000000b */
[----:B------:R-:W4:Y:S04]  /*17b10*/  LDL R49, [R1+0xaec] ;  /* 0x000aec0001317983 */ /* 0x000f280000100800 */
[----:B---3--:R0:W3:Y:S04]  /*17b20*/  @P0 LDG.E.U16 R10, [R6.64] ;  /* 0x00000006060a0981 */ /* 0x0080e8000c1e1500 */
[----:B0-----:R-:W2:Y:S04]  /*17b30*/  LDL R6, [R1+0xb08] ;  /* 0x000b080001067983 */ /* 0x001ea80000100800 */
[----:B------:R-:W2:Y:S01]  /*17b40*/  LDL R7, [R1+0xb0c] ;  /* 0x000b0c0001077983 */ /* 0x000ea20000100800 */
[----:B------:R-:W-:-:S02]  /*17b50*/  ISETP.GT.AND P1, PT, R4, 0x1d, PT ;  /* 0x0000001d0400780c */ /* 0x000fc40003f24270 */
[----:B--2---:R-:W-:-:S04]  /*17b60*/  @P0 LOP3.LUT R7, R7, R6, RZ, 0x3c, !PT ;  /* 0x0000000607070212 */ /* 0x004fc800078e3cff */
[----:B------:R-:W-:-:S04]  /*17b70*/  @P0 LOP3.LUT R6, R7, R6, RZ, 0x3c, !PT ;  /* 0x0000000607060212 */ /* 0x000fc800078e3cff */
[----:B------:R-:W-:-:S05]  /*17b80*/  @P0 LOP3.LUT R7, R7, R6, RZ, 0x3c, !PT ;  /* 0x0000000607070212 */ /* 0x000fca00078e3cff */
[----:B------:R0:W2:Y:S04]  /*17b90*/  @P0 LDG.E.U16 R11, [R6.64] ;  /* 0x00000006060b0981 */ /* 0x0000a8000c1e1500 */
[----:B0-----:R-:W2:Y:S01]  /*17ba0*/  LDL R7, [R1+0xb00] ;  /* 0x000b000001077983 */ /* 0x001ea20000100800 */
[----:B------:R-:W-:Y:S01]  /*17bb0*/  PRMT R2, RZ, 0x7610, R2 ;  /* 0x00007610ff027816 */ /* 0x000fe20000000002 */
[----:B------:R-:W-:Y:S02]  /*17bc0*/  @P1 IMAD.MOV.U32 R6, RZ, RZ, R5 ;  /* 0x000000ffff061224 */ /* 0x000fe400078e0005 */
[----:B------:R-:W3:Y:S04]  /*17bd0*/  LDL R5, [R1+0xadc] ;  /* 0x000adc0001057983 */ /* 0x000ee80000100800 */
[----:B--2---:R-:W2:Y:S04]  /*17be0*/  @P1 LDG.E.U16 R2, [R6.64] ;  /* 0x0000000606021981 */ /* 0x004ea8000c1e1500 */
        /* <DEDUP_REMOVED lines=18> */
[----:B0-----:R-:W2:Y:S01]  /*17d10*/  LDL R7, [R1+0xae8] ;  /* 0x000ae80001077983 */ /* 0x001ea20000100800 */
[----:B------:R-:W-:Y:S01]  /*17d20*/  PRMT R59, RZ, 0x7610, R59 ;  /* 0x00007610ff3b7816 */ /* 0x000fe2000000003b */
[----:B----4-:R-:W-:Y:S02]  /*17d30*/  @P1 IMAD.MOV.U32 R6, RZ, RZ, R49 ;  /* 0x000000ffff061224 */ /* 0x010fe400078e0031 */
[----:B------:R-:W4:Y:S04]  /*17d40*/  LDL R49, [R1+0xac4] ;  /* 0x000ac40001317983 */ /* 0x000f280000100800 */
        /* <DEDUP_REMOVED lines=13> */
[----:B---3--:R-:W-:Y:S02]  /*17e20*/  @P0 IMAD.MOV.U32 R6, RZ, RZ, R5 ;  /* 0x000000ffff060224 */ /* 0x008fe400078e0005 */
        /* <DEDUP_REMOVED lines=20> */
[----:B------:R-:W-:Y:S02]  /*17f70*/  ISETP.GT.AND P1, PT, R4, 0x1f, PT ;  /* 0x0000001f0400780c */ /* 0x000fe40003f24270 */
[----:B------:R-:W-:Y:S01]  /*17f80*/  PRMT R51, RZ, 0x7610, R51 ;  /* 0x00007610ff337816 */ /* 0x000fe20000000033 */
[----:B--2---:R0:W-:Y:S04]  /*17f90*/  STL [R1+0x4d0], R56 ;  /* 0x0004d03801007387 */ /* 0x0041e80000100800 */
[----:B0-----:R-:W2:Y:S04]  /*17fa0*/  LDL.LU R56, [R1+0x1dfc] ;  /* 0x001dfc0001387983 */ /* 0x001ea80000300800 */
[----:B------:R-:W2:Y:S02]  /*17fb0*/  LDL R7, [R1+0xac0] ;  /* 0x000ac00001077983 */ /* 0x000ea40000100800 */
[----:B----4-:R-:W-:-:S05]  /*17fc0*/  @P1 IMAD.MOV.U32 R6, RZ, RZ, R49 ;  /* 0x000000ffff061224 */ /* 0x010fca00078e0031 */
[----:B--2---:R-:W2:Y:S04]  /*17fd0*/  @P1 LDG.E.U16 R51, [R6.64] ;  /* 0x0000000606331981 */ /* 0x004ea8000c1e1500 */
[----:B--2---:R0:W-:Y:S04]  /*17fe0*/  STL [R1+0x4cc], R51 ;  /* 0x0004cc3301007387 */ /* 0x0041e80000100800 */
[----:B0-----:R-:W2:Y:S04]  /*17ff0*/  LDL.LU R51, [R1+0x1df8] ;  /* 0x001df80001337983 */ /* 0x001ea80000300800 */
[----:B------:R-:W4:Y:S04]  /*18000*/  LDL R6, [R1+0xab8] ;  /* 0x000ab80001067983 */ /* 0x000f280000100800 */
[----:B------:R-:W4:Y:S01]  /*18010*/  LDL R7, [R1+0xabc] ;  /* 0x000abc0001077983 */ /* 0x000f220000100800 */
[----:B------:R-:W-:-:S03]  /*18020*/  PRMT R50, RZ, 0x7610, R50 ;  /* 0x00007610ff327816 */ /* 0x000fc60000000032 */
[----:B------:R-:W0:Y:S01]  /*18030*/  S2R R49, SR_TID.X ;  /* 0x0000000000317919 */ /* 0x000e220000002100 */
[----:B----4-:R-:W-:-:S04]  /*18040*/  @P1 LOP3.LUT R7, R7, R6, RZ, 0x3c, !PT ;  /* 0x0000000607071212 */ /* 0x010fc800078e3cff */
[----:B------:R-:W-:-:S04]  /*18050*/  @P1 LOP3.LUT R6, R7, R6, RZ, 0x3c, !PT ;  /* 0x0000000607061212 */ /* 0x000fc800078e3cff */
[----:B------:R-:W-:-:S05]  /*18060*/  @P1 LOP3.LUT R7, R7, R6, RZ, 0x3c, !PT ;  /* 0x0000000607071212 */ /* 0x000fca00078e3cff */
[----:B------:R-:W4:Y:S01]  /*18070*/  @P1 LDG.E.U16 R50, [R6.64] ;  /* 0x0000000606321981 */ /* 0x000f22000c1e1500 */
[----:B0-----:R-:W-:-:S04]  /*18080*/  LOP3.LUT R49, R49, 0x1f, RZ, 0xc0, !PT ;  /* 0x0000001f31317812 */ /* 0x001fc800078ec0ff */
[----:B------:R-:W-:Y:S01]  /*18090*/  ISETP.GE.AND P0, PT, R49, R4, PT ;  /* 0x000000043100720c */ /* 0x000fe20003f06270 */
[----:B----4-:R0:W-:Y:S04]  /*180a0*/  STL [R1+0x4c8], R50 ;  /* 0x0004c83201007387 */ /* 0x0101e80000100800 */
[----:B0-----:R-:W4:Y:S04]  /*180b0*/  LDL.LU R50, [R1+0x1df4] ;  /* 0x001df40001327983 */ /* 0x001f280000300800 */
[----:B------:R-:W2:Y:S04]  /*180c0*/  LDL.LU R49, [R1+0x1df0] ;  /* 0x001df00001317983 */ /* 0x000ea80000300800 */
        /* <DEDUP_REMOVED lines=16> */
[----:B------:R-:W-:Y:S06]  /*181d0*/  BAR.SYNC.DEFER_BLOCKING 0x0 ;  /* 0x0000000000007b1d */ /* 0x000fec0000010000 */
[----:B--2---:R0:W-:Y:S04]  /*181e0*/  STL [R1+0x4c0], R47 ;  /* 0x0004c02f01007387 */ /* 0x0041e80000100800 */
[----:B0-----:R-:W2:Y:S04]  /*181f0*/  LDL.LU R47, [R1+0x1de8] ;  /* 0x001de800012f7983 */ /* 0x001ea80000300800 */
[----:B------:R-:W2:Y:S04]  /*18200*/  LDL R4, [R1+0xaa4] ;  /* 0x000aa40001047983 */ /* 0x000ea80000100800 */
[----:B------:R-:W2:Y:S02]  /*18210*/  LDL R5, [R1+0x1268] ;  /* 0x0012680001057983 */ /* 0x000ea40000100800 */
[----:B--2---:R-:W-:-:S04]  /*18220*/  @!P0 LOP3.LUT R5, R5, R4, RZ, 0x3c, !PT ;  /* 0x0000000405058212 */ /* 0x004fc800078e3cff */
[----:B------:R-:W-:-:S04]  /*18230*/  @!P0 LOP3.LUT R4, R5, R4, RZ, 0x3c, !PT ;  /* 0x0000000405048212 */ /* 0x000fc800078e3cff */
[----:B------:R-:W-:-:S05]  /*18240*/  @!P0 LOP3.LUT R5, R5, R4, RZ, 0x3c, !PT ;  /* 0x0000000405058212 */ /* 0x000fca00078e3cff */
[----:B------:R-:W2:Y:S04]  /*18250*/  @!P0 LDG.E.U16 R46, [R4.64] ;  /* 0x00000006042e8981 */ /* 0x000ea8000c1e1500 */
[----:B--2---:R0:W-:Y:S04]  /*18260*/  STL [R1+0x4c], R46 ;  /* 0x00004c2e01007387 */ /* 0x0041e80000100800 */
[----:B0-----:R-:W2:Y:S04]  /*18270*/  LDL.LU R46, [R1+0x1de4] ;  /* 0x001de400012e7983 */ /* 0x001ea80000300800 */
[----:B------:R-:W2:Y:S04]  /*18280*/  LDL R4, [R1+0xa9c] ;  /* 0x000a9c0001047983 */ /* 0x000ea80000100800 */
[----:B------:R-:W2:Y:S01]  /*18290*/  LDL R5, [R1+0xaa0] ;  /* 0x000aa00001057983 */ /* 0x000ea20000100800 */
[----:B------:R-:W-:-:S02]  /*182a0*/  PRMT R45, RZ, 0x7610, R45 ;  /* 0x00007610ff2d7816 */ /* 0x000fc4000000002d */
        /* <DEDUP_REMOVED lines=59> */
[----:B------:R-:W2:Y:S04]  /*18660*/  LDL R4, [R1+0x1180] ;  /* 0x0011800001047983 */ /* 0x000ea80000100800 */
[----:B------:R-:W2:Y:S04]  /*18670*/  LDL R5, [R1+0x1184] ;  /* 0x0011840001057983 */ /* 0x000ea80000100800 */
[----:B0-----:R-:W0:Y:S02]  /*18680*/  S2R R2, SR_TID.X ;  /* 0x0000000000027919 */ /* 0x001e240000002100 */
[----:B0-----:R-:W-:-:S05]  /*18690*/  LOP3.LUT R2, R2, 0x1f, RZ, 0xc0, !PT ;  /* 0x0000001f02027812 */ /* 0x001fca00078ec0ff */
[----:B------:R-:W-:-:S05]  /*186a0*/  IMAD.SHL.U32 R2, R2, 0x2, RZ ;  /* 0x0000000202027824 */ /* 0x000fca00078e00ff */
[----:B------:R0:W-:Y:S02]  /*186b0*/  STS.U16 [R2], R36 ;  /* 0x0000002402007388 */ /* 0x0001e40000000400 */
[----:B0-----:R-:W-:Y:S02]  /*186c0*/  PRMT R2, RZ, 0x7610, R2 ;  /* 0x00007610ff027816 */ /* 0x001fe40000000002 */
        /* <DEDUP_REMOVED lines=10> */
[----:B------:R0:W-:Y:S02]  /*18770*/  STS.U16 [R2+0x40], R37 ;  /* 0x0000402502007388 */ /* 0x0001e40000000400 */
        /* <DEDUP_REMOVED lines=65> */
[----:B--2---:R-:W-:Y:S04]  /*18b90*/  STL [R1+0x14], R2 ;  /* 0x0000140201007387 */ /* 0x004fe80000100800 */
[----:B------:R-:W2:Y:S04]  /*18ba0*/  LDL R4, [R1+0x10b8] ;  /* 0x0010b80001047983 */ /* 0x000ea80000100800 */
[----:B------:R-:W2:Y:S01]  /*18bb0*/  LDL R5, [R1+0x10bc] ;  /* 0x0010bc0001057983 */ /* 0x000ea20000100800 */
[----:B------:R-:W-:-:S02]  /*18bc0*/  PRMT R0, RZ, 0x7610, R0 ;  /* 0x00007610ff007816 */ /* 0x000fc40000000000 */
[----:B--2---:R-:W-:-:S04]  /*18bd0*/  @!P0 LOP3.LUT R5, R5, R4, RZ, 0x3c, !PT ;  /* 0x0000000405058212 */ /* 0x004fc800078e3cff */
[----:B------:R-:W-:-:S04]  /*18be0*/  @!P0 LOP3.LUT R4, R5, R4, RZ, 0x3c, !PT ;  /* 0x0000000405048212 */ /* 0x000fc800078e3cff */
[----:B------:R-:W-:-:S05]  /*18bf0*/  @!P0 LOP3.LUT R5, R5, R4, RZ, 0x3c, !PT ;  /* 0x0000000405058212 */ /* 0x000fca00078e3cff */
[----:B------:R0:W2:Y:S04]  /*18c00*/  @!P0 LDG.E.U16 R0, [R4.64] ;  /* 0x0000000604008981 */ /* 0x0000a8000c1e1500 */
[----:B0-----:R-:W3:Y:S04]  /*18c10*/  LDL R4, [R1+0x1080] ;  /* 0x0010800001047983 */ /* 0x001ee80000100800 */
[----:B------:R-:W3:Y:S01]  /*18c20*/  LDL R5, [R1+0x1084] ;  /* 0x0010840001057983 */ /* 0x000ee20000100800 */
[----:B------:R-:W-:-:S03]  /*18c30*/  PRMT R53, RZ, 0x7610, R53 ;  /* 0x00007610ff357816 */ /* 0x000fc60000000035 */
[----:B--2---:R0:W-:Y:S01]  /*18c40*/  STL [R1+0x1d5c], R0 ;  /* 0x001d5c0001007387 */ /* 0x0041e20000100800 */
[----:B------:R-:W-:-:S03]  /*18c50*/  PRMT R54, RZ, 0x7610, R54 ;  /* 0x00007610ff367816 */ /* 0x000fc60000000036 */
[----:B0-----:R-:W2:Y:S01]  /*18c60*/  LDL R0, [R1+0x103c] ;  /* 0x00103c0001007983 */ /* 0x001ea20000100800 */
[----:B---3--:R-:W-:-:S04]  /*18c70*/  @!P0 LOP3.LUT R5, R5, R4, RZ, 0x3c, !PT ;  /* 0x0000000405058212 */ /* 0x008fc800078e3cff */
[----:B------:R-:W-:-:S04]  /*18c80*/  @!P0 LOP3.LUT R4, R5, R4, RZ, 0x3c, !PT ;  /* 0x0000000405048212 */ /* 0x000fc800078e3cff */
[----:B------:R-:W-:-:S05]  /*18c90*/  @!P0 LOP3.LUT R5, R5, R4, RZ, 0x3c, !PT ;  /* 0x0000000405058212 */ /* 0x000fca00078e3cff */
[----:B------:R0:W3:Y:S04]  /*18ca0*/  @!P0 LDG.E.U16 R53, [R4.64] ;  /* 0x0000000604358981 */ /* 0x0000e8000c1e1500 */
[----:B0-----:R-:W2:Y:S04]  /*18cb0*/  LDL R4, [R1+0x1078] ;  /* 0x0010780001047983 */ /* 0x001ea80000100800 */
[----:B------:R-:W2:Y:S04]  /*18cc0*/  LDL R5, [R1+0x107c] ;  /* 0x00107c0001057983 */ /* 0x000ea80000100800 */
[----:B---3--:R0:W-:Y:S04]  /*18cd0*/  STL [R1+0x1d60], R53 ;  /* 0x001d603501007387 */ /* 0x0081e80000100800 */
[----:B0-----:R-:W3:Y:S01]  /*18ce0*/  LDL R53, [R1+0x1044] ;  /* 0x0010440001357983 */ /* 0x001ee20000100800 */
[----:B--2---:R-:W-:-:S04]  /*18cf0*/  @!P0 LOP3.LUT R5, R5, R4, RZ, 0x3c, !PT ;  /* 0x0000000405058212 */ /* 0x004fc800078e3cff */
[----:B------:R-:W-:-:S04]  /*18d00*/  @!P0 LOP3.LUT R4, R5, R4, RZ, 0x3c, !PT ;  /* 0x0000000405048212 */ /* 0x000fc800078e3cff */
[----:B------:R-:W-:-:S05]  /*18d10*/  @!P0 LOP3.LUT R5, R5, R4, RZ, 0x3c, !PT ;  /* 0x0000000405058212 */ /* 0x000fca00078e3cff */
[----:B------:R0:W2:Y:S04]  /*18d20*/  @!P0 LDG.E.U16 R54, [R4.64] ;  /* 0x0000000604368981 */ /* 0x0000a8000c1e1500 */
[----:B0-----:R-:W4:Y:S01]  /*18d30*/  LDL R5, [R1+0x1040] ;  /* 0x0010400001057983 */ /* 0x001f220000100800 */
[----:B------:R-:W-:Y:S01]  /*18d40*/  PRMT R55, RZ, 0x7610, R55 ;  /* 0x00007610ff377816 */ /* 0x000fe20000000037 */
[----:B---3--:R-:W-:Y:S02]  /*18d50*/  @!P0 IMAD.MOV.U32 R4, RZ, RZ, R53 ;  /* 0x000000ffff048224 */ /* 0x008fe400078e0035 */
[----:B--2---:R0:W-:Y:S01]  /*18d60*/  STL [R1+0x1d64], R54 ;  /* 0x001d643601007387 */ /* 0x0041e20000100800 */
[----:B------:R-:W-:-:S03]  /*18d70*/  PRMT R3, RZ, 0x7610, R3 ;  /* 0x00007610ff037816 */ /* 0x000fc60000000003 */
[----:B------:R-:W2:Y:S04]  /*18d80*/  LDL R53, [R1+0xffc] ;  /* 0x000ffc0001357983 */ /* 0x000ea80000100800 */
[----:B----4-:R1:W3:Y:S04]  /*18d90*/  @!P0 LDG.E.U16 R55, [R4.64] ;  /* 0x0000000604378981 */ /* 0x0102e8000c1e1500 */
[----:B0-----:R-:W4:Y:S04]  /*18da0*/  LDL R54, [R1+0x1004] ;  /* 0x0010040001367983 */ /* 0x001f280000100800 */
[----:B-1----:R-:W2:Y:S01]  /*18db0*/  LDL R5, [R1+0x1038] ;  /* 0x0010380001057983 */ /* 0x002ea20000100800 */
[----:B------:R-:W-:-:S03]  /*18dc0*/  @!P0 IMAD.MOV.U32 R4, RZ, RZ, R0 ;  /* 0x000000ffff048224 */ /* 0x000fc600078e0000 */
[----:B---3--:R0:W-:Y:S01]  /*18dd0*/  STL [R1+0x1d68], R55 ;  /* 0x001d683701007387 */ /* 0x0081e20000100800 */
[----:B------:R-:W-:-:S03]  /*18de0*/  PRMT R61, RZ, 0x7610, R61 ;  /* 0x00007610ff3d7816 */ /* 0x000fc6000000003d */
[----:B------:R-:W3:Y:S04]  /*18df0*/  LDL R0, [R1+0xfc4] ;  /* 0x000fc40001007983 */ /* 0x000ee80000100800 */
[----:B--2---:R1:W2:Y:S04]  /*18e00*/  @!P0 LDG.E.U16 R3, [R4.64] ;  /* 0x0000000604038981 */ /* 0x0042a8000c1e1500 */
[----:B0-----:R-:W3:Y:S04]  /*18e10*/  LDL R55, [R1+0xff8] ;  /* 0x000ff80001377983 */ /* 0x001ee80000100800 */
[----:B-1----:R-:W3:Y:S01]  /*18e20*/  LDL R5, [R1+0x1000] ;  /* 0x0010000001057983 */ /* 0x002ee20000100800 */
[----:B----4-:R-:W-:-:S03]  /*18e30*/  @!P0 IMAD.MOV.U32 R4, RZ, RZ, R54 ;  /* 0x000000ffff048224 */ /* 0x010fc600078e0036 */
[----:B--2---:R0:W-:Y:S01]  /*18e40*/  STL [R1+0x1d6c], R3 ;  /* 0x001d6c0301007387 */ /* 0x0041e20000100800 */
[----:B------:R-:W-:Y:S02]  /*18e50*/  PRMT R59, RZ, 0x7610, R59 ;  /* 0x00007610ff3b7816 */ /* 0x000fe4000000003b */
[----:B------:R-:W-:Y:S01]  /*18e60*/  PRMT R58, RZ, 0x7610, R58 ;  /* 0x00007610ff3a7816 */ /* 0x000fe2000000003a */
[----:B------:R-:W2:Y:S04]  /*18e70*/  LDL R54, [R1+0xfbc] ;  /* 0x000fbc0001367983 */ /* 0x000ea80000100800 */
[----:B0-----:R-:W4:Y:S04]  /*18e80*/  LDL R3, [R1+0xfc0] ;  /* 0x000fc00001037983 */ /* 0x001f280000100800 */
[----:B---3--:R0:W3:Y:S02]  /*18e90*/  @!P0 LDG.E.U16 R61, [R4.64] ;  /* 0x00000006043d8981 */ /* 0x0080e4000c1e1500 */
[----:B0-----:R-:W-:-:S02]  /*18ea0*/  @!P0 IMAD.MOV.U32 R4, RZ, RZ, R53 ;  /* 0x000000ffff048224 */ /* 0x001fc400078e0035 */
[----:B------:R-:W-:-:S05]  /*18eb0*/  @!P0 IMAD.MOV.U32 R5, RZ, RZ, R55 ;  /* 0x000000ffff058224 */ /* 0x000fca00078e0037 */
[----:B------:R0:W2:Y:S02]  /*18ec0*/  @!P0 LDG.E.U16 R59, [R4.64] ;  /* 0x00000006043b8981 */ /* 0x0000a4000c1e1500 */
[----:B0-----:R-:W-:Y:S02]  /*18ed0*/  @!P0 IMAD.MOV.U32 R4, RZ, RZ, R0 ;  /* 0x000000ffff048224 */ /* 0x001fe400078e0000 */
[----:B----4-:R-:W-:Y:S01]  /*18ee0*/  @!P0 IMAD.MOV.U32 R5, RZ, RZ, R3 ;  /* 0x000000ffff058224 */ /* 0x010fe200078e0003 */
[----:B---3--:R0:W-:Y:S04]  /*18ef0*/  STL [R1+0x1d70], R61 ;  /* 0x001d703d01007387 */ /* 0x0081e80000100800 */
[----:B------:R1:W3:Y:S04]  /*18f00*/  @!P0 LDG.E.U16 R58, [R4.64] ;  /* 0x00000006043a8981 */ /* 0x0002e8000c1e1500 */
[----:B------:R-:W4:Y:S04]  /*18f10*/  LDL R55, [R1+0xf80] ;  /* 0x000f800001377983 */ /* 0x000f280000100800 */
[----:B0-----:R-:W4:Y:S04]  /*18f20*/  LDL R61, [R1+0xfb8] ;  /* 0x000fb800013d7983 */ /* 0x001f280000100800 */
[----:B------:R-:W4:Y:S04]  /*18f30*/  LDL R53, [R1+0xf84] ;  /* 0x000f840001357983 */ /* 0x000f280000100800 */
[----:B--2---:R-:W-:Y:S04]  /*18f40*/  STL [R1+0x1d74], R59 ;  /* 0x001d743b01007387 */ /* 0x004fe80000100800 */
[----:B------:R-:W2:Y:S04]  /*18f50*/  LDL R3, [R1+0xf78] ;  /* 0x000f780001037983 */ /* 0x000ea80000100800 */
[----:B------:R-:W2:Y:S01]  /*18f60*/  LDL R0, [R1+0xf7c] ;  /* 0x000f7c0001007983 */ /* 0x000ea20000100800 */
[----:B------:R-:W-:Y:S01]  /*18f70*/  PRMT R57, RZ, 0x7610, R57 ;  /* 0x00007610ff397816 */ /* 0x000fe20000000039 */
[----:B-1----:R-:W-:Y:S01]  /*18f80*/  @!P0 IMAD.MOV.U32 R4, RZ, RZ, R54 ;  /* 0x000000ffff048224 */ /* 0x002fe200078e0036 */
[----:B------:R-:W-:Y:S01]  /*18f90*/  PRMT R56, RZ, 0x7610, R56 ;  /* 0x00007610ff387816 */ /* 0x000fe20000000038 */
[----:B---3--:R0:W-:Y:S04]  /*18fa0*/  STL [R1+0x1d78], R58 ;  /* 0x001d783a01007387 */ /* 0x0081e80000100800 */
[----:B------:R-:W3:Y:S01]  /*18fb0*/  LDL R54, [R1+0xf44] ;  /* 0x000f440001367983 */ /* 0x000ee20000100800 */
[----:B----4-:R-:W-:-:S03]  /*18fc0*/  @!P0 IMAD.MOV.U32 R5, RZ, RZ, R61 ;  /* 0x000000ffff058224 */ /* 0x010fc600078e003d */
[----:B0-----:R-:W4:Y:S04]  /*18fd0*/  LDL R58, [R1+0xf40] ;  /* 0x000f4000013a7983 */ /* 0x001f280000100800 */
[----:B------:R0:W4:Y:S02]  /*18fe0*/  @!P0 LDG.E.U16 R57, [R4.64] ;  /* 0x0000000604398981 */ /* 0x000124000c1e1500 */
[----:B0-----:R-:W-:Y:S02]  /*18ff0*/  @!P0 IMAD.MOV.U32 R4, RZ, RZ, R53 ;  /* 0x000000ffff048224 */ /* 0x001fe400078e0035 */
[----:B------:R-:W-:-:S05]  /*19000*/  @!P0 IMAD.MOV.U32 R5, RZ, RZ, R55 ;  /* 0x000000ffff058224 */ /* 0x000fca00078e0037 */
[----:B------:R2:W4:Y:S01]  /*19010*/  @!P0 LDG.E.U16 R56, [R4.64] ;  /* 0x0000000604388981 */ /* 0x000522000c1e1500 */
[----:B------:R-:W-:Y:S02]  /*19020*/  PRMT R51, RZ, 0x7610, R51 ;  /* 0x00007610ff337816 */ /* 0x000fe40000000033 */
[----:B------:R-:W-:Y:S01]  /*19030*/  PRMT R50, RZ, 0x7610, R50 ;  /* 0x00007610ff327816 */ /* 0x000fe20000000032 */
[----:B--2---:R-:W-:Y:S02]  /*19040*/  @!P0 IMAD.MOV.U32 R4, RZ, RZ, R0 ;  /* 0x000000ffff048224 */ /* 0x004fe400078e0000 */
[----:B------:R-:W-:-:S05]  /*19050*/  @!P0 IMAD.MOV.U32 R5, RZ, RZ, R3 ;  /* 0x000000ffff058224 */ /* 0x000fca00078e0003 */
[----:B------:R3:W2:Y:S02]  /*19060*/  @!P0 LDG.E.U16 R51, [R4.64] ;  /* 0x0000000604338981 */ /* 0x0006a4000c1e1500 */
[----:B---3--:R-:W-:Y:S02]  /*19070*/  @!P0 IMAD.MOV.U32 R4, RZ, RZ, R54 ;  /* 0x000000ffff048224 */ /* 0x008fe400078e0036 */
[----:B----4-:R-:W-:Y:S01]  /*19080*/  @!P0 IMAD.MOV.U32 R5, RZ, RZ, R58 ;  /* 0x000000ffff058224 */ /* 0x010fe200078e003a */
[----:B------:R-:W-:Y:S04]  /*19090*/  STL [R1+0x1d7c], R57 ;  /* 0x001d7c3901007387 */ /* 0x000fe80000100800 */
[----:B------:R-:W3:Y:S04]  /*190a0*/  LDL R55, [R1+0xf38] ;  /* 0x000f380001377983 */ /* 0x000ee80000100800 */
[----:B------:R-:W4:Y:S04]  /*190b0*/  LDL R53, [R1+0xf3c] ;  /* 0x000f3c0001357983 */ /* 0x000f280000100800 */
[----:B------:R3:W4:Y:S04]  /*190c0*/  @!P0 LDG.E.U16 R50, [R4.64] ;  /* 0x0000000604328981 */ /* 0x000728000c1e1500 */
[----:B------:R-:W-:Y:S04]  /*190d0*/  STL [R1+0x1d80], R56 ;  /* 0x001d803801007387 */ /* 0x000fe80000100800 */
[----:B------:R-:W4:Y:S04]  /*190e0*/  LDL R3, [R1+0xf00] ;  /* 0x000f000001037983 */ /* 0x000f280000100800 */
[----:B------:R-:W4:Y:S01]  /*190f0*/  LDL R0, [R1+0xf04] ;  /* 0x000f040001007983 */ /* 0x000f220000100800 */
[----:B------:R-:W-:-:S03]  /*19100*/  PRMT R49, RZ, 0x7610, R49 ;  /* 0x00007610ff317816 */ /* 0x000fc60000000031 */
[----:B--2---:R0:W-:Y:S04]  /*19110*/  STL [R1+0x1d84], R51 ;  /* 0x001d843301007387 */ /* 0x0041e80000100800 */
[----:B------:R-:W2:Y:S04]  /*19120*/  LDL R54, [R1+0xef8] ;  /* 0x000ef80001367983 */ /* 0x000ea80000100800 */
[----:B0-----:R-:W2:Y:S01]  /*19130*/  LDL R51, [R1+0xefc] ;  /* 0x000efc0001337983 */ /* 0x001ea20000100800 */
[----:B------:R-:W-:Y:S01]  /*19140*/  PRMT R48, RZ, 0x7610, R48 ;  /* 0x00007610ff307816 */ /* 0x000fe20000000030 */
[----:B---3--:R-:W-:-:S02]  /*19150*/  @!P0 IMAD.MOV.U32 R5, RZ, RZ, R55 ;  /* 0x000000ffff058224 */ /* 0x008fc400078e0037 */
[----:B----4-:R-:W-:Y:S01]  /*19160*/  @!P0 IMAD.MOV.U32 R4, RZ, RZ, R53 ;  /* 0x000000ffff048224 */ /* 0x010fe200078e0035 */
[----:B------:R0:W-:Y:S04]  /*19170*/  STL [R1+0x1d88], R50 ;  /* 0x001d883201007387 */ /* 0x0001e80000100800 */
[----:B------:R-:W3:Y:S04]  /*19180*/  LDL R53, [R1+0xec0] ;  /* 0x000ec00001357983 */ /* 0x000ee80000100800 */
[----:B------:R1:W4:Y:S04]  /*19190*/  @!P0 LDG.E.U16 R49, [R4.64] ;  /* 0x0000000604318981 */ /* 0x000328000c1e1500 */
[----:B0-----:R-:W4:Y:S01]  /*191a0*/  LDL R50, [R1+0xec4] ;  /* 0x000ec40001327983 */ /* 0x001f220000100800 */
[----:B-1----:R-:W-:-:S02]  /*191b0*/  @!P0 IMAD.MOV.U32 R4, RZ, RZ, R0 ;  /* 0x000000ffff048224 */ /* 0x002fc400078e0000 */
        /* <DEDUP_REMOVED lines=8> */
[----:B----4-:R-:W-:Y:S01]  /*19240*/  STL [R1+0x1d8c], R49 ;  /* 0x001d8c3101007387 */ /* 0x010fe20000100800 */
[----:B------:R-:W-:-:S03]  /*19250*/  @!P0 IMAD.MOV.U32 R4, RZ, RZ, R50 ;  /* 0x000000ffff048224 */ /* 0x000fc600078e0032 */
[----:B------:R-:W3:Y:S04]  /*19260*/  LDL R3, [R1+0xeb8] ;  /* 0x000eb80001037983 */ /* 0x000ee80000100800 */
[----:B------:R-:W4:Y:S04]  /*19270*/  LDL R0, [R1+0xebc] ;  /* 0x000ebc0001007983 */ /* 0x000f280000100800 */
[----:B------:R3:W4:Y:S04]  /*19280*/  @!P0 LDG.E.U16 R46, [R4.64] ;  /* 0x00000006042e8981 */ /* 0x000728000c1e1500 */
[----:B------:R0:W-:Y:S04]  /*19290*/  STL [R1+0x1d90], R48 ;  /* 0x001d903001007387 */ /* 0x0001e80000100800 */
[----:B------:R-:W4:Y:S04]  /*192a0*/  LDL R51, [R1+0xa98] ;  /* 0x000a980001337983 */ /* 0x000f280000100800 */
[----:B0-----:R-:W4:Y:S01]  /*192b0*/  LDL R48, [R1+0x1264] ;  /* 0x0012640001307983 */ /* 0x001f220000100800 */
[----:B------:R-:W-:-:S03]  /*192c0*/  PRMT R45, RZ, 0x7610, R45 ;  /* 0x00007610ff2d7816 */ /* 0x000fc6000000002d */
[----:B--2---:R0:W-:Y:S04]  /*192d0*/  STL [R1+0x1d94], R47 ;  /* 0x001d942f01007387 */ /* 0x0041e80000100800 */
[----:B------:R-:W2:Y:S04]  /*192e0*/  LDL R50, [R1+0xa94] ;  /* 0x000a940001327983 */ /* 0x000ea80000100800 */
[----:B0-----:R-:W2:Y:S01]  /*192f0*/  LDL R47, [R1+0x1260] ;  /* 0x00126000012f7983 */ /* 0x001ea20000100800 */
[----:B------:R-:W-:Y:S01]  /*19300*/  PRMT R44, RZ, 0x7610, R44 ;  /* 0x00007610ff2c7816 */ /* 0x000fe2000000002c */
[----:B---3--:R-:W-:-:S02]  /*19310*/  @!P0 IMAD.MOV.U32 R5, RZ, RZ, R3 ;  /* 0x000000ffff058224 */ /* 0x008fc400078e0003 */
[----:B----4-:R-:W-:Y:S01]  /*19320*/  @!P0 IMAD.MOV.U32 R4, RZ, RZ, R0 ;  /* 0x000000ffff048224 */ /* 0x010fe200078e0000 */
[----:B------:R-:W-:Y:S04]  /*19330*/  STL [R1+0x1d98], R46 ;  /* 0x001d982e01007387 */ /* 0x000fe80000100800 */
[----:B------:R-:W3:Y:S04]  /*19340*/  LDL R49, [R1+0x1230] ;  /* 0x0012300001317983 */ /* 0x000ee80000100800 */
[----:B------:R-:W4:Y:S04]  /*19350*/  LDL R0, [R1+0x1234] ;  /* 0x0012340001007983 */ /* 0x000f280000100800 */
[----:B------:R0:W4:Y:S01]  /*19360*/  @!P0 LDG.E.U16 R45, [R4.64] ;  /* 0x00000006042d8981 */ /* 0x000122000c1e1500 */
[----:B------:R-:W-:-:S02]  /*19370*/  PRMT R43, RZ, 0x7610, R43 ;  /* 0x00007610ff2b7816 */ /* 0x000fc4000000002b */
[----:B------:R-:W-:Y:S01]  /*19380*/  PRMT R42, RZ, 0x7610, R42 ;  /* 0x00007610ff2a7816 */ /* 0x000fe2000000002a */
[----:B------:R-:W4:Y:S01]  /*19390*/  LDL R3, [R1+0x122c] ;  /* 0x00122c0001037983 */ /* 0x000f220000100800 */
[----:B0-----:R-:W-:Y:S02]  /*193a0*/  @!P0 IMAD.MOV.U32 R4, RZ, RZ, R48 ;  /* 0x000000ffff048224 */ /* 0x001fe400078e0030 */
[----:B------:R-:W-:-:S05]  /*193b0*/  @!P0 IMAD.MOV.U32 R5, RZ, RZ, R51 ;  /* 0x000000ffff058224 */ /* 0x000fca00078e0033 */
[----:B------:R2:W4:Y:S02]  /*193c0*/  @!P0 LDG.E.U16 R44, [R4.64] ;  /* 0x00000006042c8981 */ /* 0x000524000c1e1500 */
[----:B--2---:R-:W-:Y:S02]  /*193d0*/  @!P0 IMAD.MOV.U32 R4, RZ, RZ, R47 ;  /* 0x000000ffff048224 */ /* 0x004fe400078e002f */
[----:B------:R-:W-:-:S05]  /*193e0*/  @!P0 IMAD.MOV.U32 R5, RZ, RZ, R50 ;  /* 0x000000ffff058224 */ /* 0x000fca00078e0032 */
[----:B------:R3:W2:Y:S02]  /*193f0*/  @!P0 LDG.E.U16 R43, [R4.64] ;  /* 0x00000006042b8981 */ /* 0x0006a4000c1e1500 */
[----:B---3--:R-:W-:Y:S02]  /*19400*/  @!P0 IMAD.MOV.U32 R5, RZ, RZ, R49 ;  /* 0x000000ffff058224 */ /* 0x008fe400078e0031 */
[----:B----4-:R-:W-:Y:S01]  /*19410*/  @!P0 IMAD.MOV.U32 R4, RZ, RZ, R0 ;  /* 0x000000ffff048224 */ /* 0x010fe200078e0000 */
[----:B------:R0:W-:Y:S04]  /*19420*/  STL [R1+0x1d9c], R45 ;  /* 0x001d9c2d01007387 */ /* 0x0001e80000100800 */
[----:B------:R-:W3:Y:S04]  /*19430*/  LDL R48, [R1+0x1228] ;  /* 0x0012280001307983 */ /* 0x000ee80000100800 */
[----:B------:R1:W4:Y:S04]  /*19440*/  @!P0 LDG.E.U16 R42, [R4.64] ;  /* 0x00000006042a8981 */ /* 0x000328000c1e1500 */
[----:B0-----:R-:W4:Y:S04]  /*19450*/  LDL R45, [R1+0x11f4] ;  /* 0x0011f400012d7983 */ /* 0x001f280000100800 */
[----:B------:R0:W-:Y:S04]  /*19460*/  STL [R1+0x1da0], R44 ;  /* 0x001da02c01007387 */ /* 0x0001e80000100800 */
[----:B------:R-:W4:Y:S04]  /*19470*/  LDL R47, [R1+0x11f0] ;  /* 0x0011f000012f7983 */ /* 0x000f280000100800 */
[----:B------:R-:W4:Y:S04]  /*19480*/  LDL R46, [R1+0x11e8] ;  /* 0x0011e800012e7983 */ /* 0x000f280000100800 */
[----:B0-----:R-:W4:Y:S01]  /*19490*/  LDL R44, [R1+0x11ec] ;  /* 0x0011ec00012c7983 */ /* 0x001f220000100800 */
[----:B------:R-:W-:Y:S01]  /*194a0*/  PRMT R41, RZ, 0x7610, R41 ;  /* 0x00007610ff297816 */ /* 0x000fe20000000029 */
[----:B-1----:R-:W-:-:S02]  /*194b0*/  @!P0 IMAD.MOV.U32 R4, RZ, RZ, R3 ;  /* 0x000000ffff048224 */ /* 0x002fc400078e0003 */
[----:B--2---:R-:W-:Y:S04]  /*194c0*/  STL [R1+0x1da4], R43 ;  /* 0x001da42b01007387 */ /* 0x004fe80000100800 */
[----:B------:R-:W2:Y:S01]  /*194d0*/  LDL R0, [R1+0x11b4] ;  /* 0x0011b40001007983 */ /* 0x000ea20000100800 */
[----:B------:R-:W-:Y:S01]  /*194e0*/  PRMT R40, RZ, 0x7610, R40 ;  /* 0x00007610ff287816 */ /* 0x000fe20000000028 */
[----:B---3--:R-:W-:Y:S02]  /*194f0*/  @!P0 IMAD.MOV.U32 R5, RZ, RZ, R48 ;  /* 0x000000ffff058224 */ /* 0x008fe400078e0030 */
[----:B----4-:R0:W-:Y:S04]  /*19500*/  STL [R1+0x1da8], R42 ;  /* 0x001da82a01007387 */ /* 0x0101e80000100800 */
[----:B------:R-:W3:Y:S04]  /*19510*/  LDL R3, [R1+0x11b0] ;  /* 0x0011b00001037983 */ /* 0x000ee80000100800 */
[----:B------:R1:W4:Y:S01]  /*19520*/  @!P0 LDG.E.U16 R41, [R4.64] ;  /* 0x0000000604298981 */ /* 0x000322000c1e1500 */
[----:B------:R-:W-:-:S02]  /*19530*/  PRMT R39, RZ, 0x7610, R39 ;  /* 0x00007610ff277816 */ /* 0x000fc40000000027 */
[----:B------:R-:W-:Y:S01]  /*19540*/  PRMT R38, RZ, 0x7610, R38 ;  /* 0x00007610ff267816 */ /* 0x000fe20000000026 */
[----:B------:R-:W4:Y:S01]  /*19550*/  LDL.LU R59, [R1+0x6c0] ;  /* 0x0006c000013b7983 */ /* 0x000f220000300800 */
[----:B-1----:R-:W-:Y:S02]  /*19560*/  @!P0 IMAD.MOV.U32 R4, RZ, RZ, R45 ;  /* 0x000000ffff048224 */ /* 0x002fe400078e002d */
[----:B------:R-:W-:-:S05]  /*19570*/  @!P0 IMAD.MOV.U32 R5, RZ, RZ, R47 ;  /* 0x000000ffff058224 */ /* 0x000fca00078e002f */
[----:B------:R1:W4:Y:S02]  /*19580*/  @!P0 LDG.E.U16 R40, [R4.64] ;  /* 0x0000000604288981 */ /* 0x000324000c1e1500 */
[----:B-1----:R-:W-:Y:S02]  /*19590*/  @!P0 IMAD.MOV.U32 R4, RZ, RZ, R44 ;  /* 0x000000ffff048224 */ /* 0x002fe400078e002c */
[----:B------:R-:W-:-:S05]  /*195a0*/  @!P0 IMAD.MOV.U32 R5, RZ, RZ, R46 ;  /* 0x000000ffff058224 */ /* 0x000fca00078e002e */
[----:B------:R2:W4:Y:S02]  /*195b0*/  @!P0 LDG.E.U16 R39, [R4.64] ;  /* 0x0000000604278981 */ /* 0x000524000c1e1500 */
[----:B--2---:R-:W-:Y:S02]  /*195c0*/  @!P0 IMAD.MOV.U32 R4, RZ, RZ, R0 ;  /* 0x000000ffff048224 */ /* 0x004fe400078e0000 */
[----:B---3--:R-:W-:Y:S01]  /*195d0*/  @!P0 IMAD.MOV.U32 R5, RZ, RZ, R3 ;  /* 0x000000ffff058224 */ /* 0x008fe200078e0003 */
[----:B----4-:R-:W-:Y:S04]  /*195e0*/  STL [R1+0x1dac], R41 ;  /* 0x001dac2901007387 */ /* 0x010fe80000100800 */
[----:B0-----:R-:W2:Y:S04]  /*195f0*/  LDL R42, [R1+0x11ac] ;  /* 0x0011ac00012a7983 */ /* 0x001ea80000100800 */
[----:B------:R2:W3:Y:S04]  /*19600*/  @!P0 LDG.E.U16 R38, [R4.64] ;  /* 0x0000000604268981 */ /* 0x0004e8000c1e1500 */
[----:B------:R-:W4:Y:S04]  /*19610*/  LDL R45, [R1+0x11a8] ;  /* 0x0011a800012d7983 */ /* 0x000f280000100800 */
[----:B------:R-:W4:Y:S04]  /*19620*/  LDL.LU R61, [R1+0x6c4] ;  /* 0x0006c400013d7983 */ /* 0x000f280000300800 */
[----:B------:R0:W-:Y:S04]  /*19630*/  STL [R1+0x1db0], R40 ;  /* 0x001db02801007387 */ /* 0x0001e80000100800 */
[----:B------:R-:W4:Y:S04]  /*19640*/  LDL R44, [R1+0x1170] ;  /* 0x00117000012c7983 */ /* 0x000f280000100800 */
[----:B------:R-:W4:Y:S04]  /*19650*/  LDL R43, [R1+0x1174] ;  /* 0x00117400012b7983 */ /* 0x000f280000100800 */
[----:B------:R-:W4:Y:S04]  /*19660*/  LDL.LU R53, [R1+0x6c8] ;  /* 0x0006c80001357983 */ /* 0x000f280000300800 */
[----:B------:R-:W-:Y:S04]  /*19670*/  STL [R1+0x1db4], R39 ;  /* 0x001db42701007387 */ /* 0x000fe80000100800 */
[----:B------:R-:W4:Y:S04]  /*19680*/  LDL R3, [R1+0x1168] ;  /* 0x0011680001037983 */ /* 0x000f280000100800 */
[----:B------:R-:W4:Y:S04]  /*19690*/  LDL R0, [R1+0x116c] ;  /* 0x00116c0001007983 */ /* 0x000f280000100800 */
[----:B------:R-:W4:Y:S01]  /*196a0*/  LDL.LU R55, [R1+0x6cc] ;  /* 0x0006cc0001377983 */ /* 0x000f220000300800 */
[----:B------:R-:W-:-:S02]  /*196b0*/  PRMT R37, RZ, 0x7610, R37 ;  /* 0x00007610ff257816 */ /* 0x000fc40000000025 */
[----:B------:R-:W-:Y:S01]  /*196c0*/  PRMT R36, RZ, 0x7610, R36 ;  /* 0x00007610ff247816 */ /* 0x000fe20000000024 */
[----:B--2---:R-:W-:Y:S01]  /*196d0*/  @!P0 IMAD.MOV.U32 R4, RZ, RZ, R42 ;  /* 0x000000ffff048224 */ /* 0x004fe200078e002a */
[----:B---3--:R-:W-:Y:S04]  /*196e0*/  STL [R1+0x1db8], R38 ;  /* 0x001db82601007387 */ /* 0x008fe80000100800 */
[----:B------:R-:W2:Y:S04]  /*196f0*/  LDL R42, [R1+0x1130] ;  /* 0x00113000012a7983 */ /* 0x000ea80000100800 */
[----:B0-----:R-:W3:Y:S01]  /*19700*/  LDL R40, [R1+0x1134] ;  /* 0x0011340001287983 */ /* 0x001ee20000100800 */
[----:B----4-:R-:W-:-:S03]  /*19710*/  @!P0 IMAD.MOV.U32 R5, RZ, RZ, R45 ;  /* 0x000000ffff058224 */ /* 0x010fc600078e002d */
[----:B------:R-:W0:Y:S04]  /*19720*/  S2R R2, SR_TID.X ;  /* 0x0000000000027919 */ /* 0x000e280000002100 */
[----:B------:R1:W4:Y:S01]  /*19730*/  @!P0 LDG.E.U16 R37, [R4.64] ;  /* 0x0000000604258981 */ /* 0x000322000c1e1500 */
[----:B------:R-:W-:-:S03]  /*19740*/  PRMT R34, RZ, 0x7610, R34 ;  /* 0x00007610ff227816 */ /* 0x000fc60000000022 */
[----:B------:R-:W4:Y:S01]  /*19750*/  LDL.LU R54, [R1+0x6a0] ;  /* 0x0006a00001367983 */ /* 0x000f220000300800 */
[----:B-1----:R-:W-:Y:S02]  /*19760*/  @!P0 IMAD.MOV.U32 R4, RZ, RZ, R43 ;  /* 0x000000ffff048224 */ /* 0x002fe400078e002b */
[----:B------:R-:W-:-:S05]  /*19770*/  @!P0 IMAD.MOV.U32 R5, RZ, RZ, R44 ;  /* 0x000000ffff058224 */ /* 0x000fca00078e002c */
[----:B------:R1:W4:Y:S01]  /*19780*/  @!P0 LDG.E.U16 R36, [R4.64] ;  /* 0x0000000604248981 */ /* 0x000322000c1e1500 */
[----:B0-----:R-:W-:-:S05]  /*19790*/  LOP3.LUT R2, R2, 0x1f, RZ, 0xc0, !PT ;  /* 0x0000001f02027812 */ /* 0x001fca00078ec0ff */
[----:B------:R-:W-:Y:S02]  /*197a0*/  IMAD.SHL.U32 R2, R2, 0x2, RZ ;  /* 0x0000000202027824 */ /* 0x000fe400078e00ff */
[----:B-1----:R-:W-:-:S03]  /*197b0*/  @!P0 IMAD.MOV.U32 R4, RZ, RZ, R0 ;  /* 0x000000ffff048224 */ /* 0x002fc600078e0000 */
[----:B------:R0:W-:Y:S01]  /*197c0*/  STS.U16 [R2+0x480], R35 ;  /* 0x0004802302007388 */ /* 0x0001e20000000400 */
[----:B------:R-:W-:Y:S01]  /*197d0*/  @!P0 IMAD.MOV.U32 R5, RZ, RZ, R3 ;  /* 0x000000ffff058224 */ /* 0x000fe200078e0003 */
[----:B0-----:R-:W-:-:S06]  /*197e0*/  PRMT R35, RZ, 0x7610, R35 ;  /* 0x00007610ff237816 */ /* 0x001fcc0000000023 */
[----:B------:R2:W4:Y:S01]  /*197f0*/  @!P0 LDG.E.U16 R35, [R4.64] ;  /* 0x0000000604238981 */ /* 0x000522000c1e1500 */
[----:B------:R-:W-:-:S03]  /*19800*/  LOP3.LUT R41, R2, 0x10, RZ, 0x3c, !PT ;  /* 0x0000001002297812 */ /* 0x000fc600078e3cff */
[----:B------:R-:W-:Y:S04]  /*19810*/  STS.U16 [R2+0x800], R28 ;  /* 0x0008001c02007388 */ /* 0x000fe80000000400 */
        /* <DEDUP_REMOVED lines=23> */
[----:B------:R0:W-:Y:S01]  /*19990*/  STS.U16 [R41+0x100], R59 ;  /* 0x0001003b29007388 */ /* 0x0001e20000000400 */
[----:B--2---:R-:W-:-:S02]  /*199a0*/  @!P0 IMAD.MOV.U32 R5, RZ, RZ, R42 ;  /* 0x000000ffff058224 */ /* 0x004fc400078e002a */
[----:B---3--:R-:W-:-:S05]  /*199b0*/  @!P0 IMAD.MOV.U32 R4, RZ, RZ, R40 ;  /* 0x000000ffff048224 */ /* 0x008fca00078e0028 */
[----:B------:R-:W2:Y:S04]  /*199c0*/  @!P0 LDG.E.U16 R34, [R4.64] ;  /* 0x0000000604228981 */ /* 0x000ea8000c1e1500 */
[----:B----4-:R-:W-:Y:S04]  /*199d0*/  STL [R1+0x1dbc], R37 ;  /* 0x001dbc2501007387 */ /* 0x010fe80000100800 */
[----:B------:R-:W3:Y:S04]  /*199e0*/  LDL R39, [R1+0x1128] ;  /* 0x0011280001277983 */ /* 0x000ee80000100800 */
[----:B------:R-:W4:Y:S04]  /*199f0*/  LDL R38, [R1+0x112c] ;  /* 0x00112c0001267983 */ /* 0x000f280000100800 */
[----:B------:R-:W4:Y:S04]  /*19a00*/  LDL.LU R58, [R1+0x6a8] ;  /* 0x0006a800013a7983 */ /* 0x000f280000300800 */
[----:B------:R-:W-:Y:S04]  /*19a10*/  STL [R1+0x1dc0], R36 ;  /* 0x001dc02401007387 */ /* 0x000fe80000100800 */
[----:B0-----:R-:W4:Y:S04]  /*19a20*/  LDL.LU R59, [R1+0x6ac] ;  /* 0x0006ac00013b7983 */ /* 0x001f280000300800 */
[----:B------:R-:W4:Y:S04]  /*19a30*/  LDL R0, [R1+0x10f4] ;  /* 0x0010f40001007983 */ /* 0x000f280000100800 */
[----:B------:R-:W4:Y:S04]  /*19a40*/  LDL R3, [R1+0x10f0] ;  /* 0x0010f00001037983 */ /* 0x000f280000100800 */
[----:B------:R0:W-:Y:S04]  /*19a50*/  STS.U16 [R41+0x140], R61 ;  /* 0x0001403d29007388 */ /* 0x0001e80000000400 */
[----:B------:R-:W-:Y:S04]  /*19a60*/  STS.U16 [R41+0x180], R53 ;  /* 0x0001803529007388 */ /* 0x000fe80000000400 */
[----:B------:R1:W-:Y:S04]  /*19a70*/  STL [R1+0x1dc4], R35 ;  /* 0x001dc42301007387 */ /* 0x0003e80000100800 */
[----:B0-----:R-:W4:Y:S04]  /*19a80*/  LDL.LU R61, [R1+0x6b4] ;  /* 0x0006b400013d7983 */ /* 0x001f280000300800 */
[----:B------:R-:W4:Y:S04]  /*19a90*/  LDL R37, [R1+0x10e8] ;  /* 0x0010e80001257983 */ /* 0x000f280000100800 */
[----:B-1----:R-:W4:Y:S04]  /*19aa0*/  LDL R35, [R1+0x10ec] ;  /* 0x0010ec0001237983 */ /* 0x002f280000100800 */
[----:B------:R-:W4:Y:S01]  /*19ab0*/  LDL.LU R53, [R1+0x680] ;  /* 0x0006800001357983 */ /* 0x000f220000300800 */
[----:B------:R-:W-:-:S03]  /*19ac0*/  PRMT R33, RZ, 0x7610, R33 ;  /* 0x00007610ff217816 */ /* 0x000fc60000000021 */
[----:B------:R-:W-:Y:S04]  /*19ad0*/  STS.U16 [R41+0x1c0], R55 ;  /* 0x0001c03729007388 */ /* 0x000fe80000000400 */
[----:B--2---:R0:W-:Y:S04]  /*19ae0*/  STL [R1+0x1dc8], R34 ;  /* 0x001dc82201007387 */ /* 0x0041e80000100800 */
[----:B------:R-:W2:Y:S01]  /*19af0*/  LDL R36, [R1+0x10b0] ;  /* 0x0010b00001247983 */ /* 0x000ea20000100800 */
[----:B---3--:R-:W-:-:S03]  /*19b00*/  @!P0 IMAD.MOV.U32 R5, RZ, RZ, R39 ;  /* 0x000000ffff058224 */ /* 0x008fc600078e0027 */
[----:B0-----:R-:W3:Y:S01]  /*19b10*/  LDL R34, [R1+0x10b4] ;  /* 0x0010b40001227983 */ /* 0x001ee20000100800 */
[----:B----4-:R-:W-:-:S03]  /*19b20*/  @!P0 IMAD.MOV.U32 R4, RZ, RZ, R38 ;  /* 0x000000ffff048224 */ /* 0x010fc600078e0026 */
[----:B------:R-:W4:Y:S04]  /*19b30*/  LDL.LU R55, [R1+0x684] ;  /* 0x0006840001377983 */ /* 0x000f280000300800 */
[----:B------:R0:W4:Y:S02]  /*19b40*/  @!P0 LDG.E.U16 R33, [R4.64] ;  /* 0x0000000604218981 */ /* 0x000124000c1e1500 */
[----:B0-----:R-:W-:Y:S02]  /*19b50*/  @!P0 IMAD.MOV.U32 R4, RZ, RZ, R0 ;  /* 0x000000ffff048224 */ /* 0x001fe400078e0000 */
[----:B------:R-:W4:Y:S01]  /*19b60*/  LDL R0, [R1+0x10ac] ;  /* 0x0010ac0001007983 */ /* 0x000f220000100800 */
[----:B------:R-:W-:Y:S01]  /*19b70*/  PRMT R32, RZ, 0x7610, R32 ;  /* 0x00007610ff207816 */ /* 0x000fe20000000020 */
[----:B------:R-:W-:-:S02]  /*19b80*/  @!P0 IMAD.MOV.U32 R5, RZ, RZ, R3 ;  /* 0x000000ffff058224 */ /* 0x000fc400078e0003 */
[----:B------:R-:W4:Y:S01]  /*19b90*/  LDL R3, [R1+0x10a8] ;  /* 0x0010a80001037983 */ /* 0x000f220000100800 */
[----:B------:R-:W-:-:S03]  /*19ba0*/  PRMT R31, RZ, 0x7610, R31 ;  /* 0x00007610ff1f7816 */ /* 0x000fc6000000001f */
[----:B------:R0:W-:Y:S04]  /*19bb0*/  STS.U16 [R41+0x540], R54 ;  /* 0x0005403629007388 */ /* 0x0001e80000000400 */
[----:B------:R1:W4:Y:S04]  /*19bc0*/  @!P0 LDG.E.U16 R32, [R4.64] ;  /* 0x0000000604208981 */ /* 0x000328000c1e1500 */
[----:B0-----:R-:W4:Y:S04]  /*19bd0*/  LDL.LU R54, [R1+0x688] ;  /* 0x0006880001367983 */ /* 0x001f280000300800 */
[----:B------:R-:W-:Y:S01]  /*19be0*/  STS.U16 [R41+0x500], R58 ;  /* 0x0005003a29007388 */ /* 0x000fe20000000400 */
[----:B-1----:R-:W-:-:S03]  /*19bf0*/  @!P0 IMAD.MOV.U32 R5, RZ, RZ, R37 ;  /* 0x000000ffff058224 */ /* 0x002fc600078e0025 */
[----:B------:R-:W4:Y:S01]  /*19c00*/  LDL R37, [R1+0x1070] ;  /* 0x0010700001257983 */ /* 0x000f220000100800 */
[----:B------:R-:W-:-:S03]  /*19c10*/  @!P0 IMAD.MOV.U32 R4, RZ, RZ, R35 ;  /* 0x000000ffff048224 */ /* 0x000fc600078e0023 */
[----:B------:R-:W4:Y:S04]  /*19c20*/  LDL R35, [R1+0x1074] ;  /* 0x0010740001237983 */ /* 0x000f280000100800 */
[----:B------:R2:W4:Y:S04]  /*19c30*/  @!P0 LDG.E.U16 R31, [R4.64] ;  /* 0x00000006041f8981 */ /* 0x000528000c1e1500 */
[----:B------:R0:W-:Y:S01]  /*19c40*/  STS.U16 [R41+0x5c0], R59 ;  /* 0x0005c03b29007388 */ /* 0x0001e20000000400 */
[----:B------:R-:W-:-:S03]  /*19c50*/  PRMT R30, RZ, 0x7610, R30 ;  /* 0x00007610ff1e7816 */ /* 0x000fc6000000001e */
[----:B0-----:R-:W4:Y:S04]  /*19c60*/  LDL.LU R59, [R1+0x68c] ;  /* 0x00068c00013b7983 */ /* 0x001f280000300800 */
[----:B------:R0:W-:Y:S01]  /*19c70*/  STS.U16 [R41+0x580], R61 ;  /* 0x0005803d29007388 */ /* 0x0001e20000000400 */
[----:B--2---:R-:W-:-:S03]  /*19c80*/  @!P0 IMAD.MOV.U32 R5, RZ, RZ, R36 ;  /* 0x000000ffff058224 */ /* 0x004fc600078e0024 */
[----:B------:R-:W2:Y:S01]  /*19c90*/  LDL R36, [R1+0x1068] ;  /* 0x0010680001247983 */ /* 0x000ea20000100800 */
[----:B---3--:R-:W-:-:S03]  /*19ca0*/  @!P0 IMAD.MOV.U32 R4, RZ, RZ, R34 ;  /* 0x000000ffff048224 */ /* 0x008fc600078e0022 */
[----:B------:R-:W3:Y:S04]  /*19cb0*/  LDL R34, [R1+0x106c] ;  /* 0x00106c0001227983 */ /* 0x000ee80000100800 */
[----:B------:R4:W3:Y:S04]  /*19cc0*/  @!P0 LDG.E.U16 R30, [R4.64] ;  /* 0x00000006041e8981 */ /* 0x0008e8000c1e1500 */
[----:B0-----:R-:W3:Y:S01]  /*19cd0*/  LDL.LU R61, [R1+0x654] ;  /* 0x00065400013d7983 */ /* 0x001ee20000300800 */
[----:B----4-:R-:W-:-:S03]  /*19ce0*/  @!P0 IMAD.MOV.U32 R4, RZ, RZ, R0 ;  /* 0x000000ffff048224 */ /* 0x010fc600078e0000 */
[----:B------:R-:W4:Y:S01]  /*19cf0*/  LDL R0, [R1+0x1034] ;  /* 0x0010340001007983 */ /* 0x000f220000100800 */
[----:B------:R-:W-:Y:S01]  /*19d00*/  PRMT R29, RZ, 0x7610, R29 ;  /* 0x00007610ff1d7816 */ /* 0x000fe2000000001d */
[----:B------:R-:W-:Y:S02]  /*19d10*/  @!P0 IMAD.MOV.U32 R5, RZ, RZ, R3 ;  /* 0x000000ffff058224 */ /* 0x000fe400078e0003 */
[----:B------:R-:W4:Y:S01]  /*19d20*/  LDL R3, [R1+0x1030] ;  /* 0x0010300001037983 */ /* 0x000f220000100800 */
[----:B------:R-:W-:-:S03]  /*19d30*/  PRMT R28, RZ, 0x7610, R28 ;  /* 0x00007610ff1c7816 */ /* 0x000fc6000000001c */
[----:B------:R0:W4:Y:S04]  /*19d40*/  @!P0 LDG.E.U16 R29, [R4.64] ;  /* 0x00000006041d8981 */ /* 0x000128000c1e1500 */
[----:B------:R1:W-:Y:S04]  /*19d50*/  STS.U16 [R41+0x900], R53 ;  /* 0x0009003529007388 */ /* 0x0003e80000000400 */
[----:B-1----:R-:W4:Y:S01]  /*19d60*/  LDL.LU R53, [R1+0x660] ;  /* 0x0006600001357983 */ /* 0x002f220000300800 */
[----:B0-----:R-:W-:-:S03]  /*19d70*/  @!P0 IMAD.MOV.U32 R5, RZ, RZ, R37 ;  /* 0x000000ffff058224 */ /* 0x001fc600078e0025 */
[----:B------:R-:W4:Y:S01]  /*19d80*/  LDL R37, [R1+0x1028] ;  /* 0x0010280001257983 */ /* 0x000f220000100800 */
[----:B------:R-:W-:-:S03]  /*19d90*/  @!P0 IMAD.MOV.U32 R4, RZ, RZ, R35 ;  /* 0x000000ffff048224 */ /* 0x000fc600078e0023 */
[----:B------:R-:W4:Y:S04]  /*19da0*/  LDL R35, [R1+0x102c] ;  /* 0x00102c0001237983 */ /* 0x000f280000100800 */
[----:B------:R2:W4:Y:S04]  /*19db0*/  @!P0 LDG.E.U16 R28, [R4.64] ;  /* 0x00000006041c8981 */ /* 0x000528000c1e1500 */
[----:B------:R-:W4:Y:S01]  /*19dc0*/  LDL.LU R58, [R1+0x650] ;  /* 0x00065000013a7983 */ /* 0x000f220000300800 */
[----:B------:R-:W-:-:S03]  /*19dd0*/  PRMT R27, RZ, 0x7610, R27 ;  /* 0x00007610ff1b7816 */ /* 0x000fc6000000001b */
        /* <DEDUP_REMOVED lines=13> */
[----:B------:R0:W-:Y:S04]  /*19eb0*/  STS.U16 [R41+0x980], R54 ;  /* 0x0009803629007388 */ /* 0x0001e80000000400 */
[----:B------:R1:W4:Y:S04]  /*19ec0*/  @!P0 LDG.E.U16 R26, [R4.64] ;  /* 0x00000006041a8981 */ /* 0x000328000c1e1500 */
[----:B0-----:R-:W4:Y:S04]  /*19ed0*/  LDL.LU R54, [R1+0x634] ;  /* 0x0006340001367983 */ /* 0x001f280000300800 */
[----:B------:R0:W-:Y:S01]  /*19ee0*/  STS.U16 [R41+0x9c0], R59 ;  /* 0x0009c03b29007388 */ /* 0x0001e20000000400 */
[----:B-1----:R-:W-:-:S03]  /*19ef0*/  @!P0 IMAD.MOV.U32 R5, RZ, RZ, R37 ;  /* 0x000000ffff058224 */ /* 0x002fc600078e0025 */
[----:B------:R-:W4:Y:S01]  /*19f00*/  LDL R37, [R1+0xfb0] ;  /* 0x000fb00001257983 */ /* 0x000f220000100800 */
[----:B------:R-:W-:-:S03]  /*19f10*/  @!P0 IMAD.MOV.U32 R4, RZ, RZ, R35 ;  /* 0x000000ffff048224 */ /* 0x000fc600078e0023 */
[----:B------:R-:W4:Y:S04]  /*19f20*/  LDL R35, [R1+0xfb4] ;  /* 0x000fb40001237983 */ /* 0x000f280000100800 */
[----:B------:R2:W4:Y:S04]  /*19f30*/  @!P0 LDG.E.U16 R25, [R4.64] ;  /* 0x0000000604198981 */ /* 0x000528000c1e1500 */
[----:B0-----:R-:W4:Y:S04]  /*19f40*/  LDL.LU R59, [R1+0x63c] ;  /* 0x00063c00013b7983 */ /* 0x001f280000300800 */
[----:B------:R-:W4:Y:S01]  /*19f50*/  LDL R38, [R1+0xfa8] ;  /* 0x000fa80001267983 */ /* 0x000f220000100800 */
[----:B------:R-:W-:-:S03]  /*19f60*/  PRMT R24, RZ, 0x7610, R24 ;  /* 0x00007610ff187816 */ /* 0x000fc60000000018 */
[----:B------:R0:W-:Y:S01]  /*19f70*/  STS.U16 [R41+0xd40], R61 ;  /* 0x000d403d29007388 */ /* 0x0001e20000000400 */
[----:B--2---:R-:W-:-:S03]  /*19f80*/  @!P0 IMAD.MOV.U32 R5, RZ, RZ, R36 ;  /* 0x000000ffff058224 */ /* 0x004fc600078e0024 */
[----:B------:R-:W2:Y:S01]  /*19f90*/  LDL R36, [R1+0xfac] ;  /* 0x000fac0001247983 */ /* 0x000ea20000100800 */
[----:B---3--:R-:W-:-:S03]  /*19fa0*/  @!P0 IMAD.MOV.U32 R4, RZ, RZ, R34 ;  /* 0x000000ffff048224 */ /* 0x008fc600078e0022 */
[----:B0-----:R-:W3:Y:S04]  /*19fb0*/  LDL.LU R61, [R1+0x640] ;  /* 0x00064000013d7983 */ /* 0x001ee80000300800 */
[----:B------:R-:W3:Y:S04]  /*19fc0*/  LDL R34, [R1+0xf70] ;  /* 0x000f700001227983 */ /* 0x000ee80000100800 */
[----:B------:R4:W3:Y:S02]  /*19fd0*/  @!P0 LDG.E.U16 R24, [R4.64] ;  /* 0x0000000604188981 */ /* 0x0008e4000c1e1500 */
[----:B----4-:R-:W-:-:S02]  /*19fe0*/  @!P0 IMAD.MOV.U32 R4, RZ, RZ, R0 ;  /* 0x000000ffff048224 */ /* 0x010fc400078e0000 */
[----:B------:R-:W4:Y:S01]  /*19ff0*/  LDL R0, [R1+0xf74] ;  /* 0x000f740001007983 */ /* 0x000f220000100800 */
[----:B------:R-:W-:Y:S01]  /*1a000*/  PRMT R23, RZ, 0x7610, R23 ;  /* 0x00007610ff177816 */ /* 0x000fe20000000017 */
[----:B------:R-:W-:Y:S02]  /*1a010*/  @!P0 IMAD.MOV.U32 R5, RZ, RZ, R3 ;  /* 0x000000ffff058224 */ /* 0x000fe400078e0003 */
[----:B------:R-:W4:Y:S01]  /*1a020*/  LDL R3, [R1+0xf6c] ;  /* 0x000f6c0001037983 */ /* 0x000f220000100800 */
[----:B------:R-:W-:-:S03]  /*1a030*/  PRMT R22, RZ, 0x7610, R22 ;  /* 0x00007610ff167816 */ /* 0x000fc60000000016 */
[----:B------:R0:W-:Y:S04]  /*1a040*/  STS.U16 [R41+0xd00], R53 ;  /* 0x000d003529007388 */ /* 0x0001e80000000400 */
[----:B------:R1:W4:Y:S01]  /*1a050*/  @!P0 LDG.E.U16 R23, [R4.64] ;  /* 0x0000000604178981 */ /* 0x000322000c1e1500 */
[----:B------:R-:W-:-:S03]  /*1a060*/  PRMT R21, RZ, 0x7610, R21 ;  /* 0x00007610ff157816 */ /* 0x000fc60000000015 */
        /* <DEDUP_REMOVED lines=8> */
[----:B0-----:R-:W-:-:S03]  /*1a0f0*/  @!P0 IMAD.MOV.U32 R5, RZ, RZ, R38 ;  /* 0x000000ffff058224 */ /* 0x001fc600078e0026 */
[----:B-1----:R-:W4:Y:S04]  /*1a100*/  LDL.LU R55, [R1+0x610] ;  /* 0x0006100001377983 */ /* 0x002f280000300800 */
[----:B------:R0:W-:Y:S01]  /*1a110*/  STS.U16 [R41+0x1100], R54 ;  /* 0x0011003629007388 */ /* 0x0001e20000000400 */
[----:B--2---:R-:W-:-:S03]  /*1a120*/  @!P0 IMAD.MOV.U32 R4, RZ, RZ, R36 ;  /* 0x000000ffff048224 */ /* 0x004fc600078e0024 */
[----:B------:R-:W2:Y:S04]  /*1a130*/  LDL R36, [R1+0xf30] ;  /* 0x000f300001247983 */ /* 0x000ea80000100800 */
[----:B------:R3:W2:Y:S04]  /*1a140*/  @!P0 LDG.E.U16 R21, [R4.64] ;  /* 0x0000000604158981 */ /* 0x0006a8000c1e1500 */
[----:B0-----:R-:W2:Y:S01]  /*1a150*/  LDL.LU R54, [R1+0x614] ;  /* 0x0006140001367983 */ /* 0x001ea20000300800 */
[----:B---3--:R-:W-:-:S03]  /*1a160*/  @!P0 IMAD.MOV.U32 R5, RZ, RZ, R34 ;  /* 0x000000ffff058224 */ /* 0x008fc600078e0022 */
[----:B------:R-:W3:Y:S01]  /*1a170*/  LDL R34, [R1+0xf28] ;  /* 0x000f280001227983 */ /* 0x000ee20000100800 */
[----:B----4-:R-:W-:-:S03]  /*1a180*/  @!P0 IMAD.MOV.U32 R4, RZ, RZ, R0 ;  /* 0x000000ffff048224 */ /* 0x010fc600078e0000 */
[----:B------:R-:W4:Y:S01]  /*1a190*/  LDL R0, [R1+0xf2c] ;  /* 0x000f2c0001007983 */ /* 0x000f220000100800 */
[----:B------:R-:W-:-:S06]  /*1a1a0*/  PRMT R20, RZ, 0x7610, R20 ;  /* 0x00007610ff147816 */ /* 0x000fcc0000000014 */
[----:B------:R0:W4:Y:S01]  /*1a1b0*/  @!P0 LDG.E.U16 R20, [R4.64] ;  /* 0x0000000604148981 */ /* 0x000122000c1e1500 */
[----:B------:R-:W-:Y:S01]  /*1a1c0*/  PRMT R19, RZ, 0x7610, R19 ;  /* 0x00007610ff137816 */ /* 0x000fe20000000013 */
[----:B0-----:R-:W-:Y:S02]  /*1a1d0*/  @!P0 IMAD.MOV.U32 R4, RZ, RZ, R3 ;  /* 0x000000ffff048224 */ /* 0x001fe400078e0003 */
[----:B------:R-:W4:Y:S01]  /*1a1e0*/  LDL R3, [R1+0xef4] ;  /* 0x000ef40001037983 */ /* 0x000f220000100800 */
[----:B------:R-:W-:Y:S01]  /*1a1f0*/  PRMT R18, RZ, 0x7610, R18 ;  /* 0x00007610ff127816 */ /* 0x000fe20000000012 */
[----:B------:R-:W-:Y:S02]  /*1a200*/  @!P0 IMAD.MOV.U32 R5, RZ, RZ, R37 ;  /* 0x000000ffff058224 */ /* 0x000fe400078e0025 */
[----:B------:R-:W4:Y:S04]  /*1a210*/  LDL R37, [R1+0xef0] ;  /* 0x000ef00001257983 */ /* 0x000f280000100800 */
[----:B------:R0:W4:Y:S04]  /*1a220*/  @!P0 LDG.E.U16 R19, [R4.64] ;  /* 0x0000000604138981 */ /* 0x000128000c1e1500 */
[----:B------:R-:W4:Y:S01]  /*1a230*/  LDL.LU R57, [R1+0x618] ;  /* 0x0006180001397983 */ /* 0x000f220000300800 */
[----:B0-----:R-:W-:-:S03]  /*1a240*/  @!P0 IMAD.MOV.U32 R4, RZ, RZ, R35 ;  /* 0x000000ffff048224 */ /* 0x001fc600078e0023 */
[----:B------:R-:W4:Y:S04]  /*1a250*/  LDL R35, [R1+0xeec] ;  /* 0x000eec0001237983 */ /* 0x000f280000100800 */
[----:B------:R0:W-:Y:S01]  /*1a260*/  STS.U16 [R41+0x1140], R59 ;  /* 0x0011403b29007388 */ /* 0x0001e20000000400 */
[----:B--2---:R-:W-:-:S03]  /*1a270*/  @!P0 IMAD.MOV.U32 R5, RZ, RZ, R36 ;  /* 0x000000ffff058224 */ /* 0x004fc600078e0024 */
[----:B------:R-:W2:Y:S04]  /*1a280*/  LDL R36, [R1+0xee8] ;  /* 0x000ee80001247983 */ /* 0x000ea80000100800 */
[----:B------:R-:W2:Y:S04]  /*1a290*/  LDL.LU R58, [R1+0x61c] ;  /* 0x00061c00013a7983 */ /* 0x000ea80000300800 */
[----:B------:R3:W2:Y:S04]  /*1a2a0*/  @!P0 LDG.E.U16 R18, [R4.64] ;  /* 0x0000000604128981 */ /* 0x0006a8000c1e1500 */
[----:B0-----:R-:W2:Y:S01]  /*1a2b0*/  LDL.LU R59, [R1+0x5e4] ;  /* 0x0005e400013b7983 */ /* 0x001ea20000300800 */
[----:B---3--:R-:W-:-:S03]  /*1a2c0*/  @!P0 IMAD.MOV.U32 R5, RZ, RZ, R34 ;  /* 0x000000ffff058224 */ /* 0x008fc600078e0022 */
[----:B------:R-:W3:Y:S01]  /*1a2d0*/  LDL R34, [R1+0xeb0] ;  /* 0x000eb00001227983 */ /* 0x000ee20000100800 */
[----:B----4-:R-:W-:-:S03]  /*1a2e0*/  @!P0 IMAD.MOV.U32 R4, RZ, RZ, R0 ;  /* 0x000000ffff048224 */ /* 0x010fc600078e0000 */
[----:B------:R-:W4:Y:S01]  /*1a2f0*/  LDL R0, [R1+0xeb4] ;  /* 0x000eb40001007983 */ /* 0x000f220000100800 */
[----:B------:R-:W-:-:S03]  /*1a300*/  PRMT R17, RZ, 0x7610, R17 ;  /* 0x00007610ff117816 */ /* 0x000fc60000000011 */
[----:B------:R0:W-:Y:S04]  /*1a310*/  STS.U16 [R41+0x1180], R61 ;  /* 0x0011803d29007388 */ /* 0x0001e80000000400 */
[----:B------:R1:W-:Y:S04]  /*1a320*/  STS.U16 [R41+0x11c0], R53 ;  /* 0x0011c03529007388 */ /* 0x0003e80000000400 */
[----:B------:R1:W4:Y:S04]  /*1a330*/  @!P0 LDG.E.U16 R17, [R4.64] ;  /* 0x0000000604118981 */ /* 0x000328000c1e1500 */
[----:B0-----:R-:W4:Y:S04]  /*1a340*/  LDL.LU R61, [R1+0x5ec] ;  /* 0x0005ec00013d7983 */ /* 0x001f280000300800 */
[----:B-1----:R-:W4:Y:S01]  /*1a350*/  LDL.LU R53, [R1+0x5f0] ;  /* 0x0005f00001357983 */ /* 0x002f220000300800 */
[----:B------:R-:W-:-:S03]  /*1a360*/  @!P0 IMAD.MOV.U32 R4, RZ, RZ, R3 ;  /* 0x000000ffff048224 */ /* 0x000fc600078e0003 */
[----:B------:R0:W-:Y:S01]  /*1a370*/  STS.U16 [R41+0x1540], R55 ;  /* 0x0015403729007388 */ /* 0x0001e20000000400 */
[----:B------:R-:W-:Y:S01]  /*1a380*/  PRMT R16, RZ, 0x7610, R16 ;  /* 0x00007610ff107816 */ /* 0x000fe20000000010 */
[----:B------:R-:W-:Y:S01]  /*1a390*/  @!P0 IMAD.MOV.U32 R5, RZ, RZ, R37 ;  /* 0x000000ffff058224 */ /* 0x000fe200078e0025 */
[----:B------:R-:W-:-:S04]  /*1a3a0*/  PRMT R15, RZ, 0x7610, R15 ;  /* 0x00007610ff0f7816 */ /* 0x000fc8000000000f */
[----:B------:R1:W4:Y:S04]  /*1a3b0*/  @!P0 LDG.E.U16 R16, [R4.64] ;  /* 0x0000000604108981 */ /* 0x000328000c1e1500 */
[----:B0-----:R-:W4:Y:S04]  /*1a3c0*/  LDL.LU R55, [R1+0x5f8] ;  /* 0x0005f80001377983 */ /* 0x001f280000300800 */
[----:B------:R-:W4:Y:S04]  /*1a3d0*/  LDL R40, [R1+0xea8] ;  /* 0x000ea80001287983 */ /* 0x000f280000100800 */
[----:B------:R-:W4:Y:S04]  /*1a3e0*/  LDL R3, [R1+0xeac] ;  /* 0x000eac0001037983 */ /* 0x000f280000100800 */
[----:B------:R-:W4:Y:S04]  /*1a3f0*/  LDL R39, [R1+0xa90] ;  /* 0x000a900001277983 */ /* 0x000f280000100800 */
[----:B------:R-:W4:Y:S01]  /*1a400*/  LDL R38, [R1+0x125c] ;  /* 0x00125c0001267983 */ /* 0x000f220000100800 */
[----:B-1----:R-:W-:-:S03]  /*1a410*/  @!P0 IMAD.MOV.U32 R4, RZ, RZ, R35 ;  /* 0x000000ffff048224 */ /* 0x002fc600078e0023 */
[----:B------:R-:W4:Y:S04]  /*1a420*/  LDL R37, [R1+0xa8c] ;  /* 0x000a8c0001257983 */ /* 0x000f280000100800 */
[----:B------:R0:W-:Y:S01]  /*1a430*/  STS.U16 [R41+0x1500], R54 ;  /* 0x0015003629007388 */ /* 0x0001e20000000400 */
[----:B--2---:R-:W-:-:S03]  /*1a440*/  @!P0 IMAD.MOV.U32 R5, RZ, RZ, R36 ;  /* 0x000000ffff058224 */ /* 0x004fc600078e0024 */
[----:B------:R-:W2:Y:S04]  /*1a450*/  LDL R36, [R1+0x1258] ;  /* 0x0012580001247983 */ /* 0x000ea80000100800 */
[----:B------:R3:W2:Y:S04]  /*1a460*/  @!P0 LDG.E.U16 R15, [R4.64] ;  /* 0x00000006040f8981 */ /* 0x0006a8000c1e1500 */
[----:B0-----:R-:W2:Y:S04]  /*1a470*/  LDL.LU R54, [R1+0x4dc] ;  /* 0x0004dc0001367983 */ /* 0x001ea80000300800 */
[----:B------:R-:W2:Y:S01]  /*1a480*/  LDL R35, [R1+0x1220] ;  /* 0x0012200001237983 */ /* 0x000ea20000100800 */
[----:B---3--:R-:W-:-:S03]  /*1a490*/  @!P0 IMAD.MOV.U32 R5, RZ, RZ, R34 ;  /* 0x000000ffff058224 */ /* 0x008fc600078e0022 */
[----:B------:R-:W3:Y:S01]  /*1a4a0*/  LDL R34, [R1+0x1224] ;  /* 0x0012240001227983 */ /* 0x000ee20000100800 */
[----:B----4-:R-:W-:-:S03]  /*1a4b0*/  @!P0 IMAD.MOV.U32 R4, RZ, RZ, R0 ;  /* 0x000000ffff048224 */ /* 0x010fc600078e0000 */
[----:B------:R-:W4:Y:S01]  /*1a4c0*/  LDL R0, [R1+0x121c] ;  /* 0x00121c0001007983 */ /* 0x000f220000100800 */
[----:B------:R-:W-:Y:S02]  /*1a4d0*/  PRMT R14, RZ, 0x7610, R14 ;  /* 0x00007610ff0e7816 */ /* 0x000fe4000000000e */
[----:B------:R-:W-:-:S04]  /*1a4e0*/  PRMT R13, RZ, 0x7610, R13 ;  /* 0x00007610ff0d7816 */ /* 0x000fc8000000000d */
[----:B------:R0:W4:Y:S01]  /*1a4f0*/  @!P0 LDG.E.U16 R14, [R4.64] ;  /* 0x00000006040e8981 */ /* 0x000122000c1e1500 */
[----:B------:R-:W-:Y:S02]  /*1a500*/  PRMT R12, RZ, 0x7610, R12 ;  /* 0x00007610ff0c7816 */ /* 0x000fe4000000000c */
[----:B------:R-:W-:Y:S01]  /*1a510*/  PRMT R11, RZ, 0x7610, R11 ;  /* 0x00007610ff0b7816 */ /* 0x000fe2000000000b */
[----:B------:R-:W-:Y:S01]  /*1a520*/  STS.U16 [R41+0x15c0], R57 ;  /* 0x0015c03929007388 */ /* 0x000fe20000000400 */
[----:B------:R-:W-:-:S03]  /*1a530*/  PRMT R10, RZ, 0x7610, R10 ;  /* 0x00007610ff0a7816 */ /* 0x000fc6000000000a */
[----:B------:R-:W-:Y:S04]  /*1a540*/  STS.U16 [R41+0x1580], R58 ;  /* 0x0015803a29007388 */ /* 0x000fe80000000400 */
[----:B------:R-:W-:Y:S01]  /*1a550*/  STS.U16 [R41+0x1900], R59 ;  /* 0x0019003b29007388 */ /* 0x000fe20000000400 */
[----:B0-----:R-:W-:Y:S02]  /*1a560*/  @!P0 IMAD.MOV.U32 R5, RZ, RZ, R40 ;  /* 0x000000ffff058224 */ /* 0x001fe400078e0028 */
[----:B------:R-:W-:Y:S02]  /*1a570*/  @!P0 IMAD.MOV.U32 R4, RZ, RZ, R3 ;  /* 0x000000ffff048224 */ /* 0x000fe400078e0003 */
[----:B------:R-:W4:Y:S04]  /*1a580*/  LDL R3, [R1+0x1218] ;  /* 0x0012180001037983 */ /* 0x000f280000100800 */
[----:B------:R0:W4:Y:S02]  /*1a590*/  @!P0 LDG.E.U16 R13, [R4.64] ;  /* 0x00000006040d8981 */ /* 0x000124000c1e1500 */
[----:B0-----:R-:W-:-:S02]  /*1a5a0*/  @!P0 IMAD.MOV.U32 R4, RZ, RZ, R38 ;  /* 0x000000ffff048224 */ /* 0x001fc400078e0026 */
[----:B------:R-:W-:-:S05]  /*1a5b0*/  @!P0 IMAD.MOV.U32 R5, RZ, RZ, R39 ;  /* 0x000000ffff058224 */ /* 0x000fca00078e0027 */
[----:B------:R0:W4:Y:S04]  /*1a5c0*/  @!P0 LDG.E.U16 R12, [R4.64] ;  /* 0x00000006040c8981 */ /* 0x000128000c1e1500 */
[----:B------:R-:W-:Y:S01]  /*1a5d0*/  STS.U16 [R41+0x1940], R61 ;  /* 0x0019403d29007388 */ /* 0x000fe20000000400 */
[----:B0-----:R-:W-:-:S03]  /*1a5e0*/  @!P0 IMAD.MOV.U32 R5, RZ, RZ, R37 ;  /* 0x000000ffff058224 */ /* 0x001fc600078e0025 */
[----:B------:R0:W-:Y:S04]  /*1a5f0*/  STS.U16 [R41+0x1980], R53 ;  /* 0x0019803529007388 */ /* 0x0001e80000000400 */
[----:B0-----:R-:W4:Y:S04]  /*1a600*/  LDL.LU R53, [R1+0x5d4] ;  /* 0x0005d40001357983 */ /* 0x001f280000300800 */
[----:B------:R-:W4:Y:S04]  /*1a610*/  LDL R38, [R1+0x11e0] ;  /* 0x0011e00001267983 */ /* 0x000f280000100800 */
[----:B------:R-:W4:Y:S01]  /*1a620*/  LDL R37, [R1+0x11e4] ;  /* 0x0011e40001257983 */ /* 0x000f220000100800 */
[----:B--2---:R-:W-:-:S03]  /*1a630*/  @!P0 IMAD.MOV.U32 R4, RZ, RZ, R36 ;  /* 0x000000ffff048224 */ /* 0x004fc600078e0024 */
[----:B------:R-:W2:Y:S04]  /*1a640*/  LDL R36, [R1+0x11d8] ;  /* 0x0011d80001247983 */ /* 0x000ea80000100800 */
[----:B------:R0:W2:Y:S02]  /*1a650*/  @!P0 LDG.E.U16 R11, [R4.64] ;  /* 0x00000006040b8981 */ /* 0x0000a4000c1e1500 */
[----:B0-----:R-:W-:Y:S02]  /*1a660*/  @!P0 IMAD.MOV.U32 R5, RZ, RZ, R35 ;  /* 0x000000ffff058224 */ /* 0x001fe400078e0023 */
[----:B------:R-:W2:Y:S01]  /*1a670*/  LDL R35, [R1+0x11a0] ;  /* 0x0011a00001237983 */ /* 0x000ea20000100800 */
[----:B---3--:R-:W-:-:S03]  /*1a680*/  @!P0 IMAD.MOV.U32 R4, RZ, RZ, R34 ;  /* 0x000000ffff048224 */ /* 0x008fc600078e0022 */
[----:B------:R-:W3:Y:S04]  /*1a690*/  LDL R34, [R1+0x11a4] ;  /* 0x0011a40001227983 */ /* 0x000ee80000100800 */
[----:B------:R4:W2:Y:S02]  /*1a6a0*/  @!P0 LDG.E.U16 R10, [R4.64] ;  /* 0x00000006040a8981 */ /* 0x0008a4000c1e1500 */
[----:B----4-:R-:W-:Y:S02]  /*1a6b0*/  @!P0 IMAD.MOV.U32 R4, RZ, RZ, R0 ;  /* 0x000000ffff048224 */ /* 0x010fe400078e0000 */
[----:B------:R-:W4:Y:S04]  /*1a6c0*/  LDL R0, [R1+0x11dc] ;  /* 0x0011dc0001007983 */ /* 0x000f280000100800 */
[----:B------:R-:W2:Y:S04]  /*1a6d0*/  LDL.LU R43, [R1+0x5dc] ;  /* 0x0005dc00012b7983 */ /* 0x000ea80000300800 */
[----:B------:R-:W3:Y:S04]  /*1a6e0*/  LDL.LU R44, [R1+0x7bc] ;  /* 0x0007bc00012c7983 */ /* 0x000ee80000300800 */
[----:B------:R-:W3:Y:S04]  /*1a6f0*/  LDL.LU R45, [R1+0x7b8] ;  /* 0x0007b800012d7983 */ /* 0x000ee80000300800 */
[----:B------:R-:W3:Y:S04]  /*1a700*/  LDL.LU R46, [R1+0x7b4] ;  /* 0x0007b400012e7983 */ /* 0x000ee80000300800 */
[----:B------:R-:W3:Y:S04]  /*1a710*/  LDL.LU R47, [R1+0x7b0] ;  /* 0x0007b000012f7983 */ /* 0x000ee80000300800 */
[----:B------:R-:W3:Y:S01]  /*1a720*/  LDL.LU R48, [R1+0x79c] ;  /* 0x00079c0001307983 */ /* 0x000ee20000300800 */
[----:B------:R-:W-:-:S03]  /*1a730*/  PRMT R9, RZ, 0x7610, R9 ;  /* 0x00007610ff097816 */ /* 0x000fc60000000009 */
[----:B------:R-:W3:Y:S01]  /*1a740*/  LDL.LU R49, [R1+0x798] ;  /* 0x0007980001317983 */ /* 0x000ee20000300800 */
[----:B------:R-:W-:-:S03]  /*1a750*/  @!P0 IMAD.MOV.U32 R5, RZ, RZ, R3 ;  /* 0x000000ffff058224 */ /* 0x000fc600078e0003 */
[----:B------:R-:W3:Y:S01]  /*1a760*/  LDL.LU R50, [R1+0x794] ;  /* 0x0007940001327983 */ /* 0x000ee20000300800 */
[----:B------:R-:W-:-:S03]  /*1a770*/  PRMT R8, RZ, 0x7610, R8 ;  /* 0x00007610ff087816 */ /* 0x000fc60000000008 */
[----:B------:R-:W3:Y:S04]  /*1a780*/  LDL.LU R51, [R1+0x790] ;  /* 0x0007900001337983 */ /* 0x000ee80000300800 */
[----:B------:R-:W3:Y:S04]  /*1a790*/  LDL.LU R56, [R1+0x6ec] ;  /* 0x0006ec0001387983 */ /* 0x000ee80000300800 */
[----:B------:R0:W3:Y:S04]  /*1a7a0*/  @!P0 LDG.E.U16 R9, [R4.64] ;  /* 0x0000000604098981 */ /* 0x0000e8000c1e1500 */
[----:B------:R-:W3:Y:S04]  /*1a7b0*/  LDL.LU R57, [R1+0x6e8] ;  /* 0x0006e80001397983 */ /* 0x000ee80000300800 */
[----:B------:R-:W3:Y:S04]  /*1a7c0*/  LDL.LU R58, [R1+0x6e4] ;  /* 0x0006e400013a7983 */ /* 0x000ee80000300800 */
[----:B------:R-:W3:Y:S04]  /*1a7d0*/  LDL.LU R59, [R1+0x6e0] ;  /* 0x0006e000013b7983 */ /* 0x000ee80000300800 */
[----:B------:R-:W3:Y:S04]  /*1a7e0*/  LDL.LU R61, [R1+0x6bc] ;  /* 0x0006bc00013d7983 */ /* 0x000ee80000300800 */
[----:B------:R1:W-:Y:S04]  /*1a7f0*/  STS.U16 [R41+0x19c0], R55 ;  /* 0x0019c03729007388 */ /* 0x0003e80000000400 */
[----:B------:R-:W3:Y:S04]  /*1a800*/  LDL.LU R3, [R1+0x6b8] ;  /* 0x0006b80001037983 */ /* 0x000ee80000300800 */
[----:B------:R0:W-:Y:S04]  /*1a810*/  STS.U16 [R41+0x1d40], R54 ;  /* 0x001d403629007388 */ /* 0x0001e80000000400 */
[----:B-1----:R-:W3:Y:S01]  /*1a820*/  LDL.LU R55, [R1+0x6b0] ;  /* 0x0006b00001377983 */ /* 0x002ee20000300800 */
[----:B0-----:R-:W-:-:S02]  /*1a830*/  @!P0 IMAD.MOV.U32 R5, RZ, RZ, R38 ;  /* 0x000000ffff058224 */ /* 0x001fc400078e0026 */
[----:B------:R-:W-:Y:S01]  /*1a840*/  @!P0 IMAD.MOV.U32 R4, RZ, RZ, R37 ;  /* 0x000000ffff048224 */ /* 0x000fe200078e0025 */
[----:B------:R-:W3:Y:S04]  /*1a850*/  LDL.LU R54, [R1+0x6a4] ;  /* 0x0006a40001367983 */ /* 0x000ee80000300800 */
[----:B------:R4:W3:Y:S04]  /*1a860*/  @!P0 LDG.E.U16 R8, [R4.64] ;  /* 0x0000000604088981 */ /* 0x0008e8000c1e1500 */
[----:B------:R0:W-:Y:S04]  /*1a870*/  STS.U16 [R41+0x1d00], R53 ;  /* 0x001d003529007388 */ /* 0x0001e80000000400 */
[----:B0-----:R-:W3:Y:S01]  /*1a880*/  LDL.LU R53, [R1+0x67c] ;  /* 0x00067c0001357983 */ /* 0x001ee20000300800 */
[----:B----4-:R-:W-:-:S03]  /*1a890*/  @!P0 IMAD.MOV.U32 R4, RZ, RZ, R0 ;  /* 0x000000ffff048224 */ /* 0x010fc600078e0000 */
[----:B------:R-:W4:Y:S01]  /*1a8a0*/  LDL.LU R0, [R1+0x678] ;  /* 0x0006780001007983 */ /* 0x000f220000300800 */
[----:B------:R-:W-:Y:S01]  /*1a8b0*/  PRMT R7, RZ, 0x7610, R7 ;  /* 0x00007610ff077816 */ /* 0x000fe20000000007 */
[----:B--2---:R-:W-:Y:S01]  /*1a8c0*/  @!P0 IMAD.MOV.U32 R5, RZ, RZ, R36 ;  /* 0x000000ffff058224 */ /* 0x004fe200078e0024 */
[----:B------:R-:W-:-:S04]  /*1a8d0*/  PRMT R6, RZ, 0x7610, R6 ;  /* 0x00007610ff067816 */ /* 0x000fc80000000006 */
[----:B------:R3:W2:Y:S02]  /*1a8e0*/  @!P0 LDG.E.U16 R7, [R4.64] ;  /* 0x0000000604078981 */ /* 0x0006a4000c1e1500 */
[----:B---3--:R-:W-:Y:S02]  /*1a8f0*/  @!P0 IMAD.MOV.U32 R4, RZ, RZ, R34 ;  /* 0x000000ffff048224 */ /* 0x008fe400078e0022 */
[----:B------:R-:W-:-:S05]  /*1a900*/  @!P0 IMAD.MOV.U32 R5, RZ, RZ, R35 ;  /* 0x000000ffff058224 */ /* 0x000fca00078e0023 */
[----:B------:R0:W3:Y:S04]  /*1a910*/  @!P0 LDG.E.U16 R6, [R4.64] ;  /* 0x0000000604068981 */ /* 0x0000e8000c1e1500 */
[----:B------:R1:W-:Y:S04]  /*1a920*/  STS.U16 [R41+0x1dc0], R60 ;  /* 0x001dc03c29007388 */ /* 0x0003e80000000400 */
[----:B0-----:R-:W2:Y:S04]  /*1a930*/  LDL.LU R5, [R1+0x674] ;  /* 0x0006740001057983 */ /* 0x001ea80000300800 */
[----:B------:R-:W3:Y:S04]  /*1a940*/  LDL.LU R34, [R1+0x670] ;  /* 0x0006700001227983 */ /* 0x000ee80000300800 */
[----:B------:R-:W3:Y:S04]  /*1a950*/  LDL.LU R35, [R1+0x64c] ;  /* 0x00064c0001237983 */ /* 0x000ee80000300800 */
[----:B------:R-:W3:Y:S04]  /*1a960*/  LDL.LU R36, [R1+0x644] ;  /* 0x0006440001247983 */ /* 0x000ee80000300800 */
[----:B------:R-:W3:Y:S01]  /*1a970*/  LDL.LU R37, [R1+0x638] ;  /* 0x0006380001257983 */ /* 0x000ee20000300800 */
[----:B-1----:R-:W-:-:S03]  /*1a980*/  LOP3.LUT R60, R2, 0x20, RZ, 0x3c, !PT ;  /* 0x00000020023c7812 */ /* 0x002fc600078e3cff */
[----:B------:R-:W3:Y:S04]  /*1a990*/  LDL.LU R38, [R1+0x630] ;  /* 0x0006300001267983 */ /* 0x000ee80000300800 */
[----:B------:R-:W3:Y:S04]  /*1a9a0*/  LDL.LU R39, [R1+0x60c] ;  /* 0x00060c0001277983 */ /* 0x000ee80000300800 */
[----:B------:R0:W-:Y:S04]  /*1a9b0*/  STS.U16 [R41+0x1d80], R43 ;  /* 0x001d802b29007388 */ /* 0x0001e80000000400 */
[----:B------:R-:W3:Y:S04]  /*1a9c0*/  LDL.LU R40, [R1+0x608] ;  /* 0x0006080001287983 */ /* 0x000ee80000300800 */
[----:B0-----:R-:W3:Y:S04]  /*1a9d0*/  LDL.LU R41, [R1+0x604] ;  /* 0x0006040001297983 */ /* 0x001ee80000300800 */
[----:B------:R-:W3:Y:S04]  /*1a9e0*/  LDL.LU R42, [R1+0x600] ;  /* 0x00060000012a7983 */ /* 0x000ee80000300800 */
[----:B------:R0:W-:Y:S04]  /*1a9f0*/  STS.U16 [R60+0x200], R44 ;  /* 0x0002002c3c007388 */ /* 0x0001e80000000400 */
[----:B------:R-:W3:Y:S04]  /*1aa00*/  LDL.LU R43, [R1+0x4d8] ;  /* 0x0004d800012b7983 */ /* 0x000ee80000300800 */
[----:B------:R1:W-:Y:S04]  /*1aa10*/  STS.U16 [R60+0x240], R45 ;  /* 0x0002402d3c007388 */ /* 0x0003e80000000400 */
[----:B0-----:R-:W3:Y:S04]  /*1aa20*/  LDL.LU R44, [R1+0x4d4] ;  /* 0x0004d400012c7983 */ /* 0x001ee80000300800 */
[----:B------:R0:W-:Y:S04]  /*1aa30*/  STS.U16 [R60+0x280], R46 ;  /* 0x0002802e3c007388 */ /* 0x0001e80000000400 */
[----:B-1----:R-:W3:Y:S04]  /*1aa40*/  LDL.LU R45, [R1+0x4d0] ;  /* 0x0004d000012d7983 */ /* 0x002ee80000300800 */
[----:B------:R1:W-:Y:S04]  /*1aa50*/  STS.U16 [R60+0x2c0], R47 ;  /* 0x0002c02f3c007388 */ /* 0x0003e80000000400 */
[----:B0-----:R-:W3:Y:S04]  /*1aa60*/  LDL.LU R46, [R1+0x7ac] ;  /* 0x0007ac00012e7983 */ /* 0x001ee80000300800 */
[----:B------:R0:W-:Y:S04]  /*1aa70*/  STS.U16 [R60+0x640], R48 ;  /* 0x000640303c007388 */ /* 0x0001e80000000400 */
[----:B-1----:R-:W3:Y:S04]  /*1aa80*/  LDL.LU R47, [R1+0x7a8] ;  /* 0x0007a800012f7983 */ /* 0x002ee80000300800 */
[----:B0-----:R-:W3:Y:S04]  /*1aa90*/  LDL.LU R48, [R1+0x7a4] ;  /* 0x0007a40001307983 */ /* 0x001ee80000300800 */
[----:B------:R0:W-:Y:S04]  /*1aaa0*/  STS.U16 [R60+0x600], R49 ;  /* 0x000600313c007388 */ /* 0x0001e80000000400 */
[----:B------:R1:W-:Y:S04]  /*1aab0*/  STS.U16 [R60+0x6c0], R50 ;  /* 0x0006c0323c007388 */ /* 0x0003e80000000400 */
[----:B------:R1:W-:Y:S04]  /*1aac0*/  STS.U16 [R60+0x680], R51 ;  /* 0x000680333c007388 */ /* 0x0003e80000000400 */
[----:B0-----:R-:W3:Y:S04]  /*1aad0*/  LDL.LU R49, [R1+0x7a0] ;  /* 0x0007a00001317983 */ /* 0x001ee80000300800 */
[----:B-1----:R-:W3:Y:S04]  /*1aae0*/  LDL.LU R50, [R1+0x6fc] ;  /* 0x0006fc0001327983 */ /* 0x002ee80000300800 */
        /* <DEDUP_REMOVED lines=19> */
[----:B----4-:R0:W-:Y:S04]  /*1ac20*/  STS.U16 [R60+0x1240], R0 ;  /* 0x001240003c007388 */ /* 0x0101e80000000400 */
[----:B0-----:R-:W4:Y:S04]  /*1ac30*/  LDL.LU R0, [R1+0x690] ;  /* 0x0006900001007983 */ /* 0x001f280000300800 */
[----:B--2---:R-:W-:Y:S04]  /*1ac40*/  STS.U16 [R60+0x1280], R5 ;  /* 0x001280053c007388 */ /* 0x004fe80000000400 */
[----:B---3--:R0:W-:Y:S04]  /*1ac50*/  STS.U16 [R60+0x12c0], R34 ;  /* 0x0012c0223c007388 */ /* 0x0081e80000000400 */
[----:B------:R1:W-:Y:S04]  /*1ac60*/  STS.U16 [R60+0x1640], R35 ;  /* 0x001640233c007388 */ /* 0x0003e80000000400 */
[----:B------:R2:W-:Y:S04]  /*1ac70*/  STS.U16 [R60+0x1600], R36 ;  /* 0x001600243c007388 */ /* 0x0005e80000000400 */
[----:B------:R3:W-:Y:S04]  /*1ac80*/  STS.U16 [R60+0x16c0], R37 ;  /* 0x0016c0253c007388 */ /* 0x0007e80000000400 */
[----:B------:R1:W-:Y:S04]  /*1ac90*/  STS.U16 [R60+0x1680], R38 ;  /* 0x001680263c007388 */ /* 0x0003e80000000400 */
[----:B0-----:R-:W4:Y:S04]  /*1aca0*/  LDL.LU R34, [R1+0x66c] ;  /* 0x00066c0001227983 */ /* 0x001f280000300800 */
[----:B------:R0:W-:Y:S04]  /*1acb0*/  STS.U16 [R60+0x1a00], R39 ;  /* 0x001a00273c007388 */ /* 0x0001e80000000400 */
[----:B-1----:R-:W4:Y:S04]  /*1acc0*/  LDL.LU R35, [R1+0x668] ;  /* 0x0006680001237983 */ /* 0x002f280000300800 */
[----:B------:R1:W-:Y:S04]  /*1acd0*/  STS.U16 [R60+0x1a40], R40 ;  /* 0x001a40283c007388 */ /* 0x0003e80000000400 */
[----:B--2---:R-:W2:Y:S04]  /*1ace0*/  LDL.LU R36, [R1+0x664] ;  /* 0x0006640001247983 */ /* 0x004ea80000300800 */
[----:B------:R-:W-:Y:S04]  /*1acf0*/  STS.U16 [R60+0x1a80], R41 ;  /* 0x001a80293c007388 */ /* 0x000fe80000000400 */
[----:B---3--:R-:W3:Y:S04]  /*1ad00*/  LDL.LU R37, [R1+0x658] ;  /* 0x0006580001257983 */ /* 0x008ee80000300800 */
[----:B------:R-:W-:Y:S04]  /*1ad10*/  STS.U16 [R60+0x1ac0], R42 ;  /* 0x001ac02a3c007388 */ /* 0x000fe80000000400 */
[----:B------:R-:W3:Y:S04]  /*1ad20*/  LDL.LU R38, [R1+0x62c] ;  /* 0x00062c0001267983 */ /* 0x000ee80000300800 */
[----:B------:R1:W-:Y:S04]  /*1ad30*/  STS.U16 [R60+0x1e40], R52 ;  /* 0x001e40343c007388 */ /* 0x0003e80000000400 */
[----:B0-----:R-:W3:Y:S04]  /*1ad40*/  LDL.LU R39, [R1+0x628] ;  /* 0x0006280001277983 */ /* 0x001ee80000300800 */
[----:B-1----:R-:W3:Y:S01]  /*1ad50*/  LDL.LU R40, [R1+0x624] ;  /* 0x0006240001287983 */ /* 0x002ee20000300800 */
[----:B------:R-:W-:-:S03]  /*1ad60*/  LOP3.LUT R52, R2, 0x30, RZ, 0x3c, !PT ;  /* 0x0000003002347812 */ /* 0x000fc600078e3cff */
        /* <DEDUP_REMOVED lines=13> */
[----:B-1----:R-:W3:Y:S04]  /*1ae40*/  LDL.LU R48, [R1+0x4c4] ;  /* 0x0004c40001307983 */ /* 0x002ee80000300800 */
[----:B------:R-:W3:Y:S04]  /*1ae50*/  LDL.LU R2, [R1+0x4c0] ;  /* 0x0004c00001027983 */ /* 0x000ee80000300800 */
        /* <DEDUP_REMOVED lines=26> */
[----:B------:R-:W4:Y:S04]  /*1b000*/  LDL.LU R4, [R1+0x18] ;  /* 0x0000180001047983 */ /* 0x000f280000300800 */
[----:B------:R-:W4:Y:S04]  /*1b010*/  LDL.LU R5, [R1+0x14] ;  /* 0x0000140001057983 */ /* 0x000f280000300800 */
[----:B------:R0:W-:Y:S04]  /*1b020*/  STS.U16 [R52+0x1300], R34 ;  /* 0x0013002234007388 */ /* 0x0001e80000000400 */
[----:B------:R1:W-:Y:S04]  /*1b030*/  STS.U16 [R52+0x1340], R35 ;  /* 0x0013402334007388 */ /* 0x0003e80000000400 */
[----:B0-----:R-:W4:Y:S04]  /*1b040*/  LDL.LU R34, [R1+0x1dc8] ;  /* 0x001dc80001227983 */ /* 0x001f280000300800 */
[----:B--2---:R0:W-:Y:S04]  /*1b050*/  STS.U16 [R52+0x1380], R36 ;  /* 0x0013802434007388 */ /* 0x0041e80000000400 */
[----:B-1----:R-:W2:Y:S04]  /*1b060*/  LDL.LU R35, [R1+0x1dc4] ;  /* 0x001dc40001237983 */ /* 0x002ea80000300800 */
[----:B---3--:R1:W-:Y:S04]  /*1b070*/  STS.U16 [R52+0x13c0], R37 ;  /* 0x0013c02534007388 */ /* 0x0083e80000000400 */
[----:B0-----:R-:W3:Y:S04]  /*1b080*/  LDL.LU R36, [R1+0x1dc0] ;  /* 0x001dc00001247983 */ /* 0x001ee80000300800 */
[----:B------:R0:W-:Y:S04]  /*1b090*/  STS.U16 [R52+0x1740], R38 ;  /* 0x0017402634007388 */ /* 0x0001e80000000400 */
[----:B-1----:R-:W2:Y:S04]  /*1b0a0*/  LDL.LU R37, [R1+0x1dbc] ;  /* 0x001dbc0001257983 */ /* 0x002ea80000300800 */
[----:B------:R1:W-:Y:S04]  /*1b0b0*/  STS.U16 [R52+0x1700], R39 ;  /* 0x0017002734007388 */ /* 0x0003e80000000400 */
[----:B------:R1:W-:Y:S04]  /*1b0c0*/  STS.U16 [R52+0x17c0], R40 ;  /* 0x0017c02834007388 */ /* 0x0003e80000000400 */
[----:B------:R1:W-:Y:S04]  /*1b0d0*/  STS.U16 [R52+0x1780], R41 ;  /* 0x0017802934007388 */ /* 0x0003e80000000400 */
[----:B0-----:R-:W2:Y:S04]  /*1b0e0*/  LDL.LU R38, [R1+0x1db8] ;  /* 0x001db80001267983 */ /* 0x001ea80000300800 */
[----:B------:R0:W-:Y:S04]  /*1b0f0*/  STS.U16 [R52+0x1b00], R42 ;  /* 0x001b002a34007388 */ /* 0x0001e80000000400 */
[----:B-1----:R-:W2:Y:S04]  /*1b100*/  LDL.LU R39, [R1+0x1db4] ;  /* 0x001db40001277983 */ /* 0x002ea80000300800 */
[----:B------:R1:W-:Y:S04]  /*1b110*/  STS.U16 [R52+0x1b40], R43 ;  /* 0x001b402b34007388 */ /* 0x0003e80000000400 */
[----:B------:R-:W2:Y:S04]  /*1b120*/  LDL.LU R40, [R1+0x1db0] ;  /* 0x001db00001287983 */ /* 0x000ea80000300800 */
[----:B------:R0:W-:Y:S04]  /*1b130*/  STS.U16 [R52+0x1b80], R44 ;  /* 0x001b802c34007388 */ /* 0x0001e80000000400 */
[----:B------:R-:W2:Y:S04]  /*1b140*/  LDL.LU R41, [R1+0x1dac] ;  /* 0x001dac0001297983 */ /* 0x000ea80000300800 */
[----:B------:R1:W-:Y:S04]  /*1b150*/  STS.U16 [R52+0x1bc0], R45 ;  /* 0x001bc02d34007388 */ /* 0x0003e80000000400 */
[----:B0-----:R-:W2:Y:S04]  /*1b160*/  LDL.LU R42, [R1+0x1da8] ;  /* 0x001da800012a7983 */ /* 0x001ea80000300800 */
[----:B------:R0:W-:Y:S04]  /*1b170*/  STS.U16 [R52+0x1f40], R46 ;  /* 0x001f402e34007388 */ /* 0x0001e80000000400 */
[----:B-1----:R-:W2:Y:S04]  /*1b180*/  LDL.LU R43, [R1+0x1da4] ;  /* 0x001da400012b7983 */ /* 0x002ea80000300800 */
[----:B------:R-:W-:Y:S04]  /*1b190*/  STS.U16 [R52+0x1f00], R47 ;  /* 0x001f002f34007388 */ /* 0x000fe80000000400 */
[----:B------:R-:W2:Y:S04]  /*1b1a0*/  LDL.LU R44, [R1+0x1da0] ;  /* 0x001da000012c7983 */ /* 0x000ea80000300800 */
[----:B------:R-:W-:Y:S04]  /*1b1b0*/  STS.U16 [R52+0x1fc0], R48 ;  /* 0x001fc03034007388 */ /* 0x000fe80000000400 */
[----:B------:R1:W-:Y:S04]  /*1b1c0*/  STS.U16 [R52+0x1f80], R2 ;  /* 0x001f800234007388 */ /* 0x0003e80000000400 */
[----:B------:R-:W2:Y:S04]  /*1b1d0*/  LDL.LU R45, [R1+0x1d9c] ;  /* 0x001d9c00012d7983 */ /* 0x000ea80000300800 */
[----:B0-----:R-:W2:Y:S04]  /*1b1e0*/  LDL.LU R46, [R1+0x1d98] ;  /* 0x001d9800012e7983 */ /* 0x001ea80000300800 */
[----:B-1----:R-:W0:Y:S04]  /*1b1f0*/  S2R R2, SR_TID.X ;  /* 0x0000000000027919 */ /* 0x002e280000002100 */
[----:B------:R-:W2:Y:S04]  /*1b200*/  LDL.LU R47, [R1+0x1d94] ;  /* 0x001d9400012f7983 */ /* 0x000ea80000300800 */
[----:B------:R-:W2:Y:S01]  /*1b210*/  LDL.LU R48, [R1+0x1d90] ;  /* 0x001d900001307983 */ /* 0x000ea20000300800 */
[----:B0-----:R-:W-:-:S05]  /*1b220*/  LOP3.LUT R2, R2, 0x1f, RZ, 0xc0, !PT ;  /* 0x0000001f02027812 */ /* 0x001fca00078ec0ff */
[----:B------:R-:W-:-:S05]  /*1b230*/  IMAD.SHL.U32 R2, R2, 0x2, RZ ;  /* 0x0000000202027824 */ /* 0x000fca00078e00ff */
[----:B------:R0:W-:Y:S04]  /*1b240*/  STS.U16 [R2+0x2000], R49 ;  /* 0x0020003102007388 */ /* 0x0001e80000000400 */
[----:B------:R1:W-:Y:S04]  /*1b250*/  STS.U16 [R2+0x2040], R50 ;  /* 0x0020403202007388 */ /* 0x0003e80000000400 */
[----:B------:R1:W-:Y:S04]  /*1b260*/  STS.U16 [R2+0x2200], R51 ;  /* 0x0022003302007388 */ /* 0x0003e80000000400 */
[----:B0-----:R-:W2:Y:S04]  /*1b270*/  LDL.LU R49, [R1+0x1d8c] ;  /* 0x001d8c0001317983 */ /* 0x001ea80000300800 */
[----:B-1----:R-:W2:Y:S04]  /*1b280*/  LDL.LU R50, [R1+0x1d88] ;  /* 0x001d880001327983 */ /* 0x002ea80000300800 */
[----:B------:R-:W2:Y:S04]  /*1b290*/  LDL.LU R51, [R1+0x1d84] ;  /* 0x001d840001337983 */ /* 0x000ea80000300800 */
        /* <DEDUP_REMOVED lines=15> */
[----:B0-----:R-:W3:Y:S04]  /*1b390*/  LDL.LU R55, [R1+0x1d68] ;  /* 0x001d680001377983 */ /* 0x001ee80000300800 */
[----:B-1----:R-:W3:Y:S04]  /*1b3a0*/  LDL.LU R54, [R1+0x1d64] ;  /* 0x001d640001367983 */ /* 0x002ee80000300800 */
[----:B------:R-:W3:Y:S04]  /*1b3b0*/  LDL.LU R53, [R1+0x1d60] ;  /* 0x001d600001357983 */ /* 0x000ee80000300800 */
[----:B----4-:R0:W-:Y:S04]  /*1b3c0*/  STS.U16 [R2+0x2c00], R0 ;  /* 0x002c000002007388 */ /* 0x0101e80000000400 */
[----:B0-----:R-:W4:Y:S04]  /*1b3d0*/  LDL.LU R0, [R1+0x1d5c] ;  /* 0x001d5c0001007983 */ /* 0x001f280000300800 */
[----:B------:R-:W-:Y:S04]  /*1b3e0*/  STS.U16 [R2+0x2c40], R4 ;  /* 0x002c400402007388 */ /* 0x000fe80000000400 */
[----:B------:R-:W-:Y:S04]  /*1b3f0*/  STS.U16 [R2+0x2e00], R5 ;  /* 0x002e000502007388 */ /* 0x000fe80000000400 */
[----:B--2---:R-:W-:Y:S04]  /*1b400*/  STS.U16 [R2+0x3240], R3 ;  /* 0x0032400302007388 */ /* 0x004fe80000000400 */
[----:B---3--:R-:W-:Y:S04]  /*1b410*/  STS.U16 [R2+0x3200], R55 ;  /* 0x0032003702007388 */ /* 0x008fe80000000400 */
[----:B------:R-:W-:Y:S04]  /*1b420*/  STS.U16 [R2+0x3040], R54 ;  /* 0x0030403602007388 */ /* 0x000fe80000000400 */
[----:B------:R-:W-:Y:S04]  /*1b430*/  STS.U16 [R2+0x3000], R53 ;  /* 0x0030003502007388 */ /* 0x000fe80000000400 */
[----:B----4-:R0:W-:Y:S04]  /*1b440*/  STS.U16 [R2+0x2e40], R0 ;  /* 0x002e400002007388 */ /* 0x0101e80000000400 */
[----:B0-----:R-:W2:Y:S04]  /*1b450*/  LDL.LU R0, [R1+0x1d58] ;  /* 0x001d580001007983 */ /* 0x001ea80000300800 */
[----:B------:R-:W3:Y:S04]  /*1b460*/  LDL.LU R53, [R1+0x1d54] ;  /* 0x001d540001357983 */ /* 0x000ee80000300800 */
[----:B------:R-:W4:Y:S04]  /*1b470*/  LDL.LU R54, [R1+0x1d50] ;  /* 0x001d500001367983 */ /* 0x000f280000300800 */
[----:B------:R-:W2:Y:S04]  /*1b480*/  LDL.LU R55, [R1+0x1d4c] ;  /* 0x001d4c0001377983 */ /* 0x000ea80000300800 */
[----:B------:R-:W2:Y:S04]  /*1b490*/  LDL.LU R3, [R1+0x1d48] ;  /* 0x001d480001037983 */ /* 0x000ea80000300800 */
[----:B------:R-:W3:Y:S04]  /*1b4a0*/  LDL R5, [R1+0x1250] ;  /* 0x0012500001057983 */ /* 0x000ee80000100800 */
[----:B------:R-:W3:Y:S04]  /*1b4b0*/  LDL R4, [R1+0x1254] ;  /* 0x0012540001047983 */ /* 0x000ee80000100800 */
        /* <DEDUP_REMOVED lines=11> */
[----:B------:R0:W-:Y:S04]  /*1b570*/  STS.U16 [R2+0x3e40], R45 ;  /* 0x003e402d02007388 */ /* 0x0001e80000000400 */
[----:B0-----:R-:W0:Y:S02]  /*1b580*/  S2R R2, SR_TID.X ;  /* 0x0000000000027919 */ /* 0x001e240000002100 */
[----:B0-----:R-:W-:-:S05]  /*1b590*/  LOP3.LUT R2, R2, 0x1f, RZ, 0xc0, !PT ;  /* 0x0000001f02027812 */ /* 0x001fca00078ec0ff */
[----:B------:R-:W-:-:S05]  /*1b5a0*/  IMAD.SHL.U32 R2, R2, 0x2, RZ ;  /* 0x0000000202027824 */ /* 0x000fca00078e00ff */
[----:B------:R-:W-:-:S05]  /*1b5b0*/  LOP3.LUT R2, R2, 0x10, RZ, 0x3c, !PT ;  /* 0x0000001002027812 */ /* 0x000fca00078e3cff */
        /* <DEDUP_REMOVED lines=32> */
[----:B------:R-:W-:Y:S04]  /*1b7c0*/  STS.U16 [R60+0x2100], R12 ;  /* 0x0021000c3c007388 */ /* 0x000fe80000000400 */
[----:B------:R-:W-:Y:S04]  /*1b7d0*/  STS.U16 [R60+0x2140], R11 ;  /* 0x0021400b3c007388 */ /* 0x000fe80000000400 */
[----:B------:R-:W-:Y:S04]  /*1b7e0*/  STS.U16 [R60+0x2300], R10 ;  /* 0x0023000a3c007388 */ /* 0x000fe80000000400 */
[----:B------:R-:W-:Y:S04]  /*1b7f0*/  STS.U16 [R60+0x2340], R9 ;  /* 0x002340093c007388 */ /* 0x000fe80000000400 */
[----:B------:R-:W-:Y:S04]  /*1b800*/  STS.U16 [R60+0x2500], R8 ;  /* 0x002500083c007388 */ /* 0x000fe80000000400 */
[----:B------:R-:W-:Y:S04]  /*1b810*/  STS.U16 [R60+0x2540], R7 ;  /* 0x002540073c007388 */ /* 0x000fe80000000400 */
[----:B0-----:R-:W4:Y:S04]  /*1b820*/  LDL.LU R2, [R1+0xe88] ;  /* 0x000e880001027983 */ /* 0x001f280000300800 */
[----:B------:R0:W-:Y:S04]  /*1b830*/  STS.U16 [R60+0x2700], R6 ;  /* 0x002700063c007388 */ /* 0x0001e80000000400 */
[----:B0-----:R-:W4:Y:S01]  /*1b840*/  LDL.LU R60, [R1+0x1d44] ;  /* 0x001d4400013c7983 */ /* 0x001f220000300800 */
[----:B--2---:R-:W-:-:S06]  /*1b850*/  PRMT R3, RZ, 0x7610, R3 ;  /* 0x00007610ff037816 */ /* 0x004fcc0000000003 */
[----:B---3--:R0:W2:Y:S04]  /*1b860*/  @!P0 LDG.E.U16 R3, [R4.64] ;  /* 0x0000000604038981 */ /* 0x0080a8000c1e1500 */
[----:B0-----:R-:W3:Y:S04]  /*1b870*/  LDL R4, [R1+0x1248] ;  /* 0x0012480001047983 */ /* 0x001ee80000100800 */
[----:B------:R-:W3:Y:S01]  /*1b880*/  LDL R5, [R1+0x124c] ;  /* 0x00124c0001057983 */ /* 0x000ee20000100800 */
[----:B----4-:R-:W-:Y:S02]  /*1b890*/  PRMT R60, RZ, 0x7610, R60 ;  /* 0x00007610ff3c7816 */ /* 0x010fe4000000003c */
[----:B---3--:R-:W-:-:S04]  /*1b8a0*/  @!P0 LOP3.LUT R5, R5, R4, RZ, 0x3c, !PT ;  /* 0x0000000405058212 */ /* 0x008fc800078e3cff */
[----:B------:R-:W-:-:S04]  /*1b8b0*/  @!P0 LOP3.LUT R4, R5, R4, RZ, 0x3c, !PT ;  /* 0x0000000405048212 */ /* 0x000fc800078e3cff */
[----:B------:R-:W-:-:S05]  /*1b8c0*/  @!P0 LOP3.LUT R5, R5, R4, RZ, 0x3c, !PT ;  /* 0x0000000405058212 */ /* 0x000fca00078e3cff */
[----:B------:R0:W3:Y:S04]  /*1b8d0*/  @!P0 LDG.E.U16 R60, [R4.64] ;  /* 0x00000006043c8981 */ /* 0x0000e8000c1e1500 */
[----:B0-----:R-:W4:Y:S04]  /*1b8e0*/  LDL R4, [R1+0x1210] ;  /* 0x0012100001047983 */ /* 0x001f280000100800 */
[----:B------:R-:W4:Y:S01]  /*1b8f0*/  LDL R5, [R1+0x1214] ;  /* 0x0012140001057983 */ /* 0x000f220000100800 */
[----:B------:R-:W-:Y:S02]  /*1b900*/  PRMT R55, RZ, 0x7610, R55 ;  /* 0x00007610ff377816 */ /* 0x000fe40000000037 */
[----:B----4-:R-:W-:-:S04]  /*1b910*/  @!P0 LOP3.LUT R5, R5, R4, RZ, 0x3c, !PT ;  /* 0x0000000405058212 */ /* 0x010fc800078e3cff */
[----:B------:R-:W-:-:S04]  /*1b920*/  @!P0 LOP3.LUT R4, R5, R4, RZ, 0x3c, !PT ;  /* 0x0000000405048212 */ /* 0x000fc800078e3cff */
[----:B------:R-:W-:-:S05]  /*1b930*/  @!P0 LOP3.LUT R5, R5, R4, RZ, 0x3c, !PT ;  /* 0x0000000405058212 */ /* 0x000fca00078e3cff */
[----:B------:R0:W4:Y:S04]  /*1b940*/  @!P0 LDG.E.U16 R55, [R4.64] ;  /* 0x0000000604378981 */ /* 0x000128000c1e1500 */
[----:B0-----:R-:W2:Y:S04]  /*1b950*/  LDL R4, [R1+0x1208] ;  /* 0x0012080001047983 */ /* 0x001ea80000100800 */
[----:B------:R-:W2:Y:S01]  /*1b960*/  LDL R5, [R1+0x120c] ;  /* 0x00120c0001057983 */ /* 0x000ea20000100800 */
[----:B------:R-:W-:Y:S02]  /*1b970*/  PRMT R54, RZ, 0x7610, R54 ;  /* 0x00007610ff367816 */ /* 0x000fe40000000036 */
[----:B--2---:R-:W-:-:S04]  /*1b980*/  @!P0 LOP3.LUT R5, R5, R4, RZ, 0x3c, !PT ;  /* 0x0000000405058212 */ /* 0x004fc800078e3cff */
[----:B------:R-:W-:-:S04]  /*1b990*/  @!P0 LOP3.LUT R4, R5, R4, RZ, 0x3c, !PT ;  /* 0x0000000405048212 */ /* 0x000fc800078e3cff */
[----:B------:R-:W-:-:S05]  /*1b9a0*/  @!P0 LOP3.LUT R5, R5, R4, RZ, 0x3c, !PT ;  /* 0x0000000405058212 */ /* 0x000fca00078e3cff */
[----:B------:R0:W2:Y:S04]  /*1b9b0*/  @!P0 LDG.E.U16 R54, [R4.64] ;  /* 0x0000000604368981 */ /* 0x0000a8000c1e1500 */
        /* <DEDUP_REMOVED lines=364> */
[----:B0-----:R-:W2:Y:S01]  /*1d080*/  LDL R5, [R1+0xe8c] ;  /* 0x000e8c0001057983 */ /* 0x001ea20000100800 */
[----:B------:R0:W-:Y:S01]  /*1d090*/  STL [R1+0x1484], R2 ;  /* 0x0014840201007387 */ /* 0x0001e20000100800 */
[----:B------:R-:W-:Y:S01]  /*1d0a0*/  PRMT R6, RZ, 0x7610, R6 ;  /* 0x00007610ff067816 */ /* 0x000fe20000000006 */
[----:B--2---:R-:W-:Y:S02]  /*1d0b0*/  @!P0 IMAD.MOV.U32 R4, RZ, RZ, R5 ;  /* 0x000000ffff048224 */ /* 0x004fe400078e0005 */
[----:B------:R-:W-:Y:S02]  /*1d0c0*/  @!P0 IMAD.MOV.U32 R5, RZ, RZ, R2 ;  /* 0x000000ffff058224 */ /* 0x000fe400078e0002 */
[----:B0-----:R-:W0:Y:S04]  /*1d0d0*/  S2R R2, SR_TID.X ;  /* 0x0000000000027919 */ /* 0x001e280000002100 */
[----:B------:R-:W2:Y:S01]  /*1d0e0*/  @!P0 LDG.E.U16 R6, [R4.64] ;  /* 0x0000000604068981 */ /* 0x000ea2000c1e1500 */
[----:B0-----:R-:W-:-:S05]  /*1d0f0*/  LOP3.LUT R2, R2, 0x1f, RZ, 0xc0, !PT ;  /* 0x0000001f02027812 */ /* 0x001fca00078ec0ff */
[----:B------:R-:W-:-:S05]  /*1d100*/  IMAD.SHL.U32 R2, R2, 0x2, RZ ;  /* 0x0000000202027824 */ /* 0x000fca00078e00ff */
[----:B------:R-:W-:-:S05]  /*1d110*/  LOP3.LUT R2, R2, 0x20, RZ, 0x3c, !PT ;  /* 0x0000002002027812 */ /* 0x000fca00078e3cff */
[----:B------:R-:W-:Y:S01]  /*1d120*/  STS.U16 [R2+0x2740], R61 ;  /* 0x0027403d02007388 */ /* 0x000fe20000000400 */
[----:B------:R-:W-:Y:S02]  /*1d130*/  STS.U16 [R2+0x2900], R57 ;  /* 0x0029003902007388 */ /* 0x000fe40000000400 */
[----:B------:R-:W-:Y:S02]  /*1d140*/  STS.U16 [R2+0x2940], R56 ;  /* 0x0029403802007388 */ /* 0x000fe40000000400 */
[----:B------:R-:W-:Y:S01]  /*1d150*/  STS.U16 [R2+0x2b00], R49 ;  /* 0x002b003102007388 */ /* 0x000fe20000000400 */
        /* <DEDUP_REMOVED lines=21> */
[----:B------:R0:W-:Y:S03]  /*1d2b0*/  STS.U16 [R52+0x2180], R3 ;  /* 0x0021800334007388 */ /* 0x0001e60000000400 */
[----:B0-----:R-:W2:Y:S01]  /*1d2c0*/  LDL.LU R3, [R1+0x1d40] ;  /* 0x001d400001037983 */ /* 0x001ea20000300800 */
[----:B---3--:R0:W-:Y:S02]  /*1d2d0*/  STS.U16 [R52+0x21c0], R60 ;  /* 0x0021c03c34007388 */ /* 0x0081e40000000400 */
[----:B----4-:R1:W-:Y:S02]  /*1d2e0*/  STS.U16 [R52+0x2380], R55 ;  /* 0x0023803734007388 */ /* 0x0103e40000000400 */
[----:B------:R3:W-:Y:S01]  /*1d2f0*/  STS.U16 [R52+0x23c0], R54 ;  /* 0x0023c03634007388 */ /* 0x0007e20000000400 */
[----:B------:R-:W-:Y:S01]  /*1d300*/  STS.U16 [R52+0x2580], R53 ;  /* 0x0025803534007388 */ /* 0x000fe20000000400 */
[----:B------:R4:W-:Y:S02]  /*1d310*/  STS.U16 [R52+0x25c0], R0 ;  /* 0x0025c00034007388 */ /* 0x0009e40000000400 */
        /* <DEDUP_REMOVED lines=24> */
[----:B------:R-:W-:Y:S01]  /*1d4a0*/  STS.U16 [R52+0x3f80], R7 ;  /* 0x003f800734007388 */ /* 0x000fe20000000400 */
[----:B0-----:R-:W1:Y:S02]  /*1d4b0*/  S2R R60, SR_TID.X ;  /* 0x00000000003c7919 */ /* 0x001e640000002100 */
[C---:B-1----:R-:W-:Y:S01]  /*1d4c0*/  LOP3.LUT R55, R60.reuse, 0x7, RZ, 0xc0, !PT ;  /* 0x000000073c377812 */ /* 0x042fe200078ec0ff */
[----:B---3--:R-:W-:-:S04]  /*1d4d0*/  IMAD.SHL.U32 R54, R60, 0x2, RZ ;  /* 0x000000023c367824 */ /* 0x008fc800078e00ff */
[----:B------:R-:W-:-:S05]  /*1d4e0*/  IMAD R55, R55, 0x110, RZ ;  /* 0x0000011037377824 */ /* 0x000fca00078e02ff */
[----:B----4-:R-:W-:Y:S01]  /*1d4f0*/  LOP3.LUT R0, R55, 0x10, R54, 0x78, !PT ;  /* 0x0000001037007812 */ /* 0x010fe200078e7836 */
[----:B--2---:R-:W-:Y:S01]  /*1d500*/  STS.U16 [R52+0x3fc0], R6 ;  /* 0x003fc00634007388 */ /* 0x004fe20000000400 */
[----:B------:R-:W-:Y:S06]  /*1d510*/  BAR.SYNC.DEFER_BLOCKING 0x0 ;  /* 0x0000000000007b1d */ /* 0x000fec0000010000 */
[----:B------:R-:W0:Y:S04]  /*1d520*/  LDSM.16.M88.4 R4, [R3+0x2000] ;  /* 0x002000000304783b */ /* 0x000e280000000200 */
[----:B------:R-:W1:Y:S04]  /*1d530*/  LDSM.16.M88.4 R12, [R3+0x2200] ;  /* 0x00220000030c783b */ /* 0x000e680000000200 */
[----:B------:R-:W2:Y:S04]  /*1d540*/  LDSM.16.M88.4 R8, [R3+0x2400] ;  /* 0x002400000308783b */ /* 0x000ea80000000200 */
[----:B------:R-:W-:Y:S04]  /*1d550*/  LDSM.16.M88.4 R56, [R3+0x2a00] ;  /* 0x002a00000338783b */ /* 0x000fe80000000200 */
[----:B------:R-:W-:Y:S04]  /*1d560*/  LDSM.16.M88.4 R52, [R3+0x2800] ;  /* 0x002800000334783b */ /* 0x000fe80000000200 */
[----:B------:R-:W-:Y:S04]  /*1d570*/  LDSM.16.M88.4 R40, [R3+0x2c00] ;  /* 0x002c00000328783b */ /* 0x000fe80000000200 */
[----:B------:R-:W-:Y:S04]  /*1d580*/  LDSM.16.M88.4 R36, [R3+0x2e00] ;  /* 0x002e00000324783b */ /* 0x000fe80000000200 */
[----:B------:R-:W-:Y:S04]  /*1d590*/  LDSM.16.M88.4 R32, [R3+0x3000] ;  /* 0x003000000320783b */ /* 0x000fe80000000200 */
[----:B------:R-:W-:Y:S04]  /*1d5a0*/  LDSM.16.M88.4 R28, [R3+0x3200] ;  /* 0x00320000031c783b */ /* 0x000fe80000000200 */
[----:B------:R-:W-:Y:S04]  /*1d5b0*/  LDSM.16.M88.4 R24, [R3+0x3400] ;  /* 0x003400000318783b */ /* 0x000fe80000000200 */
[----:B------:R-:W-:Y:S01]  /*1d5c0*/  LDSM.16.M88.4 R20, [R3+0x3600] ;  /* 0x003600000314783b */ /* 0x000fe20000000200 */
[----:B------:R-:W-:-:S03]  /*1d5d0*/  IMAD.SHL.U32 R60, R60, 0x80, RZ ;  /* 0x000000803c3c7824 */ /* 0x000fc600078e00ff */
[----:B------:R-:W-:Y:S04]  /*1d5e0*/  LDSM.16.M88.4 R16, [R3+0x3800] ;  /* 0x003800000310783b */ /* 0x000fe80000000200 */
[----:B0-----:R-:W-:Y:S01]  /*1d5f0*/  STL.64 [R1+0x40], R4 ;  /* 0x0000400401007387 */ /* 0x001fe20000100a00 */
[----:B------:R-:W-:Y:S02]  /*1d600*/  STL.64 [R1+0x48], R6 ;  /* 0x0000480601007387 */ /* 0x000fe40000100a00 */
[----:B------:R-:W0:Y:S04]  /*1d610*/  LDSM.16.M88.4 R4, [R3+0x2600] ;  /* 0x002600000304783b */ /* 0x000e280000000200 */
[----:B-1----:R-:W-:Y:S01]  /*1d620*/  STL.64 [R1+0x30], R12 ;  /* 0x0000300c01007387 */ /* 0x002fe20000100a00 */
[----:B------:R-:W-:Y:S01]  /*1d630*/  STL.64 [R1+0x38], R14 ;  /* 0x0000380e01007387 */ /* 0x000fe20000100a00 */
[----:B--2---:R-:W-:Y:S02]  /*1d640*/  STL.64 [R1+0x20], R8 ;  /* 0x0000200801007387 */ /* 0x004fe40000100a00 */
[----:B------:R-:W-:Y:S01]  /*1d650*/  STL.64 [R1+0x28], R10 ;  /* 0x0000280a01007387 */ /* 0x000fe20000100a00 */
[----:B------:R-:W-:Y:S01]  /*1d660*/  LOP3.LUT R0, R0, 0x800, R60, 0xf8, !PT ;  /* 0x0000080000007812 */ /* 0x000fe200078ef83c */
[----:B------:R-:W1:Y:S04]  /*1d670*/  LDSM.16.M88.4 R12, [R3+0x3a00] ;  /* 0x003a0000030c783b */ /* 0x000e680000000200 */
[----:B------:R-:W2:Y:S04]  /*1d680*/  LDSM.16.M88.4 R8, [R3+0x3c00] ;  /* 0x003c00000308783b */ /* 0x000ea80000000200 */
[----:B0-----:R-:W-:Y:S01]  /*1d690*/  STL.64 [R1+0x10], R4 ;  /* 0x0000100401007387 */ /* 0x001fe20000100a00 */
[----:B------:R-:W-:Y:S02]  /*1d6a0*/  STL.64 [R1+0x18], R6 ;  /* 0x0000180601007387 */ /* 0x000fe40000100a00 */
[----:B------:R-:W-:Y:S02]  /*1d6b0*/  STL [R1+0x18ac], R58 ;  /* 0x0018ac3a01007387 */ /* 0x000fe40000100800 */
[----:B------:R-:W-:Y:S01]  /*1d6c0*/  STL [R1+0x18a8], R59 ;  /* 0x0018a83b01007387 */ /* 0x000fe20000100800 */
[----:B------:R-:W-:Y:S01]  /*1d6d0*/  STL.64 [R1+0x1d28], R56 ;  /* 0x001d283801007387 */ /* 0x000fe20000100a00 */
[----:B------:R-:W-:Y:S02]  /*1d6e0*/  STL.64 [R1], R52 ;  /* 0x0000003401007387 */ /* 0x000fe40000100a00 */
[----:B------:R-:W-:Y:S02]  /*1d6f0*/  STL.64 [R1+0x8], R54 ;  /* 0x0000083601007387 */ /* 0x000fe40000100a00 */
[----:B------:R0:W-:Y:S01]  /*1d700*/  STL.64 [R1+0x1d30], R52 ;  /* 0x001d303401007387 */ /* 0x0001e20000100a00 */
[----:B------:R-:W3:Y:S04]  /*1d710*/  S2R R60, SR_TID.X ;  /* 0x00000000003c7919 */ /* 0x000ee80000002100 */
[----:B------:R3:W-:Y:S04]  /*1d720*/  LDSM.16.MT88.4 R44, [R0] ;  /* 0x00000000002c783b */ /* 0x0007e80000004200 */
[----:B------:R-:W4:Y:S04]  /*1d730*/  LDSM.16.M88.4 R4, [R3+0x3e00] ;  /* 0x003e00000304783b */ /* 0x000f280000000200 */
[----:B0-----:R-:W2:Y:S01]  /*1d740*/  LDL.64 R52, [R1+0x30] ;  /* 0x0000300001347983 */ /* 0x001ea20000100a00 */
[----:B---3--:R-:W-:-:S03]  /*1d750*/  LOP3.LUT R0, R60, 0x7, RZ, 0xc0, !PT ;  /* 0x000000073c007812 */ /* 0x008fc600078ec0ff */
[----:B--2---:R0:W-:Y:S04]  /*1d760*/  STL.64 [R1+0x1d38], R52 ;  /* 0x001d383401007387 */ /* 0x0041e80000100a00 */
[----:B0-----:R-:W2:Y:S01]  /*1d770*/  LDL.64 R52, [R1+0x40] ;  /* 0x0000400001347983 */ /* 0x001ea20000100a00 */
[----:B------:R-:W-:Y:S02]  /*1d780*/  STL [R1+0x18a4], R42 ;  /* 0x0018a42a01007387 */ /* 0x000fe40000100800 */
[----:B------:R-:W-:Y:S02]  /*1d790*/  STL [R1+0x18a0], R43 ;  /* 0x0018a02b01007387 */ /* 0x000fe40000100800 */
[----:B------:R-:W-:Y:S01]  /*1d7a0*/  STL [R1+0x18c4], R38 ;  /* 0x0018c42601007387 */ /* 0x000fe20000100800 */
[----:B------:R-:W-:Y:S01]  /*1d7b0*/  STL [R1+0x18c0], R39 ;  /* 0x0018c02701007387 */ /* 0x000fe20000100800 */
        /* <DEDUP_REMOVED lines=8> */
[----:B------:R0:W-:Y:S03]  /*1d840*/  STL.64 [R1+0x1d20], R20 ;  /* 0x001d201401007387 */ /* 0x0001e60000100a00 */
[----:B0-----:R-:W3:Y:S01]  /*1d850*/  LDL.LU.64 R20, [R1+0x4b0] ;  /* 0x0004b00001147983 */ /* 0x001ee20000300a00 */
[----:B------:R-:W3:Y:S02]  /*1d860*/  LDL.LU.64 R22, [R1+0x4b8] ;  /* 0x0004b80001167983 */ /* 0x000ee40000300a00 */
[----:B------:R-:W-:-:S02]  /*1d870*/  IMAD R31, R0, 0x110, RZ ;  /* 0x00000110001f7824 */ /* 0x000fc400078e02ff */
[C---:B------:R-:W-:Y:S02]  /*1d880*/  IMAD.SHL.U32 R27, R60.reuse, 0x2, RZ ;  /* 0x000000023c1b7824 */ /* 0x040fe400078e00ff */
[----:B------:R-:W-:-:S03]  /*1d890*/  IMAD.SHL.U32 R26, R60, 0x80, RZ ;  /* 0x000000803c1a7824 */ /* 0x000fc600078e00ff */
[----:B------:R-:W-:-:S04]  /*1d8a0*/  LOP3.LUT R30, R31, 0x10, R27, 0x78, !PT ;  /* 0x000000101f1e7812 */ /* 0x000fc800078e781b */
[----:B------:R-:W-:-:S04]  /*1d8b0*/  LOP3.LUT R30, R30, 0x800, R26, 0xf8, !PT ;  /* 0x000008001e1e7812 */ /* 0x000fc800078ef81a */
[----:B------:R-:W-:-:S05]  /*1d8c0*/  LOP3.LUT R30, R30, 0x20, RZ, 0x3c, !PT ;  /* 0x000000201e1e7812 */ /* 0x000fca00078e3cff */
[----:B------:R-:W0:Y:S04]  /*1d8d0*/  LDSM.16.MT88.4 R48, [R30] ;  /* 0x000000001e30783b */ /* 0x000e280000004200 */
[----:B------:R-:W-:Y:S01]  /*1d8e0*/  STL.64 [R1+0x1d18], R18 ;  /* 0x001d181201007387 */ /* 0x000fe20000100a00 */
[----:B------:R-:W-:Y:S02]  /*1d8f0*/  STL.64 [R1+0x1d10], R16 ;  /* 0x001d101001007387 */ /* 0x000fe40000100a00 */
[----:B-1----:R-:W-:Y:S02]  /*1d900*/  STL [R1+0x1914], R14 ;  /* 0x0019140e01007387 */ /* 0x002fe40000100800 */
[----:B------:R-:W-:Y:S01]  /*1d910*/  STL [R1+0x1910], R15 ;  /* 0x0019100f01007387 */ /* 0x000fe20000100800 */
[----:B------:R-:W-:Y:S01]  /*1d920*/  STL [R1+0x1900], R10 ;  /* 0x0019000a01007387 */ /* 0x000fe20000100800 */
[----:B------:R-:W3:Y:S02]  /*1d930*/  LDL.64 R56, [R1+0x20] ;  /* 0x0000200001387983 */ /* 0x000ee40000100a00 */
[----:B------:R-:W-:Y:S02]  /*1d940*/  STL [R1+0x18fc], R11 ;  /* 0x0018fc0b01007387 */ /* 0x000fe40000100800 */
[----:B----4-:R-:W-:Y:S01]  /*1d950*/  STL [R1+0x18d4], R6 ;  /* 0x0018d40601007387 */ /* 0x010fe20000100800 */
[----:B------:R-:W-:Y:S01]  /*1d960*/  STL [R1+0x18d0], R7 ;  /* 0x0018d00701007387 */ /* 0x000fe20000100800 */
[----:B------:R-:W-:Y:S03]  /*1d970*/  STL [R1+0x1488], R3 ;  /* 0x0014880301007387 */ /* 0x000fe60000100800 */
[----:B0-----:R-:W-:Y:S01]  /*1d980*/  STL.64 [R1+0x1cd8], R50 ;  /* 0x001cd83201007387 */ /* 0x001fe20000100a00 */
[----:B------:R0:W-:Y:S03]  /*1d990*/  STL.64 [R1+0x1cd0], R48 ;  /* 0x001cd03001007387 */ /* 0x0001e60000100a00 */
[----:B0-----:R-:W4:Y:S01]  /*1d9a0*/  LDL.64 R48, [R1+0x10] ;  /* 0x0000100001307983 */ /* 0x001f220000100a00 */
[----:B--2---:R-:W-:-:S02]  /*1d9b0*/  IMAD.MOV.U32 R17, RZ, RZ, R53 ;  /* 0x000000ffff117224 */ /* 0x004fc400078e0035 */
[----:B------:R-:W-:Y:S01]  /*1d9c0*/  IMAD.MOV.U32 R16, RZ, RZ, R52 ;  /* 0x000000ffff107224 */ /* 0x000fe200078e0034 */
[----:B---3--:R-:W-:Y:S01]  /*1d9d0*/  HMMA.16816.F32.BF16 R20, R44, R52, R20 ;  /* 0x000000342c14723c */ /* 0x008fe20000041814 */
[----:B------:R-:W2:Y:S11]  /*1d9e0*/  LDL.LU.64 R52, [R1+0x1d38] ;  /* 0x001d380001347983 */ /* 0x000eb60000300a00 */
[----:B------:R-:W-:Y:S11]  /*1d9f0*/  @!UPT UIADD3 URZ, URZ, URZ, URZ ;  /* 0x0000003f3f3ff290 */ /* 0x000ff6000fffe03f */
[----:B------:R-:W-:Y:S01]  /*1da00*/  @!UPT UIADD3 URZ, URZ, URZ, URZ ;  /* 0x0000003f3f3ff290 */ /* 0x000fe2000fffe03f */
[----:B------:R-:W-:Y:S02]  /*1da10*/  IMAD.MOV.U32 R14, RZ, RZ, R22 ;  /* 0x000000ffff0e7224 */ /* 0x000fe400078e0016 */
[----:B------:R-:W-:Y:S01]  /*1da20*/  IMAD.MOV.U32 R15, RZ, RZ, R23 ;  /* 0x000000ffff0f7224 */ /* 0x000fe200078e0017 */
[----:B------:R0:W-:Y:S04]  /*1da30*/  STL.64 [R1+0x4b0], R20 ;  /* 0x0004b01401007387 */ /* 0x0001e80000100a00 */
[----:B0-----:R-:W3:Y:S01]  /*1da40*/  LDL.LU.64 R20, [R1+0x490] ;  /* 0x0004900001147983 */ /* 0x001ee20000300a00 */
[----:B------:R-:W3:Y:S02]  /*1da50*/  LDL.LU.64 R22, [R1+0x498] ;  /* 0x0004980001167983 */ /* 0x000ee40000300a00 */
[----:B------:R-:W-:Y:S02]  /*1da60*/  STL.64 [R1+0x1d08], R14 ;  /* 0x001d080e01007387 */ /* 0x000fe40000100a00 */
[----:B------:R0:W-:Y:S02]  /*1da70*/  STL.64 [R1+0x1d00], R12 ;  /* 0x001d000c01007387 */ /* 0x0001e40000100a00 */
[----:B0-----:R-:W4:Y:S01]  /*1da80*/  LDL.LU.64 R12, [R1+0x4a0] ;  /* 0x0004a000010c7983 */ /* 0x001f220000300a00 */
[----:B------:R-:W4:Y:S02]  /*1da90*/  LDL.LU.64 R14, [R1+0x4a8] ;  /* 0x0004a800010e7983 */ /* 0x000f240000300a00 */
[----:B------:R-:W-:-:S02]  /*1daa0*/  IMAD.MOV.U32 R7, RZ, RZ, R56 ;  /* 0x000000ffff077224 */ /* 0x000fc400078e0038 */
[----:B------:R-:W-:Y:S02]  /*1dab0*/  IMAD.MOV.U32 R6, RZ, RZ, R57 ;  /* 0x000000ffff067224 */ /* 0x000fe400078e0039 */
[----:B--2---:R-:W-:Y:S02]  /*1dac0*/  IMAD.MOV.U32 R19, RZ, RZ, R52 ;  /* 0x000000ffff137224 */ /* 0x004fe400078e0034 */
[----:B------:R-:W-:Y:S01]  /*1dad0*/  IMAD.MOV.U32 R18, RZ, RZ, R53 ;  /* 0x000000ffff127224 */ /* 0x000fe200078e0035 */
[C---:B---3--:R-:W-:Y:S08]  /*1dae0*/  HMMA.16816.F32.BF16 R20, R44.reuse, R56, R20 ;  /* 0x000000382c14723c */ /* 0x048ff00000041814 */
[----:B----4-:R-:W-:Y:S01]  /*1daf0*/  HMMA.16816.F32.BF16 R12, R44, R52, R12 ;  /* 0x000000342c0c723c */ /* 0x010fe2000004180c */
[----:B------:R-:W2:Y:S11]  /*1db00*/  LDL.LU.64 R52, [R1+0x1d30] ;  /* 0x001d300001347983 */ /* 0x000eb60000300a00 */
[----:B------:R-:W-:Y:S04]  /*1db10*/  @!UPT UIADD3 URZ, URZ, URZ, URZ ;  /* 0x0000003f3f3ff290 */ /* 0x000fe8000fffe03f */
[----:B------:R-:W-:Y:S02]  /*1db20*/  IMAD.MOV.U32 R10, RZ, RZ, R22 ;  /* 0x000000ffff0a7224 */ /* 0x000fe400078e0016 */
[----:B------:R-:W-:-:S06]  /*1db30*/  IMAD.MOV.U32 R11, RZ, RZ, R23 ;  /* 0x000000ffff0b7224 */ /* 0x000fcc00078e0017 */
[----:B------:R-:W-:Y:S02]  /*1db40*/  IMAD.MOV.U32 R2, RZ, RZ, R14 ;  /* 0x000000ffff027224 */ /* 0x000fe400078e000e */
[----:B------:R-:W-:Y:S02]  /*1db50*/  IMAD.MOV.U32 R60, RZ, RZ, R12 ;  /* 0x000000ffff3c7224 */ /* 0x000fe400078e000c */
[----:B------:R-:W-:Y:S02]  /*1db60*/  IMAD.MOV.U32 R3, RZ, RZ, R13 ;  /* 0x000000ffff037224 */ /* 0x000fe400078e000d */
[----:B------:R-:W-:Y:S01]  /*1db70*/  IMAD.MOV.U32 R0, RZ, RZ, R15 ;  /* 0x000000ffff007224 */ /* 0x000fe200078e000f */
[----:B------:R-:W3:Y:S01]  /*1db80*/  LDL.LU.64 R12, [R1+0x480] ;  /* 0x00048000010c7983 */ /* 0x000ee20000300a00 */
[----:B------:R-:W3:Y:S02]  /*1db90*/  LDL.LU.64 R14, [R1+0x488] ;  /* 0x00048800010e7983 */ /* 0x000ee40000300a00 */
[----:B------:R-:W-:Y:S02]  /*1dba0*/  STL [R1+0x190c], R2 ;  /* 0x00190c0201007387 */ /* 0x000fe40000100800 */
[----:B------:R-:W-:Y:S01]  /*1dbb0*/  STL [R1+0x1908], R3 ;  /* 0x0019080301007387 */ /* 0x000fe20000100800 */
[----:B------:R-:W-:Y:S01]  /*1dbc0*/  STL [R1+0x1904], R60 ;  /* 0x0019043c01007387 */ /* 0x000fe20000100800 */
[----:B------:R-:W-:Y:S02]  /*1dbd0*/  STL [R1+0x18f8], R0 ;  /* 0x0018f80001007387 */ /* 0x000fe40000100800 */
[----:B------:R-:W4:Y:S02]  /*1dbe0*/  LDL.LU.64 R56, [R1+0x1d28] ;  /* 0x001d280001387983 */ /* 0x000f240000300a00 */
[----:B------:R0:W-:Y:S02]  /*1dbf0*/  STL.64 [R1+0x490], R20 ;  /* 0x0004901401007387 */ /* 0x0001e40000100a00 */
[----:B0-----:R-:W2:Y:S01]  /*1dc00*/  LDL.LU.64 R20, [R1+0x470] ;  /* 0x0004700001147983 */ /* 0x001ea20000300a00 */
[----:B------:R-:W2:Y:S02]  /*1dc10*/  LDL.LU.64 R22, [R1+0x478] ;  /* 0x0004780001167983 */ /* 0x000ea40000300a00 */
[----:B------:R-:W-:Y:S02]  /*1dc20*/  STL.64 [R1+0x1cf8], R10 ;  /* 0x001cf80a01007387 */ /* 0x000fe40000100a00 */
[----:B------:R0:W-:Y:S02]  /*1dc30*/  STL.64 [R1+0x1cf0], R8 ;  /* 0x001cf00801007387 */ /* 0x0001e40000100a00 */
[----:B0-----:R-:W-:-:S02]  /*1dc40*/  IMAD.MOV.U32 R9, RZ, RZ, R49 ;  /* 0x000000ffff097224 */ /* 0x001fc400078e0031 */
[----:B------:R-:W-:Y:S01]  /*1dc50*/  IMAD.MOV.U32 R8, RZ, RZ, R48 ;  /* 0x000000ffff087224 */ /* 0x000fe200078e0030 */
[C---:B---3--:R-:W-:Y:S08]  /*1dc60*/  HMMA.16816.F32.BF16 R12, R44.reuse, R48, R12 ;  /* 0x000000302c0c723c */ /* 0x048ff0000004180c */
[----:B--2---:R-:W-:Y:S11]  /*1dc70*/  HMMA.16816.F32.BF16 R20, R44, R52, R20 ;  /* 0x000000342c14723c */ /* 0x004ff60000041814 */
[----:B------:R-:W-:Y:S05]  /*1dc80*/  @!UPT UIADD3 URZ, URZ, URZ, URZ ;  /* 0x0000003f3f3ff290 */ /* 0x000fea000fffe03f */
[----:B------:R-:W-:Y:S02]  /*1dc90*/  IMAD.MOV.U32 R60, RZ, RZ, R15 ;  /* 0x000000ffff3c7224 */ /* 0x000fe400078e000f */
[----:B------:R-:W-:Y:S02]  /*1dca0*/  IMAD.MOV.U32 R3, RZ, RZ, R14 ;  /* 0x000000ffff037224 */ /* 0x000fe400078e000e */
[----:B------:R-:W-:Y:S01]  /*1dcb0*/  IMAD.MOV.U32 R2, RZ, RZ, R13 ;  /* 0x000000ffff027224 */ /* 0x000fe200078e000d */
[----:B------:R0:W-:Y:S04]  /*1dcc0*/  STL [R1+0x480], R12 ;  /* 0x0004800c01007387 */ /* 0x0001e80000100800 */
[----:B0-----:R-:W2:Y:S01]  /*1dcd0*/  LDL.LU.64 R12, [R1+0x5c0] ;  /* 0x0005c000010c7983 */ /* 0x001ea20000300a00 */
[----:B------:R-:W2:Y:S02]  /*1dce0*/  LDL.LU.64 R14, [R1+0x5c8] ;  /* 0x0005c800010e7983 */ /* 0x000ea40000300a00 */
[----:B------:R-:W-:Y:S02]  /*1dcf0*/  STL [R1+0x1ad8], R60 ;  /* 0x001ad83c01007387 */ /* 0x000fe40000100800 */
[----:B------:R-:W-:Y:S01]  /*1dd00*/  STL [R1+0x1ab4], R3 ;  /* 0x001ab40301007387 */ /* 0x000fe20000100800 */
[----:B------:R-:W-:Y:S01]  /*1dd10*/  STL [R1+0x1ab0], R2 ;  /* 0x001ab00201007387 */ /* 0x000fe20000100800 */
[----:B------:R0:W-:Y:S02]  /*1dd20*/  STL [R1+0x474], R21 ;  /* 0x0004741501007387 */ /* 0x0001e40000100800 */
[----:B------:R1:W-:Y:S02]  /*1dd30*/  STL [R1+0x478], R22 ;  /* 0x0004781601007387 */ /* 0x0003e40000100800 */
[----:B------:R-:W3:Y:S02]  /*1dd40*/  LDL.LU.64 R48, [R1+0x5b0] ;  /* 0x0005b00001307983 */ /* 0x000ee40000300a00 */
[----:B------:R-:W-:Y:S01]  /*1dd50*/  IMAD.MOV.U32 R0, RZ, RZ, R20 ;  /* 0x000000ffff007224 */ /* 0x000fe200078e0014 */
[----:B------:R-:W3:Y:S01]  /*1dd60*/  LDL.LU.64 R50, [R1+0x5b8] ;  /* 0x0005b80001327983 */ /* 0x000ee20000300a00 */
[----:B------:R-:W-:-:S03]  /*1dd70*/  IMAD.MOV.U32 R61, RZ, RZ, R23 ;  /* 0x000000ffff3d7224 */ /* 0x000fc600078e0017 */
[----:B0-----:R-:W3:Y:S01]  /*1dd80*/  LDL.LU.64 R20, [R1+0x5a0] ;  /* 0x0005a00001147983 */ /* 0x001ee20000300a00 */
[----:B-1----:R-:W3:Y:S02]  /*1dd90*/  LDL.LU.64 R22, [R1+0x5a8] ;  /* 0x0005a80001167983 */ /* 0x002ee40000300a00 */
[----:B------:R0:W-:Y:S02]  /*1dda0*/  STL.64 [R1+0x1c88], R52 ;  /* 0x001c883401007387 */ /* 0x0001e40000100a00 */
[----:B0-----:R-:W4:Y:S01]  /*1ddb0*/  LDL.LU.64 R52, [R1+0x460] ;  /* 0x0004600001347983 */ /* 0x001f220000300a00 */
[----:B------:R-:W4:Y:S02]  /*1ddc0*/  LDL.LU.64 R54, [R1+0x468] ;  /* 0x0004680001367983 */ /* 0x000f240000300a00 */
[----:B------:R-:W-:Y:S01]  /*1ddd0*/  STL [R1+0x1adc], R0 ;  /* 0x001adc0001007387 */ /* 0x000fe20000100800 */
[C---:B--2---:R-:W-:Y:S08]  /*1dde0*/  HMMA.16816.F32.BF16 R12, R44.reuse, R40, R12 ;  /* 0x000000282c0c723c */ /* 0x044ff0000004180c */
[C---:B----4-:R-:W-:Y:S11]  /*1ddf0*/  HMMA.16816.F32.BF16 R52, R44.reuse, R56, R52 ;  /* 0x000000382c34723c */ /* 0x050ff60000041834 */
[----:B------:R-:W-:Y:S05]  /*1de00*/  @!UPT UIADD3 URZ, URZ, URZ, URZ ;  /* 0x0000003f3f3ff290 */ /* 0x000fea000fffe03f */
[----:B------:R-:W-:Y:S02]  /*1de10*/  IMAD.MOV.U32 R58, RZ, RZ, R12 ;  /* 0x000000ffff3a7224 */ /* 0x000fe400078e000c */
[----:B------:R-:W-:Y:S02]  /*1de20*/  IMAD.MOV.U32 R59, RZ, RZ, R13 ;  /* 0x000000ffff3b7224 */ /* 0x000fe400078e000d */
[----:B------:R-:W-:Y:S02]  /*1de30*/  IMAD.MOV.U32 R42, RZ, RZ, R14 ;  /* 0x000000ffff2a7224 */ /* 0x000fe400078e000e */
[----:B------:R-:W-:Y:S01]  /*1de40*/  IMAD.MOV.U32 R43, RZ, RZ, R15 ;  /* 0x000000ffff2b7224 */ /* 0x000fe200078e000f */
[----:B------:R-:W-:Y:S01]  /*1de50*/  STL.64 [R1+0x460], R52 ;  /* 0x0004603401007387 */ /* 0x000fe20000100a00 */
[----:B------:R-:W-:Y:S02]  /*1de60*/  STL.64 [R1+0x468], R54 ;  /* 0x0004683601007387 */ /* 0x000fe40000100a00 */
[----:B------:R-:W2:Y:S02]  /*1de70*/  LDL.LU.64 R12, [R1+0x590] ;  /* 0x00059000010c7983 */ /* 0x000ea40000300a00 */
[----:B------:R-:W2:Y:S01]  /*1de80*/  LDL.LU.64 R14, [R1+0x598] ;  /* 0x00059800010e7983 */ /* 0x000ea20000300a00 */
[C---:B---3--:R-:W-:Y:S08]  /*1de90*/  HMMA.16816.F32.BF16 R20, R44.reuse, R32, R20 ;  /* 0x000000202c14723c */ /* 0x048ff00000041814 */
[----:B------:R-:W-:Y:S01]  /*1dea0*/  HMMA.16816.F32.BF16 R48, R44, R36, R48 ;  /* 0x000000242c30723c */ /* 0x000fe20000041830 */
[----:B------:R-:W-:Y:S01]  /*1deb0*/  STL.64 [R1+0x1c98], R42 ;  /* 0x001c982a01007387 */ /* 0x000fe20000100a00 */
[----:B------:R0:W-:Y:S02]  /*1dec0*/  STL.64 [R1+0x1c90], R40 ;  /* 0x001c902801007387 */ /* 0x0001e40000100a00 */
[----:B------:R-:W-:Y:S02]  /*1ded0*/  STL.64 [R1+0x1c80], R58 ;  /* 0x001c803a01007387 */ /* 0x000fe40000100a00 */
[----:B------:R-:W-:Y:S02]  /*1dee0*/  STL.64 [R1+0x1c78], R56 ;  /* 0x001c783801007387 */ /* 0x000fe40000100a00 */
[----:B0-----:R-:W-:-:S02]  /*1def0*/  IMAD.MOV.U32 R40, RZ, RZ, R7 ;  /* 0x000000ffff287224 */ /* 0x001fc400078e0007 */
[----:B------:R-:W-:-:S06]  /*1df00*/  IMAD.MOV.U32 R41, RZ, RZ, R6 ;  /* 0x000000ffff297224 */ /* 0x000fcc00078e0006 */
[----:B------:R-:W-:Y:S02]  /*1df10*/  IMAD.MOV.U32 R6, RZ, RZ, R22 ;  /* 0x000000ffff067224 */ /* 0x000fe400078e0016 */
[----:B------:R-:W-:-:S05]  /*1df20*/  IMAD.MOV.U32 R7, RZ, RZ, R23 ;  /* 0x000000ffff077224 */ /* 0x000fca00078e0017 */
[----:B------:R-:W-:Y:S01]  /*1df30*/  STL.64 [R1+0x5b0], R48 ;  /* 0x0005b03001007387 */ /* 0x000fe20000100a00 */
[----:B------:R-:W-:Y:S02]  /*1df40*/  STL.64 [R1+0x5b8], R50 ;  /* 0x0005b83201007387 */ /* 0x000fe40000100a00 */
[----:B------:R0:W-:Y:S02]  /*1df50*/  STL.64 [R1+0x1cb0], R40 ;  /* 0x001cb02801007387 */ /* 0x0001e40000100a00 */
[----:B------:R1:W-:Y:S01]  /*1df60*/  STL.64 [R1+0x5a0], R20 ;  /* 0x0005a01401007387 */ /* 0x0003e20000100a00 */
[----:B------:R-:W-:Y:S01]  /*1df70*/  STL.64 [R1+0x1ce8], R6 ;  /* 0x001ce80601007387 */ /* 0x000fe20000100a00 */
[----:B------:R2:W-:Y:S02]  /*1df80*/  STL.64 [R1+0x1ce0], R4 ;  /* 0x001ce00401007387 */ /* 0x0005e40000100a00 */
[----:B------:R-:W-:Y:S02]  /*1df90*/  IMAD.MOV.U32 R2, RZ, RZ, R17 ;  /* 0x000000ffff027224 */ /* 0x000fe400078e0011 */
[----:B------:R-:W-:-:S02]  /*1dfa0*/  IMAD.MOV.U32 R0, RZ, RZ, R16 ;  /* 0x000000ffff007224 */ /* 0x000fc400078e0010 */
[----:B0-----:R-:W-:Y:S02]  /*1dfb0*/  IMAD.MOV.U32 R40, RZ, RZ, R19 ;  /* 0x000000ffff287224 */ /* 0x001fe400078e0013 */
[----:B------:R-:W-:-:S05]  /*1dfc0*/  IMAD.MOV.U32 R41, RZ, RZ, R18 ;  /* 0x000000ffff297224 */ /* 0x000fca00078e0012 */
[----:B------:R0:W-:Y:S01]  /*1dfd0*/  STL.64 [R1+0x1cc8], R40 ;  /* 0x001cc82801007387 */ /* 0x0001e20000100a00 */
[----:B-1----:R-:W3:Y:S02]  /*1dfe0*/  LDL.LU.64 R20, [R1+0x580] ;  /* 0x0005800001147983 */ /* 0x002ee40000300a00 */
[----:B------:R-:W3:Y:S02]  /*1dff0*/  LDL.LU.64 R22, [R1+0x588] ;  /* 0x0005880001167983 */ /* 0x000ee40000300a00 */
[----:B------:R-:W4:Y:S01]  /*1e000*/  LDL.LU.64 R16, [R1+0x570] ;  /* 0x0005700001107983 */ /* 0x000f220000300a00 */
[----:B------:R-:W4:Y:S01]  /*1e010*/  LDL.LU.64 R18, [R1+0x578] ;  /* 0x0005780001127983 */ /* 0x000f220000300a00 */
[----:B------:R-:W-:Y:S02]  /*1e020*/  IMAD.MOV.U32 R60, RZ, RZ, R9 ;  /* 0x000000ffff3c7224 */ /* 0x000fe400078e0009 */
[----:B------:R-:W-:Y:S01]  /*1e030*/  IMAD.MOV.U32 R3, RZ, RZ, R8 ;  /* 0x000000ffff037224 */ /* 0x000fe200078e0008 */
[C---:B--2---:R-:W-:Y:S01]  /*1e040*/  HMMA.16816.F32.BF16 R4, R44.reuse, R28, R12 ;  /* 0x0000001c2c04723c */ /* 0x044fe2000004180c */
[----:B------:R-:W2:Y:S01]  /*1e050*/  LDL.LU.64 R12, [R1+0x560] ;  /* 0x00056000010c7983 */ /* 0x000ea20000300a00 */
[----:B------:R-:W2:Y:S02]  /*1e060*/  LDL.LU.64 R14, [R1+0x568] ;  /* 0x00056800010e7983 */ /* 0x000ea40000300a00 */
[----:B------:R-:W2:Y:S02]  /*1e070*/  LDL.LU.64 R8, [R1+0x550] ;  /* 0x0005500001087983 */ /* 0x000ea40000300a00 */
[----:B------:R-:W2:Y:S11]  /*1e080*/  LDL.LU.64 R10, [R1+0x558] ;  /* 0x00055800010a7983 */ /* 0x000eb60000300a00 */
[----:B------:R-:W-:Y:S07]  /*1e090*/  @!UPT UIADD3 URZ, URZ, URZ, URZ ;  /* 0x0000003f3f3ff290 */ /* 0x000fee000fffe03f */
[----:B------:R-:W-:Y:S02]  /*1e0a0*/  IMAD.MOV.U32 R34, RZ, RZ, R4 ;  /* 0x000000ffff227224 */ /* 0x000fe400078e0004 */
[----:B------:R-:W-:Y:S02]  /*1e0b0*/  IMAD.MOV.U32 R35, RZ, RZ, R5 ;  /* 0x000000ffff237224 */ /* 0x000fe400078e0005 */
[----:B------:R-:W-:Y:S02]  /*1e0c0*/  IMAD.MOV.U32 R38, RZ, RZ, R6 ;  /* 0x000000ffff267224 */ /* 0x000fe400078e0006 */
[----:B------:R-:W-:Y:S01]  /*1e0d0*/  IMAD.MOV.U32 R39, RZ, RZ, R7 ;  /* 0x000000ffff277224 */ /* 0x000fe200078e0007 */
[----:B------:R-:W2:Y:S01]  /*1e0e0*/  LDL.LU.64 R4, [R1+0x540] ;  /* 0x0005400001047983 */ /* 0x000ea20000300a00 */
[----:B------:R-:W2:Y:S02]  /*1e0f0*/  LDL.LU.64 R6, [R1+0x548] ;  /* 0x0005480001067983 */ /* 0x000ea40000300a00 */
[----:B------:R-:W2:Y:S02]  /*1e100*/  LDL.LU.64 R48, [R1+0x450] ;  /* 0x0004500001307983 */ /* 0x000ea40000300a00 */
[----:B------:R-:W2:Y:S01]  /*1e110*/  LDL.LU.64 R50, [R1+0x458] ;  /* 0x0004580001327983 */ /* 0x000ea20000300a00 */
[----:B0-----:R-:W2:Y:S01]  /*1e120*/  LDL.LU.64 R40, [R1+0x530] ;  /* 0x0005300001287983 */ /* 0x001ea20000300a00 */
[----:B------:R-:W2:Y:S02]  /*1e130*/  LDL.LU.64 R42, [R1+0x538] ;  /* 0x00053800012a7983 */ /* 0x000ea40000300a00 */
[----:B------:R-:W-:Y:S02]  /*1e140*/  STL.64 [R1+0x1ca8], R38 ;  /* 0x001ca82601007387 */ /* 0x000fe40000100a00 */
[----:B------:R0:W-:Y:S02]  /*1e150*/  STL.64 [R1+0x1ca0], R36 ;  /* 0x001ca02401007387 */ /* 0x0001e40000100a00 */
[----:B0-----:R-:W2:Y:S01]  /*1e160*/  LDL.LU.64 R36, [R1+0x510] ;  /* 0x0005100001247983 */ /* 0x001ea20000300a00 */
[----:B------:R-:W2:Y:S01]  /*1e170*/  LDL.LU.64 R38, [R1+0x518] ;  /* 0x0005180001267983 */ /* 0x000ea20000300a00 */
[C---:B---3--:R-:W-:Y:S02]  /*1e180*/  HMMA.16816.F32.BF16 R20, R44.reuse, R24, R20 ;  /* 0x000000182c14723c */ /* 0x048fe40000041814 */
[----:B--2---:R-:W-:Y:S01]  /*1e190*/  STL.64 [R1+0x1cc0], R38 ;  /* 0x001cc02601007387 */ /* 0x004fe20000100a00 */
[----:B------:R0:W-:Y:S03]  /*1e1a0*/  STL.64 [R1+0x1cb8], R36 ;  /* 0x001cb82401007387 */ /* 0x0001e60000100a00 */
[----:B0-----:R-:W2:Y:S01]  /*1e1b0*/  LDL.LU.64 R36, [R1+0x520] ;  /* 0x0005200001247983 */ /* 0x001ea20000300a00 */
[----:B------:R-:W2:Y:S02]  /*1e1c0*/  LDL.LU.64 R38, [R1+0x528] ;  /* 0x0005280001267983 */ /* 0x000ea40000300a00 */
[----:B------:R-:W3:Y:S02]  /*1e1d0*/  LDL.LU.64 R52, [R1+0x500] ;  /* 0x0005000001347983 */ /* 0x000ee40000300a00 */
[----:B------:R-:W3:Y:S01]  /*1e1e0*/  LDL.LU.64 R54, [R1+0x508] ;  /* 0x0005080001367983 */ /* 0x000ee20000300a00 */
[----:B------:R-:W2:Y:S01]  /*1e1f0*/  LDL.LU.64 R56, [R1+0x4f0] ;  /* 0x0004f00001387983 */ /* 0x000ea20000300a00 */
[----:B------:R-:W2:Y:S02]  /*1e200*/  LDL.LU.64 R58, [R1+0x4f8] ;  /* 0x0004f800013a7983 */ /* 0x000ea40000300a00 */
[----:B------:R-:W-:Y:S02]  /*1e210*/  STL.64 [R1+0x1c70], R34 ;  /* 0x001c702201007387 */ /* 0x000fe40000100a00 */
[----:B------:R-:W-:Y:S01]  /*1e220*/  STL.64 [R1+0x1c68], R32 ;  /* 0x001c682001007387 */ /* 0x000fe20000100a00 */
[----:B------:R-:W-:Y:S01]  /*1e230*/  STL.64 [R1+0x1c60], R30 ;  /* 0x001c601e01007387 */ /* 0x000fe20000100a00 */
[----:B------:R-:W-:Y:S04]  /*1e240*/  STL.64 [R1+0x1c58], R28 ;  /* 0x001c581c01007387 */ /* 0x000fe80000100a00 */
[----:B------:R0:W-:Y:S02]  /*1e250*/  STL.64 [R1+0x580], R20 ;  /* 0x0005801401007387 */ /* 0x0001e40000100a00 */
[----:B------:R-:W-:Y:S01]  /*1e260*/  STL.64 [R1+0x588], R22 ;  /* 0x0005881601007387 */ /* 0x000fe20000100a00 */
[----:B0-----:R-:W4:Y:S02]  /*1e270*/  LDL.LU.64 R20, [R1+0x1d20] ;  /* 0x001d200001147983 */ /* 0x001f240000300a00 */
[C---:B----4-:R-:W-:Y:S11]  /*1e280*/  HMMA.16816.F32.BF16 R16, R44.reuse, R20, R16 ;  /* 0x000000142c10723c */ /* 0x050ff60000041810 */
[----:B------:R-:W-:Y:S11]  /*1e290*/  @!UPT UIADD3 URZ, URZ, URZ, URZ ;  /* 0x0000003f3f3ff290 */ /* 0x000ff6000fffe03f */
[----:B------:R-:W-:Y:S01]  /*1e2a0*/  @!UPT UIADD3 URZ, URZ, URZ, URZ ;  /* 0x0000003f3f3ff290 */ /* 0x000fe2000fffe03f */
[----:B------:R-:W-:Y:S01]  /*1e2b0*/  STL.64 [R1+0x570], R16 ;  /* 0x0005701001007387 */ /* 0x000fe20000100a00 */
[----:B------:R0:W-:Y:S03]  /*1e2c0*/  STL.64 [R1+0x578], R18 ;  /* 0x0005781201007387 */ /* 0x0001e60000100a00 */
[----:B0-----:R-:W4:Y:S01]  /*1e2d0*/  LDL.LU.64 R18, [R1+0x1d18] ;  /* 0x001d180001127983 */ /* 0x001f220000300a00 */
[----:B------:R-:W2:Y:S02]  /*1e2e0*/  LDL.LU.64 R16, [R1+0x1d10] ;  /* 0x001d100001107983 */ /* 0x000ea40000300a00 */
[C---:B--2---:R-:W-:Y:S11]  /*1e2f0*/  HMMA.16816.F32.BF16 R12, R44.reuse, R16, R12 ;  /* 0x000000102c0c723c */ /* 0x044ff6000004180c */
[----:B------:R-:W-:Y:S11]  /*1e300*/  @!UPT UIADD3 URZ, URZ, URZ, URZ ;  /* 0x0000003f3f3ff290 */ /* 0x000ff6000fffe03f */
[----:B------:R-:W-:Y:S01]  /*1e310*/  @!UPT UIADD3 URZ, URZ, URZ, URZ ;  /* 0x0000003f3f3ff290 */ /* 0x000fe2000fffe03f */
[----:B------:R-:W-:Y:S01]  /*1e320*/  STL.64 [R1+0x560], R12 ;  /* 0x0005600c01007387 */ /* 0x000fe20000100a00 */
[----:B------:R0:W-:Y:S03]  /*1e330*/  STL.64 [R1+0x568], R14 ;  /* 0x0005680e01007387 */ /* 0x0001e60000100a00 */
[----:B0-----:R-:W2:Y:S01]  /*1e340*/  LDL.LU.64 R14, [R1+0x1d08] ;  /* 0x001d0800010e7983 */ /* 0x001ea20000300a00 */
        /* <DEDUP_REMOVED lines=15> */
[----:B------:R-:W-:Y:S02]  /*1e440*/  IMAD.MOV.U32 R32, RZ, RZ, R0 ;  /* 0x000000ffff207224 */ /* 0x000fe400078e0000 */
[----:B------:R-:W-:Y:S01]  /*1e450*/  IMAD.MOV.U32 R33, RZ, RZ, R2 ;  /* 0x000000ffff217224 */ /* 0x000fe200078e0002 */
[----:B--2---:R-:W-:Y:S01]  /*1e460*/  HMMA.16816.F32.BF16 R44, R44, R4, R48 ;  /* 0x000000042c2c723c */ /* 0x004fe20000041830 */
[----:B------:R-:W2:Y:S01]  /*1e470*/  LDL.LU.64 R50, [R1+0x1cd8] ;  /* 0x001cd80001327983 */ /* 0x000ea20000300a00 */
[----:B------:R-:W2:Y:S11]  /*1e480*/  LDL.LU.64 R48, [R1+0x1cd0] ;  /* 0x001cd00001307983 */ /* 0x000eb60000300a00 */
[----:B------:R-:W-:Y:S10]  /*1e490*/  @!UPT UIADD3 URZ, URZ, URZ, URZ ;  /* 0x0000003f3f3ff290 */ /* 0x000ff4000fffe03f */
[----:B------:R0:W-:Y:S01]  /*1e4a0*/  STL.64 [R1+0x450], R44 ;  /* 0x0004502c01007387 */ /* 0x0001e20000100a00 */
[----:B------:R1:W-:Y:S03]  /*1e4b0*/  STL.64 [R1+0x458], R46 ;  /* 0x0004582e01007387 */ /* 0x0003e60000100a00 */
[----:B0-----:R-:W3:Y:S01]  /*1e4c0*/  LDL.LU.64 R44, [R1+0x4e0] ;  /* 0x0004e000012c7983 */ /* 0x001ee20000300a00 */
[----:B-1----:R-:W3:Y:S01]  /*1e4d0*/  LDL.LU.64 R46, [R1+0x4e8] ;  /* 0x0004e800012e7983 */ /* 0x002ee20000300a00 */
[C---:B--2---:R-:W-:Y:S02]  /*1e4e0*/  HMMA.16816.F32.BF16 R32, R48.reuse, R32, R40 ;  /* 0x000000203020723c */ /* 0x044fe40000041828 */
[----:B------:R-:W2:Y:S11]  /*1e4f0*/  LDL.LU.64 R40, [R1+0x1cc8] ;  /* 0x001cc80001287983 */ /* 0x000eb60000300a00 */
[----:B------:R-:W-:Y:S10]  /*1e500*/  @!UPT UIADD3 URZ, URZ, URZ, URZ ;  /* 0x0000003f3f3ff290 */ /* 0x000ff4000fffe03f */
[----:B------:R0:W-:Y:S01]  /*1e510*/  STL.64 [R1+0x530], R32 ;  /* 0x0005302001007387 */ /* 0x0001e20000100a00 */
[----:B------:R1:W-:Y:S03]  /*1e520*/  STL.64 [R1+0x538], R34 ;  /* 0x0005382201007387 */ /* 0x0003e60000100a00 */
[----:B0-----:R-:W3:Y:S01]  /*1e530*/  LDL.LU.64 R32, [R1+0x780] ;  /* 0x0007800001207983 */ /* 0x001ee20000300a00 */
[----:B-1----:R-:W3:Y:S01]  /*1e540*/  LDL.LU.64 R34, [R1+0x788] ;  /* 0x0007880001227983 */ /* 0x002ee20000300a00 */
[----:B--2---:R-:W-:Y:S02]  /*1e550*/  HMMA.16816.F32.BF16 R40, R48, R40, R36 ;  /* 0x000000283028723c */ /* 0x004fe40000041824 */
[----:B------:R-:W2:Y:S01]  /*1e560*/  LDL.LU.64 R38, [R1+0x1cc0] ;  /* 0x001cc00001267983 */ /* 0x000ea20000300a00 */
[----:B------:R-:W2:Y:S11]  /*1e570*/  LDL.LU.64 R36, [R1+0x1cb8] ;  /* 0x001cb80001247983 */ /* 0x000eb60000300a00 */
[----:B------:R-:W-:Y:S09]  /*1e580*/  @!UPT UIADD3 URZ, URZ, URZ, URZ ;  /* 0x0000003f3f3ff290 */ /* 0x000ff2000fffe03f */
[----:B------:R0:W-:Y:S01]  /*1e590*/  STL.64 [R1+0x520], R40 ;  /* 0x0005202801007387 */ /* 0x0001e20000100a00 */
[----:B------:R2:W-:Y:S03]  /*1e5a0*/  STL.64 [R1+0x528], R42 ;  /* 0x0005282a01007387 */ /* 0x0005e60000100a00 */
[----:B0-----:R-:W2:Y:S01]  /*1e5b0*/  LDL.LU.64 R40, [R1+0x1cb0] ;  /* 0x001cb00001287983 */ /* 0x001ea20000300a00 */
[----:B------:R-:W-:Y:S02]  /*1e5c0*/  IMAD.MOV.U32 R28, RZ, RZ, R3 ;  /* 0x000000ffff1c7224 */ /* 0x000fe400078e0003 */
[----:B------:R-:W-:-:S07]  /*1e5d0*/  IMAD.MOV.U32 R29, RZ, RZ, R60 ;  /* 0x000000ffff1d7224 */ /* 0x000fce00078e003c */
[C---:B---3--:R-:W-:Y:S08]  /*1e5e0*/  HMMA.16816.F32.BF16 R28, R48.reuse, R28, R52 ;  /* 0x0000001c301c723c */ /* 0x048ff00000041834 */
[C---:B--2---:R-:W-:Y:S01]  /*1e5f0*/  HMMA.16816.F32.BF16 R40, R48.reuse, R40, R36 ;  /* 0x000000283028723c */ /* 0x044fe20000041824 */
[----:B------:R-:W2:Y:S01]  /*1e600*/  LDL.LU.64 R38, [R1+0x1ca8] ;  /* 0x001ca80001267983 */ /* 0x000ea20000300a00 */
[----:B------:R-:W3:Y:S11]  /*1e610*/  LDL.LU.64 R36, [R1+0x1ca0] ;  /* 0x001ca00001247983 */ /* 0x000ef60000300a00 */
[----:B------:R-:W-:Y:S10]  /*1e620*/  @!UPT UIADD3 URZ, URZ, URZ, URZ ;  /* 0x0000003f3f3ff290 */ /* 0x000ff4000fffe03f */
[----:B------:R-:W-:Y:S01]  /*1e630*/  STL.64 [R1+0x510], R40 ;  /* 0x0005102801007387 */ /* 0x000fe20000100a00 */
[----:B------:R0:W-:Y:S03]  /*1e640*/  STL.64 [R1+0x518], R42 ;  /* 0x0005182a01007387 */ /* 0x0001e60000100a00 */
[----:B0-----:R-:W2:Y:S01]  /*1e650*/  LDL.LU.64 R42, [R1+0x1c98] ;  /* 0x001c9800012a7983 */ /* 0x001ea20000300a00 */
[----:B------:R-:W2:Y:S02]  /*1e660*/  LDL.LU.64 R40, [R1+0x1c90] ;  /* 0x001c900001287983 */ /* 0x000ea40000300a00 */
[----:B------:R-:W2:Y:S02]  /*1e670*/  LDL.LU.64 R52, [R1+0x1c88] ;  /* 0x001c880001347983 */ /* 0x000ea40000300a00 */
[----:B------:R0:W-:Y:S01]  /*1e680*/  STL.64 [R1+0x500], R28 ;  /* 0x0005001c01007387 */ /* 0x0001e20000100a00 */
[----:B------:R1:W-:Y:S04]  /*1e690*/  STL.64 [R1+0x508], R30 ;  /* 0x0005081e01007387 */ /* 0x0003e80000100a00 */
[----:B0-----:R-:W3:Y:S01]  /*1e6a0*/  LDL.LU.64 R28, [R1+0x770] ;  /* 0x00077000011c7983 */ /* 0x001ee20000300a00 */
[----:B-1----:R-:W3:Y:S01]  /*1e6b0*/  LDL.LU.64 R30, [R1+0x778] ;  /* 0x00077800011e7983 */ /* 0x002ee20000300a00 */
[C---:B--2---:R-:W-:Y:S11]  /*1e6c0*/  HMMA.16816.F32.BF16 R56, R48.reuse, R52, R56 ;  /* 0x000000343038723c */ /* 0x044ff60000041838 */
[----:B------:R-:W-:Y:S11]  /*1e6d0*/  @!UPT UIADD3 URZ, URZ, URZ, URZ ;  /* 0x0000003f3f3ff290 */ /* 0x000ff6000fffe03f */
[----:B------:R-:W-:Y:S01]  /*1e6e0*/  @!UPT UIADD3 URZ, URZ, URZ, URZ ;  /* 0x0000003f3f3ff290 */ /* 0x000fe2000fffe03f */
[----:B------:R-:W-:Y:S01]  /*1e6f0*/  STL.64 [R1+0x4f0], R56 ;  /* 0x0004f03801007387 */ /* 0x000fe20000100a00 */
[----:B------:R0:W-:Y:S03]  /*1e700*/  STL.64 [R1+0x4f8], R58 ;  /* 0x0004f83a01007387 */ /* 0x0001e60000100a00 */
[----:B0-----:R-:W2:Y:S01]  /*1e710*/  LDL.LU.64 R58, [R1+0x1c80] ;  /* 0x001c8000013a7983 */ /* 0x001ea20000300a00 */
[----:B------:R-:W2:Y:S01]  /*1e720*/  LDL.LU.64 R56, [R1+0x1c78] ;  /* 0x001c780001387983 */ /* 0x000ea20000300a00 */
[C---:B------:R-:W-:Y:S01]  /*1e730*/  HMMA.16816.F32.BF16 R32, R48.reuse, R40, R32 ;  /* 0x000000283020723c */ /* 0x040fe20000041820 */
[----:B------:R0:W-:Y:S02]  /*1e740*/  STL.64 [R1+0x1c18], R52 ;  /* 0x001c183401007387 */ /* 0x0001e40000100a00 */
[----:B0-----:R-:W4:Y:S01]  /*1e750*/  LDL.LU.64 R52, [R1+0x760] ;  /* 0x0007600001347983 */ /* 0x001f220000300a00 */
[----:B------:R-:W4:Y:S04]  /*1e760*/  LDL.LU.64 R54, [R1+0x768] ;  /* 0x0007680001367983 */ /* 0x000f280000300a00 */
[C---:B---3--:R-:W-:Y:S08]  /*1e770*/  HMMA.16816.F32.BF16 R28, R48.reuse, R36, R28 ;  /* 0x00000024301c723c */ /* 0x048ff0000004181c */
[C---:B--2---:R-:W-:Y:S11]  /*1e780*/  HMMA.16816.F32.BF16 R44, R48.reuse, R56, R44 ;  /* 0x00000038302c723c */ /* 0x044ff6000004182c */
[----:B------:R-:W-:Y:S11]  /*1e790*/  @!UPT UIADD3 URZ, URZ, URZ, URZ ;  /* 0x0000003f3f3ff290 */ /* 0x000ff6000fffe03f */
[----:B------:R-:W-:Y:S01]  /*1e7a0*/  @!UPT UIADD3 URZ, URZ, URZ, URZ ;  /* 0x0000003f3f3ff290 */ /* 0x000fe2000fffe03f */
[----:B------:R0:W-:Y:S01]  /*1e7b0*/  STL.64 [R1+0x4e0], R44 ;  /* 0x0004e02c01007387 */ /* 0x0001e20000100a00 */
[----:B------:R1:W-:Y:S03]  /*1e7c0*/  STL.64 [R1+0x4e8], R46 ;  /* 0x0004e82e01007387 */ /* 0x0003e60000100a00 */
[----:B0-----:R-:W2:Y:S01]  /*1e7d0*/  LDL.LU.64 R44, [R1+0x720] ;  /* 0x00072000012c7983 */ /* 0x001ea20000300a00 */
[----:B-1----:R-:W2:Y:S02]  /*1e7e0*/  LDL.LU.64 R46, [R1+0x728] ;  /* 0x00072800012e7983 */ /* 0x002ea40000300a00 */
[----:B------:R-:W-:Y:S02]  /*1e7f0*/  STL.64 [R1+0x1c10], R58 ;  /* 0x001c103a01007387 */ /* 0x000fe40000100a00 */
[----:B------:R0:W-:Y:S02]  /*1e800*/  STL.64 [R1+0x1c08], R56 ;  /* 0x001c083801007387 */ /* 0x0001e40000100a00 */
[----:B0-----:R-:W3:Y:S01]  /*1e810*/  LDL.LU.64 R56, [R1+0x730] ;  /* 0x0007300001387983 */ /* 0x001ee20000300a00 */
[----:B------:R-:W3:Y:S02]  /*1e820*/  LDL.LU.64 R58, [R1+0x738] ;  /* 0x00073800013a7983 */ /* 0x000ee40000300a00 */
[----:B------:R-:W-:Y:S02]  /*1e830*/  STL.64 [R1+0x780], R32 ;  /* 0x0007802001007387 */ /* 0x000fe40000100a00 */
[----:B------:R0:W-:Y:S02]  /*1e840*/  STL.64 [R1+0x788], R34 ;  /* 0x0007882201007387 */ /* 0x0001e40000100a00 */
[----:B0-----:R-:W2:Y:S01]  /*1e850*/  LDL.LU.64 R34, [R1+0x1c70] ;  /* 0x001c700001227983 */ /* 0x001ea20000300a00 */
[----:B------:R-:W4:Y:S02]  /*1e860*/  LDL.LU.64 R32, [R1+0x1c68] ;  /* 0x001c680001207983 */ /* 0x000f240000300a00 */
[----:B------:R-:W-:Y:S02]  /*1e870*/  STL.64 [R1+0x1c28], R42 ;  /* 0x001c282a01007387 */ /* 0x000fe40000100a00 */
[----:B------:R0:W-:Y:S02]  /*1e880*/  STL.64 [R1+0x1c20], R40 ;  /* 0x001c202801007387 */ /* 0x0001e40000100a00 */
[----:B0-----:R-:W2:Y:S01]  /*1e890*/  LDL.LU.64 R40, [R1+0x740] ;  /* 0x0007400001287983 */ /* 0x001ea20000300a00 */
[----:B------:R-:W2:Y:S02]  /*1e8a0*/  LDL.LU.64 R42, [R1+0x748] ;  /* 0x00074800012a7983 */ /* 0x000ea40000300a00 */
[----:B------:R-:W-:Y:S02]  /*1e8b0*/  STL.64 [R1+0x770], R28 ;  /* 0x0007701c01007387 */ /* 0x000fe40000100a00 */
[----:B------:R0:W-:Y:S02]  /*1e8c0*/  STL.64 [R1+0x778], R30 ;  /* 0x0007781e01007387 */ /* 0x0001e40000100a00 */
[----:B0-----:R-:W2:Y:S01]  /*1e8d0*/  LDL.LU.64 R30, [R1+0x1c60] ;  /* 0x001c6000011e7983 */ /* 0x001ea20000300a00 */
[----:B------:R-:W2:Y:S02]  /*1e8e0*/  LDL.LU.64 R28, [R1+0x1c58] ;  /* 0x001c5800011c7983 */ /* 0x000ea40000300a00 */
[----:B------:R-:W-:Y:S02]  /*1e8f0*/  STL.64 [R1+0x1c38], R38 ;  /* 0x001c382601007387 */ /* 0x000fe40000100a00 */
[----:B------:R0:W-:Y:S02]  /*1e900*/  STL.64 [R1+0x1c30], R36 ;  /* 0x001c302401007387 */ /* 0x0001e40000100a00 */
[----:B0-----:R-:W3:Y:S01]  /*1e910*/  LDL.LU.64 R36, [R1+0x750] ;  /* 0x0007500001247983 */ /* 0x001ee20000300a00 */
[----:B------:R-:W3:Y:S01]  /*1e920*/  LDL.LU.64 R38, [R1+0x758] ;  /* 0x0007580001267983 */ /* 0x000ee20000300a00 */
[C---:B----4-:R-:W-:Y:S11]  /*1e930*/  HMMA.16816.F32.BF16 R52, R48.reuse, R32, R52 ;  /* 0x000000203034723c */ /* 0x050ff60000041834 */
[----:B------:R-:W-:Y:S11]  /*1e940*/  @!UPT UIADD3 URZ, URZ, URZ, URZ ;  /* 0x0000003f3f3ff290 */ /* 0x000ff6000fffe03f */
[----:B------:R-:W-:Y:S01]  /*1e950*/  @!UPT UIADD3 URZ, URZ, URZ, URZ ;  /* 0x0000003f3f3ff290 */ /* 0x000fe2000fffe03f */
[----:B------:R0:W-:Y:S01]  /*1e960*/  STL.64 [R1+0x760], R52 ;  /* 0x0007603401007387 */ /* 0x0001e20000100a00 */
[----:B------:R1:W-:Y:S03]  /*1e970*/  STL.64 [R1+0x768], R54 ;  /* 0x0007683601007387 */ /* 0x0003e60000100a00 */
[----:B0-----:R-:W4:Y:S01]  /*1e980*/  LDL.LU.64 R52, [R1+0x710] ;  /* 0x0007100001347983 */ /* 0x001f220000300a00 */
[----:B-1----:R-:W4:Y:S02]  /*1e990*/  LDL.LU.64 R54, [R1+0x718] ;  /* 0x0007180001367983 */ /* 0x002f240000300a00 */
[----:B--2---:R-:W-:Y:S02]  /*1e9a0*/  STL.64 [R1+0x1c48], R34 ;  /* 0x001c482201007387 */ /* 0x004fe40000100a00 */
[----:B------:R3:W-:Y:S02]  /*1e9b0*/  STL.64 [R1+0x1c40], R32 ;  /* 0x001c402001007387 */ /* 0x0007e40000100a00 */
[C---:B---3--:R-:W-:Y:S08]  /*1e9c0*/  HMMA.16816.F32.BF16 R32, R48.reuse, R28, R36 ;  /* 0x0000001c3020723c */ /* 0x048ff00000041824 */
[C---:B------:R-:W-:Y:S08]  /*1e9d0*/  HMMA.16816.F32.BF16 R40, R48.reuse, R24, R40 ;  /* 0x000000183028723c */ /* 0x040ff00000041828 */
[C---:B------:R-:W-:Y:S07]  /*1e9e0*/  HMMA.16816.F32.BF16 R36, R48.reuse, R20, R56 ;  /* 0x000000143024723c */ /* 0x040fee0000041838 */
[----:B------:R-:W-:Y:S01]  /*1e9f0*/  STL.64 [R1+0x750], R32 ;  /* 0x0007502001007387 */ /* 0x000fe20000100a00 */
[----:B------:R0:W-:Y:S02]  /*1ea00*/  STL.64 [R1+0x758], R34 ;  /* 0x0007582201007387 */ /* 0x0001e40000100a00 */
[----:B0-----:R-:W-:Y:S05]  /*1ea10*/  HMMA.16816.F32.BF16 R32, R48, R16, R44 ;  /* 0x000000103020723c */ /* 0x001fea000004182c */
[----:B------:R-:W-:Y:S01]  /*1ea20*/  STL.64 [R1+0x740], R40 ;  /* 0x0007402801007387 */ /* 0x000fe20000100a00 */
[----:B------:R-:W-:Y:S02]  /*1ea30*/  STL.64 [R1+0x748], R42 ;  /* 0x0007482a01007387 */ /* 0x000fe40000100a00 */
[----:B------:R-:W2:Y:S05]  /*1ea40*/  LDL.LU.64 R44, [R1+0x700] ;  /* 0x00070000012c7983 */ /* 0x000eaa0000300a00 */
[----:B------:R-:W-:Y:S01]  /*1ea50*/  STL.64 [R1+0x730], R36 ;  /* 0x0007302401007387 */ /* 0x000fe20000100a00 */
[----:B------:R-:W-:Y:S01]  /*1ea60*/  STL.64 [R1+0x738], R38 ;  /* 0x0007382601007387 */ /* 0x000fe20000100a00 */
[----:B------:R-:W2:Y:S08]  /*1ea70*/  LDL.LU.64 R46, [R1+0x708] ;  /* 0x00070800012e7983 */ /* 0x000eb00000300a00 */
[----:B------:R0:W-:Y:S01]  /*1ea80*/  STL.64 [R1+0x720], R32 ;  /* 0x0007202001007387 */ /* 0x0001e20000100a00 */
[----:B------:R1:W-:Y:S03]  /*1ea90*/  STL.64 [R1+0x728], R34 ;  /* 0x0007282201007387 */ /* 0x0003e60000100a00 */
[----:B0-----:R-:W3:Y:S01]  /*1eaa0*/  LDL.LU.64 R32, [R1+0x200] ;  /* 0x0002000001207983 */ /* 0x001ee20000300a00 */
[----:B-1----:R-:W3:Y:S02]  /*1eab0*/  LDL.LU.64 R34, [R1+0x208] ;  /* 0x0002080001227983 */ /* 0x002ee40000300a00 */
[----:B------:R-:W2:Y:S01]  /*1eac0*/  LDL.64 R36, [R1+0x30] ;  /* 0x0000300001247983 */ /* 0x000ea20000100a00 */
[----:B------:R-:W-:-:S04]  /*1ead0*/  LOP3.LUT R23, R31, 0x10, R27, 0x78, !PT ;  /* 0x000000101f177812 */ /* 0x000fc800078e781b */
[----:B------:R-:W-:-:S04]  /*1eae0*/  LOP3.LUT R23, R23, 0x800, R26, 0xf8, !PT ;  /* 0x0000080017177812 */ /* 0x000fc800078ef81a */
[----:B------:R-:W-:Y:S01]  /*1eaf0*/  LOP3.LUT R23, R23, 0x40, RZ, 0x3c, !PT ;  /* 0x0000004017177812 */ /* 0x000fe200078e3cff */
[----:B--2---:R0:W-:Y:S01]  /*1eb00*/  STL.64 [R1+0x1c50], R36 ;  /* 0x001c502401007387 */ /* 0x0041e20000100a00 */
[----:B------:R-:W2:Y:S03]  /*1eb10*/  LDL.64 R40, [R1+0x20] ;  /* 0x0000200001287983 */ /* 0x000ea60000100a00 */
[----:B0-----:R-:W2:Y:S01]  /*1eb20*/  LDL.64 R36, [R1+0x40] ;  /* 0x0000400001247983 */ /* 0x001ea20000100a00 */
[----:B------:R-:W-:Y:S02]  /*1eb30*/  STL.64 [R1+0x1c00], R18 ;  /* 0x001c001201007387 */ /* 0x000fe40000100a00 */
[----:B------:R4:W-:Y:S02]  /*1eb40*/  STL.64 [R1+0x1bf8], R16 ;  /* 0x001bf81001007387 */ /* 0x0009e40000100a00 */
[C---:B----4-:R-:W-:Y:S01]  /*1eb50*/  HMMA.16816.F32.BF16 R16, R48.reuse, R12, R52 ;  /* 0x0000000c3010723c */ /* 0x050fe20000041834 */
[----:B------:R-:W-:Y:S01]  /*1eb60*/  STL.64 [R1+0x1bf0], R14 ;  /* 0x001bf00e01007387 */ /* 0x000fe20000100a00 */
[----:B------:R-:W-:Y:S11]  /*1eb70*/  STL.64 [R1+0x1be8], R12 ;  /* 0x001be80c01007387 */ /* 0x000ff60000100a00 */
[----:B------:R-:W-:Y:S10]  /*1eb80*/  @!UPT UIADD3 URZ, URZ, URZ, URZ ;  /* 0x0000003f3f3ff290 */ /* 0x000ff4000fffe03f */
[----:B------:R0:W-:Y:S01]  /*1eb90*/  STL.64 [R1+0x710], R16 ;  /* 0x0007101001007387 */ /* 0x0001e20000100a00 */
[----:B------:R1:W-:Y:S03]  /*1eba0*/  STL.64 [R1+0x718], R18 ;  /* 0x0007181201007387 */ /* 0x0003e60000100a00 */
[----:B0-----:R-:W4:Y:S01]  /*1ebb0*/  LDL.LU.64 R16, [R1+0x250] ;  /* 0x0002500001107983 */ /* 0x001f220000300a00 */
[----:B-1----:R-:W4:Y:S01]  /*1ebc0*/  LDL.LU.64 R18, [R1+0x258] ;  /* 0x0002580001127983 */ /* 0x002f220000300a00 */
[C---:B------:R-:W-:Y:S01]  /*1ebd0*/  HMMA.16816.F32.BF16 R12, R48.reuse, R8, R44 ;  /* 0x00000008300c723c */ /* 0x040fe2000004182c */
[----:B------:R-:W4:Y:S11]  /*1ebe0*/  LDSM.16.MT88.4 R44, [R23] ;  /* 0x00000000172c783b */ /* 0x000f360000004200 */
[----:B------:R-:W-:Y:S11]  /*1ebf0*/  @!UPT UIADD3 URZ, URZ, URZ, URZ ;  /* 0x0000003f3f3ff290 */ /* 0x000ff6000fffe03f */
[----:B------:R-:W-:Y:S01]  /*1ec00*/  STL.64 [R1+0x700], R12 ;  /* 0x0007000c01007387 */ /* 0x000fe20000100a00 */
[----:B------:R-:W-:Y:S02]  /*1ec10*/  STL.64 [R1+0x708], R14 ;  /* 0x0007080e01007387 */ /* 0x000fe40000100a00 */
[----:B------:R-:W-:Y:S02]  /*1ec20*/  STL.64 [R1+0x1be0], R10 ;  /* 0x001be00a01007387 */ /* 0x000fe40000100a00 */
[----:B------:R3:W-:Y:S02]  /*1ec30*/  STL.64 [R1+0x1bd8], R8 ;  /* 0x001bd80801007387 */ /* 0x0007e40000100a00 */
[----:B---3--:R-:W-:Y:S01]  /*1ec40*/  HMMA.16816.F32.BF16 R8, R48, R4, R32 ;  /* 0x000000043008723c */ /* 0x008fe20000041820 */
[----:B------:R-:W3:Y:S01]  /*1ec50*/  LDL.LU.64 R32, [R1+0x230] ;  /* 0x0002300001207983 */ /* 0x000ee20000300a00 */
[----:B------:R-:W3:Y:S11]  /*1ec60*/  LDL.LU.64 R34, [R1+0x238] ;  /* 0x0002380001227983 */ /* 0x000ef60000300a00 */
[----:B------:R-:W-:Y:S10]  /*1ec70*/  @!UPT UIADD3 URZ, URZ, URZ, URZ ;  /* 0x0000003f3f3ff290 */ /* 0x000ff4000fffe03f */
[----:B------:R0:W-:Y:S01]  /*1ec80*/  STL.64 [R1+0x4d0], R8 ;  /* 0x0004d00801007387 */ /* 0x0001e20000100a00 */
[----:B------:R1:W-:Y:S03]  /*1ec90*/  STL.64 [R1+0x4d8], R10 ;  /* 0x0004d80a01007387 */ /* 0x0003e60000100a00 */
[----:B0-----:R-:W3:Y:S01]  /*1eca0*/  LDL.LU.64 R8, [R1+0x220] ;  /* 0x0002200001087983 */ /* 0x001ee20000300a00 */
[----:B-1----:R-:W3:Y:S02]  /*1ecb0*/  LDL.LU.64 R10, [R1+0x228] ;  /* 0x00022800010a7983 */ /* 0x002ee40000300a00 */
[----:B------:R-:W3:Y:S02]  /*1ecc0*/  LDL.LU.64 R52, [R1+0x210] ;  /* 0x0002100001347983 */ /* 0x000ee40000300a00 */
[----:B------:R-:W3:Y:S01]  /*1ecd0*/  LDL.LU.64 R54, [R1+0x218] ;  /* 0x0002180001367983 */ /* 0x000ee20000300a00 */
[----:B------:R-:W3:Y:S01]  /*1ece0*/  LDL.LU.64 R56, [R1+0x1f0] ;  /* 0x0001f00001387983 */ /* 0x000ee20000300a00 */
[----:B------:R-:W3:Y:S02]  /*1ecf0*/  LDL.LU.64 R58, [R1+0x1f8] ;  /* 0x0001f800013a7983 */ /* 0x000ee40000300a00 */
[----:B------:R-:W3:Y:S02]  /*1ed00*/  LDL.LU.64 R12, [R1+0x1e0] ;  /* 0x0001e000010c7983 */ /* 0x000ee40000300a00 */
[----:B------:R-:W3:Y:S01]  /*1ed10*/  LDL.LU.64 R14, [R1+0x1e8] ;  /* 0x0001e800010e7983 */ /* 0x000ee20000300a00 */
[----:B------:R-:W-:Y:S01]  /*1ed20*/  STL.64 [R1+0x1bd0], R6 ;  /* 0x001bd00601007387 */ /* 0x000fe20000100a00 */
[----:B------:R0:W-:Y:S03]  /*1ed30*/  STL.64 [R1+0x1bc8], R4 ;  /* 0x001bc80401007387 */ /* 0x0001e60000100a00 */
[----:B0-----:R-:W3:Y:S01]  /*1ed40*/  LDL.64 R4, [R1+0x10] ;  /* 0x0000100001047983 */ /* 0x001ee20000100a00 */
[----:B--2---:R-:W-:Y:S01]  /*1ed50*/  IMAD.MOV.U32 R3, RZ, RZ, R37 ;  /* 0x000000ffff037224 */ /* 0x004fe200078e0025 */
[C---:B----4-:R-:W-:Y:S11]  /*1ed60*/  HMMA.16816.F32.BF16 R16, R44.reuse, R36, R16 ;  /* 0x000000242c10723c */ /* 0x050ff60000041810 */
[----:B------:R-:W-:Y:S11]  /*1ed70*/  @!UPT UIADD3 URZ, URZ, URZ, URZ ;  /* 0x0000003f3f3ff290 */ /* 0x000ff6000fffe03f */
[----:B------:R-:W-:Y:S01]  /*1ed80*/  @!UPT UIADD3 URZ, URZ, URZ, URZ ;  /* 0x0000003f3f3ff290 */ /* 0x000fe2000fffe03f */
[----:B------:R0:W-:Y:S01]  /*1ed90*/  STL.64 [R1+0x6f0], R16 ;  /* 0x0006f01001007387 */ /* 0x0001e20000100a00 */
[----:B------:R1:W-:Y:S02]  /*1eda0*/  STL.64 [R1+0x6f8], R18 ;  /* 0x0006f81201007387 */ /* 0x0003e40000100a00 */
[----:B0-----:R-:W-:Y:S02]  /*1edb0*/  IMAD.MOV.U32 R16, RZ, RZ, R36 ;  /* 0x000000ffff107224 */ /* 0x001fe400078e0024 */
[----:B------:R-:W2:Y:S01]  /*1edc0*/  LDL.LU.64 R36, [R1+0x1c50] ;  /* 0x001c500001247983 */ /* 0x000ea20000300a00 */
[C---:B---3--:R-:W-:Y:S08]  /*1edd0*/  HMMA.16816.F32.BF16 R8, R44.reuse, R40, R8 ;  /* 0x000000282c08723c */ /* 0x048ff00000041808 */
[C---:B------:R-:W-:Y:S08]  /*1ede0*/  HMMA.16816.F32.BF16 R52, R44.reuse, R4, R52 ;  /* 0x000000042c34723c */ /* 0x040ff00000041834 */
[----:B--2---:R-:W-:Y:S01]  /*1edf0*/  HMMA.16816.F32.BF16 R32, R44, R36, R32 ;  /* 0x000000242c20723c */ /* 0x004fe20000041820 */
[----:B-1----:R-:W-:-:S02]  /*1ee00*/  IMAD.MOV.U32 R18, RZ, RZ, R36 ;  /* 0x000000ffff127224 */ /* 0x002fc400078e0024 */
[----:B------:R-:W-:Y:S11]  /*1ee10*/  IMAD.MOV.U32 R17, RZ, RZ, R37 ;  /* 0x000000ffff117224 */ /* 0x000ff600078e0025 */
[----:B------:R-:W-:Y:S09]  /*1ee20*/  @!UPT UIADD3 URZ, URZ, URZ, URZ ;  /* 0x0000003f3f3ff290 */ /* 0x000ff2000fffe03f */
[----:B------:R-:W-:Y:S01]  /*1ee30*/  STL.64 [R1+0x6e0], R32 ;  /* 0x0006e02001007387 */ /* 0x000fe20000100a00 */
[----:B------:R0:W-:Y:S03]  /*1ee40*/  STL.64 [R1+0x6e8], R34 ;  /* 0x0006e82201007387 */ /* 0x0001e60000100a00 */
[----:B0-----:R-:W2:Y:S01]  /*1ee50*/  LDL.LU.64 R34, [R1+0x1c48] ;  /* 0x001c480001227983 */ /* 0x001ea20000300a00 */
[----:B------:R-:W3:Y:S02]  /*1ee60*/  LDL.LU.64 R32, [R1+0x1c40] ;  /* 0x001c400001207983 */ /* 0x000ee40000300a00 */
[----:B------:R-:W2:Y:S02]  /*1ee70*/  LDL.LU.64 R38, [R1+0x1c38] ;  /* 0x001c380001267983 */ /* 0x000ea40000300a00 */
[----:B------:R-:W2:Y:S01]  /*1ee80*/  LDL.LU.64 R36, [R1+0x1c30] ;  /* 0x001c300001247983 */ /* 0x000ea20000300a00 */
[----:B------:R0:W-:Y:S01]  /*1ee90*/  STL.64 [R1+0x6d0], R8 ;  /* 0x0006d00801007387 */ /* 0x0001e20000100a00 */
[----:B------:R-:W-:Y:S02]  /*1eea0*/  STL.64 [R1+0x6d8], R10 ;  /* 0x0006d80a01007387 */ /* 0x000fe40000100a00 */
[----:B------:R-:W2:Y:S02]  /*1eeb0*/  LDL.LU.64 R42, [R1+0x1c28] ;  /* 0x001c2800012a7983 */ /* 0x000ea40000300a00 */
[----:B0-----:R-:W-:-:S02]  /*1eec0*/  IMAD.MOV.U32 R9, RZ, RZ, R40 ;  /* 0x000000ffff097224 */ /* 0x001fc400078e0028 */
[----:B------:R-:W-:Y:S02]  /*1eed0*/  IMAD.MOV.U32 R8, RZ, RZ, R41 ;  /* 0x000000ffff087224 */ /* 0x000fe400078e0029 */
[----:B------:R-:W2:Y:S01]  /*1eee0*/  LDL.LU.64 R40, [R1+0x1c20] ;  /* 0x001c200001287983 */ /* 0x000ea20000300a00 */
[----:B------:R0:W-:Y:S02]  /*1eef0*/  STL.64 [R1+0x6c0], R52 ;  /* 0x0006c03401007387 */ /* 0x0001e40000100a00 */
[----:B------:R-:W-:Y:S01]  /*1ef00*/  STL.64 [R1+0x6c8], R54 ;  /* 0x0006c83601007387 */ /* 0x000fe20000100a00 */
[----:B0-----:R-:W2:Y:S01]  /*1ef10*/  LDL.LU.64 R52, [R1+0x1c18] ;  /* 0x001c180001347983 */ /* 0x001ea20000300a00 */
[----:B------:R-:W-:Y:S02]  /*1ef20*/  IMAD.MOV.U32 R2, RZ, RZ, R4 ;  /* 0x000000ffff027224 */ /* 0x000fe400078e0004 */
[----:B------:R-:W-:Y:S02]  /*1ef30*/  IMAD.MOV.U32 R0, RZ, RZ, R5 ;  /* 0x000000ffff007224 */ /* 0x000fe400078e0005 */
[----:B------:R-:W3:Y:S01]  /*1ef40*/  LDL.LU.64 R4, [R1+0x1d0] ;  /* 0x0001d00001047983 */ /* 0x000ee20000300a00 */
[----:B------:R-:W3:Y:S01]  /*1ef50*/  LDL.LU.64 R6, [R1+0x1d8] ;  /* 0x0001d80001067983 */ /* 0x000ee20000300a00 */
[C---:B--2---:R-:W-:Y:S11]  /*1ef60*/  HMMA.16816.F32.BF16 R56, R44.reuse, R52, R56 ;  /* 0x000000342c38723c */ /* 0x044ff60000041838 */
[----:B------:R-:W-:Y:S11]  /*1ef70*/  @!UPT UIADD3 URZ, URZ, URZ, URZ ;  /* 0x0000003f3f3ff290 */ /* 0x000ff6000fffe03f */
[----:B------:R-:W-:Y:S01]  /*1ef80*/  @!UPT UIADD3 URZ, URZ, URZ, URZ ;  /* 0x0000003f3f3ff290 */ /* 0x000fe2000fffe03f */
[----:B------:R-:W-:Y:S01]  /*1ef90*/  STL.64 [R1+0x6b0], R56 ;  /* 0x0006b03801007387 */ /* 0x000fe20000100a00 */
[----:B------:R0:W-:Y:S03]  /*1efa0*/  STL.64 [R1+0x6b8], R58 ;  /* 0x0006b83a01007387 */ /* 0x0001e60000100a00 */
[----:B0-----:R-:W2:Y:S01]  /*1efb0*/  LDL.LU.64 R58, [R1+0x1c10] ;  /* 0x001c1000013a7983 */ /* 0x001ea20000300a00 */
[----:B------:R-:W2:Y:S02]  /*1efc0*/  LDL.LU.64 R56, [R1+0x1c08] ;  /* 0x001c080001387983 */ /* 0x000ea40000300a00 */
[----:B------:R0:W-:Y:S02]  /*1efd0*/  STL.64 [R1+0x1b80], R52 ;  /* 0x001b803401007387 */ /* 0x0001e40000100a00 */
[----:B0-----:R-:W-:Y:S02]  /*1efe0*/  IMAD.MOV.U32 R52, RZ, RZ, R9 ;  /* 0x000000ffff347224 */ /* 0x001fe400078e0009 */
[----:B------:R-:W-:Y:S01]  /*1eff0*/  IMAD.MOV.U32 R53, RZ, RZ, R8 ;  /* 0x000000ffff357224 */ /* 0x000fe200078e0008 */
[C---:B--2---:R-:W-:Y:S01]  /*1f000*/  HMMA.16816.F32.BF16 R12, R44.reuse, R56, R12 ;  /* 0x000000382c0c723c */ /* 0x044fe2000004180c */
[----:B------:R-:W-:Y:S01]  /*1f010*/  STL.64 [R1+0x1b90], R58 ;  /* 0x001b903a01007387 */ /* 0x000fe20000100a00 */
[----:B------:R0:W-:Y:S11]  /*1f020*/  STL.64 [R1+0x1b88], R56 ;  /* 0x001b883801007387 */ /* 0x0001f60000100a00 */
[----:B------:R-:W-:Y:S10]  /*1f030*/  @!UPT UIADD3 URZ, URZ, URZ, URZ ;  /* 0x0000003f3f3ff290 */ /* 0x000ff4000fffe03f */
[----:B------:R1:W-:Y:S01]  /*1f040*/  STL.64 [R1+0x6a0], R12 ;  /* 0x0006a00c01007387 */ /* 0x0003e20000100a00 */
[----:B------:R2:W-:Y:S02]  /*1f050*/  STL.64 [R1+0x6a8], R14 ;  /* 0x0006a80e01007387 */ /* 0x0005e40000100a00 */
[----:B0-----:R-:W4:Y:S02]  /*1f060*/  LDL.LU.64 R56, [R1+0x1c0] ;  /* 0x0001c00001387983 */ /* 0x001f240000300a00 */
[----:B------:R-:W4:Y:S01]  /*1f070*/  LDL.LU.64 R58, [R1+0x1c8] ;  /* 0x0001c800013a7983 */ /* 0x000f220000300a00 */
[----:B-1----:R-:W4:Y:S01]  /*1f080*/  LDL.LU.64 R12, [R1+0x1b0] ;  /* 0x0001b000010c7983 */ /* 0x002f220000300a00 */
[----:B--2---:R-:W2:Y:S02]  /*1f090*/  LDL.LU.64 R14, [R1+0x1b8] ;  /* 0x0001b800010e7983 */ /* 0x004ea40000300a00 */
[----:B------:R-:W2:Y:S02]  /*1f0a0*/  LDL.LU.64 R8, [R1+0x1a0] ;  /* 0x0001a00001087983 */ /* 0x000ea40000300a00 */
[----:B------:R-:W2:Y:S01]  /*1f0b0*/  LDL.LU.64 R10, [R1+0x1a8] ;  /* 0x0001a800010a7983 */ /* 0x000ea20000300a00 */
[----:B------:R3:W-:Y:S02]  /*1f0c0*/  STL.64 [R1+0x1b98], R52 ;  /* 0x001b983401007387 */ /* 0x0007e40000100a00 */
[----:B---3--:R-:W-:Y:S02]  /*1f0d0*/  HMMA.16816.F32.BF16 R52, R44, R40, R4 ;  /* 0x000000282c34723c */ /* 0x008fe40000041804 */
[----:B------:R-:W3:Y:S01]  /*1f0e0*/  LDL.LU.64 R4, [R1+0x190] ;  /* 0x0001900001047983 */ /* 0x000ee20000300a00 */
[----:B------:R-:W3:Y:S11]  /*1f0f0*/  LDL.LU.64 R6, [R1+0x198] ;  /* 0x0001980001067983 */ /* 0x000ef60000300a00 */
[----:B------:R-:W-:Y:S09]  /*1f100*/  @!UPT UIADD3 URZ, URZ, URZ, URZ ;  /* 0x0000003f3f3ff290 */ /* 0x000ff2000fffe03f */
[----:B------:R0:W-:Y:S01]  /*1f110*/  STL.64 [R1+0x690], R52 ;  /* 0x0006903401007387 */ /* 0x0001e20000100a00 */
[----:B------:R-:W-:Y:S02]  /*1f120*/  STL.64 [R1+0x698], R54 ;  /* 0x0006983601007387 */ /* 0x000fe40000100a00 */
[----:B------:R-:W-:Y:S02]  /*1f130*/  STL.64 [R1+0x1ba8], R42 ;  /* 0x001ba82a01007387 */ /* 0x000fe40000100a00 */
[----:B------:R-:W-:Y:S02]  /*1f140*/  STL.64 [R1+0x1ba0], R40 ;  /* 0x001ba02801007387 */ /* 0x000fe40000100a00 */
[----:B0-----:R-:W-:Y:S02]  /*1f150*/  IMAD.MOV.U32 R52, RZ, RZ, R18 ;  /* 0x000000ffff347224 */ /* 0x001fe400078e0012 */
[----:B------:R-:W-:-:S05]  /*1f160*/  IMAD.MOV.U32 R53, RZ, RZ, R17 ;  /* 0x000000ffff357224 */ /* 0x000fca00078e0011 */
[----:B------:R0:W-:Y:S01]  /*1f170*/  STL.64 [R1+0x1bb0], R52 ;  /* 0x001bb03401007387 */ /* 0x0001e20000100a00 */
[----:B------:R-:W-:Y:S02]  /*1f180*/  STL.64 [R1+0x1bc0], R38 ;  /* 0x001bc02601007387 */ /* 0x000fe40000100a00 */
[----:B------:R-:W-:Y:S02]  /*1f190*/  STL.64 [R1+0x1bb8], R36 ;  /* 0x001bb82401007387 */ /* 0x000fe40000100a00 */
[----:B0-----:R-:W-:Y:S01]  /*1f1a0*/  IMAD.MOV.U32 R52, RZ, RZ, R16 ;  /* 0x000000ffff347224 */ /* 0x001fe200078e0010 */
[C---:B----4-:R-:W-:Y:S08]  /*1f1b0*/  HMMA.16816.F32.BF16 R40, R44.reuse, R36, R56 ;  /* 0x000000242c28723c */ /* 0x050ff00000041838 */
[C---:B--2---:R-:W-:Y:S08]  /*1f1c0*/  HMMA.16816.F32.BF16 R12, R44.reuse, R32, R12 ;  /* 0x000000202c0c723c */ /* 0x044ff0000004180c */
[C---:B------:R-:W-:Y:S07]  /*1f1d0*/  HMMA.16816.F32.BF16 R8, R44.reuse, R28, R8 ;  /* 0x0000001c2c08723c */ /* 0x040fee0000041808 */
[----:B------:R-:W-:Y:S01]  /*1f1e0*/  STL.64 [R1+0x840], R40 ;  /* 0x0008402801007387 */ /* 0x000fe20000100a00 */
[----:B------:R-:W-:Y:S02]  /*1f1f0*/  STL.64 [R1+0x848], R42 ;  /* 0x0008482a01007387 */ /* 0x000fe40000100a00 */
[----:B------:R-:W-:Y:S02]  /*1f200*/  STL.64 [R1+0x1b78], R34 ;  /* 0x001b782201007387 */ /* 0x000fe40000100a00 */
[----:B------:R-:W-:Y:S03]  /*1f210*/  STL.64 [R1+0x1b70], R32 ;  /* 0x001b702001007387 */ /* 0x000fe60000100a00 */
[----:B------:R0:W-:Y:S01]  /*1f220*/  STL.64 [R1+0x830], R12 ;  /* 0x0008300c01007387 */ /* 0x0001e20000100a00 */
[----:B------:R1:W-:Y:S02]  /*1f230*/  STL.64 [R1+0x838], R14 ;  /* 0x0008380e01007387 */ /* 0x0003e40000100a00 */
[----:B------:R-:W-:Y:S02]  /*1f240*/  STL.64 [R1+0x1b68], R30 ;  /* 0x001b681e01007387 */ /* 0x000fe40000100a00 */
[----:B------:R-:W-:Y:S03]  /*1f250*/  STL.64 [R1+0x1b60], R28 ;  /* 0x001b601c01007387 */ /* 0x000fe60000100a00 */
[----:B------:R2:W-:Y:S01]  /*1f260*/  STL.64 [R1+0x820], R8 ;  /* 0x0008200801007387 */ /* 0x0005e20000100a00 */
[----:B------:R2:W-:Y:S02]  /*1f270*/  STL.64 [R1+0x828], R10 ;  /* 0x0008280a01007387 */ /* 0x0005e40000100a00 */
[----:B------:R-:W4:Y:S02]  /*1f280*/  LDL.LU.64 R16, [R1+0x180] ;  /* 0x0001800001107983 */ /* 0x000f240000300a00 */
[----:B------:R-:W4:Y:S01]  /*1f290*/  LDL.LU.64 R18, [R1+0x188] ;  /* 0x0001880001127983 */ /* 0x000f220000300a00 */
[C---:B---3--:R-:W-:Y:S01]  /*1f2a0*/  HMMA.16816.F32.BF16 R4, R44.reuse, R24, R4 ;  /* 0x000000182c04723c */ /* 0x048fe20000041804 */
[----:B------:R-:W-:Y:S11]  /*1f2b0*/  LOP3.LUT R22, R31, 0x10, R27, 0x78, !PT ;  /* 0x000000101f167812 */ /* 0x000ff600078e781b */
[----:B------:R-:W-:Y:S11]  /*1f2c0*/  @!UPT UIADD3 URZ, URZ, URZ, URZ ;  /* 0x0000003f3f3ff290 */ /* 0x000ff6000fffe03f */
[----:B------:R3:W-:Y:S01]  /*1f2d0*/  STL.64 [R1+0x810], R4 ;  /* 0x0008100401007387 */ /* 0x0007e20000100a00 */
[----:B------:R3:W-:Y:S02]  /*1f2e0*/  STL.64 [R1+0x818], R6 ;  /* 0x0008180601007387 */ /* 0x0007e40000100a00 */
[----:B0-----:R-:W4:Y:S02]  /*1f2f0*/  LDL.LU.64 R12, [R1+0x170] ;  /* 0x00017000010c7983 */ /* 0x001f240000300a00 */
[----:B-1----:R-:W4:Y:S01]  /*1f300*/  LDL.LU.64 R14, [R1+0x178] ;  /* 0x00017800010e7983 */ /* 0x002f220000300a00 */
[----:B--2---:R-:W2:Y:S01]  /*1f310*/  LDL.LU.64 R8, [R1+0x160] ;  /* 0x0001600001087983 */ /* 0x004ea20000300a00 */
[----:B------:R-:W2:Y:S03]  /*1f320*/  LDL.LU.64 R10, [R1+0x168] ;  /* 0x00016800010a7983 */ /* 0x000ea60000300a00 */
[----:B---3--:R-:W3:Y:S01]  /*1f330*/  LDL.LU.64 R4, [R1+0x150] ;  /* 0x0001500001047983 */ /* 0x008ee20000300a00 */
[----:B------:R-:W3:Y:S02]  /*1f340*/  LDL.LU.64 R6, [R1+0x158] ;  /* 0x0001580001067983 */ /* 0x000ee40000300a00 */
[----:B------:R-:W2:Y:S02]  /*1f350*/  LDL.LU.64 R36, [R1+0x130] ;  /* 0x0001300001247983 */ /* 0x000ea40000300a00 */
[----:B------:R-:W2:Y:S01]  /*1f360*/  LDL.LU.64 R38, [R1+0x138] ;  /* 0x0001380001267983 */ /* 0x000ea20000300a00 */
[----:B------:R-:W2:Y:S01]  /*1f370*/  LDL.LU.64 R40, [R1+0x120] ;  /* 0x0001200001287983 */ /* 0x000ea20000300a00 */
[----:B------:R-:W2:Y:S02]  /*1f380*/  LDL.LU.64 R42, [R1+0x128] ;  /* 0x00012800012a7983 */ /* 0x000ea40000300a00 */
[----:B------:R-:W2:Y:S02]  /*1f390*/  LDL.LU.64 R56, [R1+0x110] ;  /* 0x0001100001387983 */ /* 0x000ea40000300a00 */
[----:B------:R-:W2:Y:S01]  /*1f3a0*/  LDL.LU.64 R58, [R1+0x118] ;  /* 0x00011800013a7983 */ /* 0x000ea20000300a00 */
[----:B------:R-:W2:Y:S01]  /*1f3b0*/  LDL.LU.64 R32, [R1+0xf0] ;  /* 0x0000f00001207983 */ /* 0x000ea20000300a00 */
[----:B------:R-:W2:Y:S02]  /*1f3c0*/  LDL.LU.64 R34, [R1+0xf8] ;  /* 0x0000f80001227983 */ /* 0x000ea40000300a00 */
[----:B------:R-:W2:Y:S02]  /*1f3d0*/  LDL.LU.64 R28, [R1+0xe0] ;  /* 0x0000e000011c7983 */ /* 0x000ea40000300a00 */
[----:B------:R-:W2:Y:S01]  /*1f3e0*/  LDL.LU.64 R30, [R1+0xe8] ;  /* 0x0000e800011e7983 */ /* 0x000ea20000300a00 */
[----:B------:R-:W-:Y:S01]  /*1f3f0*/  STL.64 [R1+0x1b58], R26 ;  /* 0x001b581a01007387 */ /* 0x000fe20000100a00 */
[----:B------:R-:W-:Y:S01]  /*1f400*/  STL.64 [R1+0x1b50], R24 ;  /* 0x001b501801007387 */ /* 0x000fe20000100a00 */
[----:B----4-:R-:W-:Y:S11]  /*1f410*/  HMMA.16816.F32.BF16 R16, R44, R20, R16 ;  /* 0x000000142c10723c */ /* 0x010ff60000041810 */
[----:B------:R-:W-:Y:S11]  /*1f420*/  @!UPT UIADD3 URZ, URZ, URZ, URZ ;  /* 0x0000003f3f3ff290 */ /* 0x000ff6000fffe03f */
[----:B------:R-:W-:Y:S01]  /*1f430*/  @!UPT UIADD3 URZ, URZ, URZ, URZ ;  /* 0x0000003f3f3ff290 */ /* 0x000fe2000fffe03f */
[----:B------:R-:W-:Y:S01]  /*1f440*/  STL.64 [R1+0x800], R16 ;  /* 0x0008001001007387 */ /* 0x000fe20000100a00 */
[----:B------:R0:W-:Y:S03]  /*1f450*/  STL.64 [R1+0x808], R18 ;  /* 0x0008081201007387 */ /* 0x0001e60000100a00 */
[----:B0-----:R-:W4:Y:S01]  /*1f460*/  LDL.LU.64 R18, [R1+0x1c00] ;  /* 0x001c000001127983 */ /* 0x001f220000300a00 */
[----:B------:R-:W2:Y:S01]  /*1f470*/  LDL.LU.64 R16, [R1+0x1bf8] ;  /* 0x001bf80001107983 */ /* 0x000ea20000300a00 */
[----:B------:R-:W-:-:S04]  /*1f480*/  LOP3.LUT R22, R22, 0x800, R26, 0xf8, !PT ;  /* 0x0000080016167812 */ /* 0x000fc800078ef81a */
[----:B------:R-:W-:-:S05]  /*1f490*/  LOP3.LUT R22, R22, 0x60, RZ, 0x3c, !PT ;  /* 0x0000006016167812 */ /* 0x000fca00078e3cff */
[----:B------:R-:W-:Y:S01]  /*1f4a0*/  STL.64 [R1+0x1b48], R22 ;  /* 0x001b481601007387 */ /* 0x000fe20000100a00 */
[----:B------:R0:W-:Y:S03]  /*1f4b0*/  STL.64 [R1+0x1b40], R20 ;  /* 0x001b401401007387 */ /* 0x0001e60000100a00 */
[----:B------:R1:W2:Y:S04]  /*1f4c0*/  LDSM.16.MT88.4 R48, [R22] ;  /* 0x000000001630783b */ /* 0x0002a80000004200 */
        /* <DEDUP_REMOVED lines=15> */
[----:B------:R-:W3:Y:S02]  /*1f5c0*/  LDL.LU.64 R8, [R1+0x1bd8] ;  /* 0x001bd80001087983 */ /* 0x000ee40000300a00 */
[----:B---3--:R-:W-:Y:S11]  /*1f5d0*/  HMMA.16816.F32.BF16 R4, R44, R8, R4 ;  /* 0x000000082c04723c */ /* 0x008ff60000041804 */
[----:B------:R-:W-:Y:S11]  /*1f5e0*/  @!UPT UIADD3 URZ, URZ, URZ, URZ ;  /* 0x0000003f3f3ff290 */ /* 0x000ff6000fffe03f */
[----:B------:R-:W-:Y:S01]  /*1f5f0*/  @!UPT UIADD3 URZ, URZ, URZ, URZ ;  /* 0x0000003f3f3ff290 */ /* 0x000fe2000fffe03f */
[----:B------:R-:W-:Y:S01]  /*1f600*/  STL.64 [R1+0x7d0], R4 ;  /* 0x0007d00401007387 */ /* 0x000fe20000100a00 */
[----:B------:R0:W-:Y:S03]  /*1f610*/  STL.64 [R1+0x7d8], R6 ;  /* 0x0007d80601007387 */ /* 0x0001e60000100a00 */
[----:B0-----:R-:W3:Y:S01]  /*1f620*/  LDL.LU.64 R6, [R1+0x1bd0] ;  /* 0x001bd00001067983 */ /* 0x001ee20000300a00 */
[----:B------:R-:W2:Y:S02]  /*1f630*/  LDL.LU.64 R4, [R1+0x1bc8] ;  /* 0x001bc80001047983 */ /* 0x000ea40000300a00 */
[----:B------:R-:W-:-:S07]  /*1f640*/  IMAD.MOV.U32 R53, RZ, RZ, R3 ;  /* 0x000000ffff357224 */ /* 0x000fce00078e0003 */
[----:B------:R-:W-:Y:S08]  /*1f650*/  HMMA.16816.F32.BF16 R52, R48, R52, R36 ;  /* 0x000000343034723c */ /* 0x000ff00000041824 */
[----:B--2---:R-:W-:Y:S01]  /*1f660*/  HMMA.16816.F32.BF16 R20, R44, R4, R20 ;  /* 0x000000042c14723c */ /* 0x004fe20000041814 */
[----:B------:R-:W2:Y:S01]  /*1f670*/  LDL.LU.64 R44, [R1+0x100] ;  /* 0x00010000012c7983 */ /* 0x000ea20000300a00 */
[----:B------:R-:W2:Y:S11]  /*1f680*/  LDL.LU.64 R46, [R1+0x108] ;  /* 0x00010800012e7983 */ /* 0x000eb60000300a00 */
[----:B------:R-:W-:Y:S10]  /*1f690*/  @!UPT UIADD3 URZ, URZ, URZ, URZ ;  /* 0x0000003f3f3ff290 */ /* 0x000ff4000fffe03f */
[----:B------:R0:W-:Y:S01]  /*1f6a0*/  STL.64 [R1+0x680], R20 ;  /* 0x0006801401007387 */ /* 0x0001e20000100a00 */
[----:B------:R1:W-:Y:S03]  /*1f6b0*/  STL.64 [R1+0x688], R22 ;  /* 0x0006881601007387 */ /* 0x0003e60000100a00 */
[----:B0-----:R-:W2:Y:S01]  /*1f6c0*/  LDL.LU.64 R20, [R1+0xd0] ;  /* 0x0000d00001147983 */ /* 0x001ea20000300a00 */
[----:B-1----:R-:W2:Y:S02]  /*1f6d0*/  LDL.LU.64 R22, [R1+0xd8] ;  /* 0x0000d80001167983 */ /* 0x002ea40000300a00 */
[----:B------:R-:W2:Y:S02]  /*1f6e0*/  LDL.LU.64 R38, [R1+0x1bc0] ;  /* 0x001bc00001267983 */ /* 0x000ea40000300a00 */
[----:B------:R-:W2:Y:S01]  /*1f6f0*/  LDL.LU.64 R36, [R1+0x1bb8] ;  /* 0x001bb80001247983 */ /* 0x000ea20000300a00 */
[----:B------:R0:W-:Y:S01]  /*1f700*/  STL.64 [R1+0x7c0], R52 ;  /* 0x0007c03401007387 */ /* 0x0001e20000100a00 */
[----:B------:R1:W-:Y:S03]  /*1f710*/  STL.64 [R1+0x7c8], R54 ;  /* 0x0007c83601007387 */ /* 0x0003e60000100a00 */
[----:B0-----:R-:W1:Y:S02]  /*1f720*/  LDL.LU.64 R52, [R1+0x1bb0] ;  /* 0x001bb00001347983 */ /* 0x001e640000300a00 */
[C---:B-1----:R-:W-:Y:S02]  /*1f730*/  HMMA.16816.F32.BF16 R52, R48.reuse, R52, R40 ;  /* 0x000000343034723c */ /* 0x042fe40000041828 */
[----:B------:R-:W2:Y:S01]  /*1f740*/  LDL.LU.64 R42, [R1+0x1ba8] ;  /* 0x001ba800012a7983 */ /* 0x000ea20000300a00 */
[----:B------:R-:W2:Y:S11]  /*1f750*/  LDL.LU.64 R40, [R1+0x1ba0] ;  /* 0x001ba00001287983 */ /* 0x000eb60000300a00 */
[----:B------:R-:W-:Y:S09]  /*1f760*/  @!UPT UIADD3 URZ, URZ, URZ, URZ ;  /* 0x0000003f3f3ff290 */ /* 0x000ff2000fffe03f */
[----:B------:R0:W-:Y:S01]  /*1f770*/  STL.64 [R1+0x7b0], R52 ;  /* 0x0007b03401007387 */ /* 0x0001e20000100a00 */
[----:B------:R1:W-:Y:S03]  /*1f780*/  STL.64 [R1+0x7b8], R54 ;  /* 0x0007b83601007387 */ /* 0x0003e60000100a00 */
[----:B0-----:R-:W1:Y:S02]  /*1f790*/  LDL.LU.64 R52, [R1+0x1b98] ;  /* 0x001b980001347983 */ /* 0x001e640000300a00 */
[----:B-1----:R-:W-:Y:S02]  /*1f7a0*/  HMMA.16816.F32.BF16 R52, R48, R52, R56 ;  /* 0x000000343034723c */ /* 0x002fe40000041838 */
[----:B------:R-:W3:Y:S01]  /*1f7b0*/  LDL.LU.64 R58, [R1+0x1b90] ;  /* 0x001b9000013a7983 */ /* 0x000ee20000300a00 */
[----:B------:R-:W3:Y:S11]  /*1f7c0*/  LDL.LU.64 R56, [R1+0x1b88] ;  /* 0x001b880001387983 */ /* 0x000ef60000300a00 */
[----:B------:R-:W-:Y:S09]  /*1f7d0*/  @!UPT UIADD3 URZ, URZ, URZ, URZ ;  /* 0x0000003f3f3ff290 */ /* 0x000ff2000fffe03f */
[----:B------:R0:W-:Y:S01]  /*1f7e0*/  STL.64 [R1+0x7a0], R52 ;  /* 0x0007a03401007387 */ /* 0x0001e20000100a00 */
[----:B------:R-:W-:Y:S03]  /*1f7f0*/  STL.64 [R1+0x7a8], R54 ;  /* 0x0007a83601007387 */ /* 0x000fe60000100a00 */
[----:B0-----:R-:W3:Y:S01]  /*1f800*/  LDL.LU.64 R52, [R1+0x1b80] ;  /* 0x001b800001347983 */ /* 0x001ee20000300a00 */
[----:B------:R-:W-:Y:S02]  /*1f810*/  IMAD.MOV.U32 R24, RZ, RZ, R2 ;  /* 0x000000ffff187224 */ /* 0x000fe400078e0002 */
[----:B------:R-:W-:-:S07]  /*1f820*/  IMAD.MOV.U32 R25, RZ, RZ, R0 ;  /* 0x000000ffff197224 */ /* 0x000fce00078e0000 */
[C---:B--2---:R-:W-:Y:S11]  /*1f830*/  HMMA.16816.F32.BF16 R44, R48.reuse, R24, R44 ;  /* 0x00000018302c723c */ /* 0x044ff6000004182c */
[----:B------:R-:W-:Y:S11]  /*1f840*/  @!UPT UIADD3 URZ, URZ, URZ, URZ ;  /* 0x0000003f3f3ff290 */ /* 0x000ff6000fffe03f */
[----:B------:R-:W-:Y:S01]  /*1f850*/  @!UPT UIADD3 URZ, URZ, URZ, URZ ;  /* 0x0000003f3f3ff290 */ /* 0x000fe2000fffe03f */
[----:B------:R-:W-:Y:S01]  /*1f860*/  STL.64 [R1+0x790], R44 ;  /* 0x0007902c01007387 */ /* 0x000fe20000100a00 */
[----:B------:R-:W-:Y:S01]  /*1f870*/  STL.64 [R1+0x798], R46 ;  /* 0x0007982e01007387 */ /* 0x000fe20000100a00 */
[C---:B---3--:R-:W-:Y:S11]  /*1f880*/  HMMA.16816.F32.BF16 R24, R48.reuse, R52, R32 ;  /* 0x000000343018723c */ /* 0x048ff60000041820 */
[----:B------:R-:W-:Y:S11]  /*1f890*/  @!UPT UIADD3 URZ, URZ, URZ, URZ ;  /* 0x0000003f3f3ff290 */ /* 0x000ff6000fffe03f */
[----:B------:R-:W-:Y:S01]  /*1f8a0*/  @!UPT UIADD3 URZ, URZ, URZ, URZ ;  /* 0x0000003f3f3ff290 */ /* 0x000fe2000fffe03f */
[----:B------:R-:W-:Y:S01]  /*1f8b0*/  STL.64 [R1+0x670], R24 ;  /* 0x0006701801007387 */ /* 0x000fe20000100a00 */
[----:B------:R0:W-:Y:S02]  /*1f8c0*/  STL.64 [R1+0x678], R26 ;  /* 0x0006781a01007387 */ /* 0x0001e40000100a00 */
[----:B------:R-:W2:Y:S02]  /*1f8d0*/  LDL.LU.64 R32, [R1+0xc0] ;  /* 0x0000c00001207983 */ /* 0x000ea40000300a00 */
[----:B------:R-:W2:Y:S01]  /*1f8e0*/  LDL.LU.64 R34, [R1+0xc8] ;  /* 0x0000c80001227983 */ /* 0x000ea20000300a00 */
[C---:B0-----:R-:W-:Y:S08]  /*1f8f0*/  HMMA.16816.F32.BF16 R24, R48.reuse, R56, R28 ;  /* 0x000000383018723c */ /* 0x041ff0000004181c */
[----:B------:R-:W-:Y:S01]  /*1f900*/  HMMA.16816.F32.BF16 R20, R48, R40, R20 ;  /* 0x000000283014723c */ /* 0x000fe20000041814 */
[----:B------:R-:W-:-:S02]  /*1f910*/  IMAD.MOV.U32 R2, RZ, RZ, R52 ;  /* 0x000000ffff027224 */ /* 0x000fc400078e0034 */
[----:B------:R-:W-:Y:S11]  /*1f920*/  IMAD.MOV.U32 R0, RZ, RZ, R53 ;  /* 0x000000ffff007224 */ /* 0x000ff600078e0035 */
[----:B------:R-:W-:Y:S01]  /*1f930*/  @!UPT UIADD3 URZ, URZ, URZ, URZ ;  /* 0x0000003f3f3ff290 */ /* 0x000fe2000fffe03f */
[----:B------:R0:W-:Y:S01]  /*1f940*/  STL.64 [R1+0x660], R24 ;  /* 0x0006601801007387 */ /* 0x0001e20000100a00 */
[----:B------:R1:W-:Y:S02]  /*1f950*/  STL.64 [R1+0x668], R26 ;  /* 0x0006681a01007387 */ /* 0x0003e40000100a00 */
[----:B------:R-:W3:Y:S02]  /*1f960*/  LDL.LU.64 R28, [R1+0xb0] ;  /* 0x0000b000011c7983 */ /* 0x000ee40000300a00 */
[----:B------:R-:W3:Y:S01]  /*1f970*/  LDL.LU.64 R30, [R1+0xb8] ;  /* 0x0000b800011e7983 */ /* 0x000ee20000300a00 */
[----:B------:R-:W3:Y:S01]  /*1f980*/  LDL.LU.64 R44, [R1+0x50] ;  /* 0x00005000012c7983 */ /* 0x000ee20000300a00 */
[----:B------:R-:W3:Y:S02]  /*1f990*/  LDL.LU.64 R46, [R1+0x58] ;  /* 0x00005800012e7983 */ /* 0x000ee40000300a00 */
[----:B------:R-:W-:Y:S02]  /*1f9a0*/  STL.64 [R1+0x1af8], R58 ;  /* 0x001af83a01007387 */ /* 0x000fe40000100a00 */
[----:B------:R-:W-:Y:S01]  /*1f9b0*/  STL.64 [R1+0x1af0], R56 ;  /* 0x001af03801007387 */ /* 0x000fe20000100a00 */
[----:B0-----:R-:W3:Y:S01]  /*1f9c0*/  LDL.LU.64 R24, [R1+0xa0] ;  /* 0x0000a00001187983 */ /* 0x001ee20000300a00 */
[----:B-1----:R-:W3:Y:S02]  /*1f9d0*/  LDL.LU.64 R26, [R1+0xa8] ;  /* 0x0000a800011a7983 */ /* 0x002ee40000300a00 */
[----:B------:R0:W-:Y:S02]  /*1f9e0*/  STL.64 [R1+0x650], R20 ;  /* 0x0006501401007387 */ /* 0x0001e40000100a00 */
[----:B------:R1:W-:Y:S01]  /*1f9f0*/  STL.64 [R1+0x658], R22 ;  /* 0x0006581601007387 */ /* 0x0003e20000100a00 */
[----:B0-----:R-:W3:Y:S01]  /*1fa00*/  LDL.LU.64 R20, [R1+0x90] ;  /* 0x0000900001147983 */ /* 0x001ee20000300a00 */
[----:B-1----:R-:W3:Y:S02]  /*1fa10*/  LDL.LU.64 R22, [R1+0x98] ;  /* 0x0000980001167983 */ /* 0x002ee40000300a00 */
[----:B------:R-:W3:Y:S02]  /*1fa20*/  LDL.LU.64 R52, [R1+0x80] ;  /* 0x0000800001347983 */ /* 0x000ee40000300a00 */
[----:B------:R-:W3:Y:S01]  /*1fa30*/  LDL.LU.64 R54, [R1+0x88] ;  /* 0x0000880001367983 */ /* 0x000ee20000300a00 */
[----:B------:R-:W3:Y:S01]  /*1fa40*/  LDL.64 R56, [R1+0x30] ;  /* 0x0000300001387983 */ /* 0x000ee20000100a00 */
[----:B------:R-:W-:Y:S02]  /*1fa50*/  STL.64 [R1+0x1b08], R42 ;  /* 0x001b082a01007387 */ /* 0x000fe40000100a00 */
[----:B------:R0:W-:Y:S02]  /*1fa60*/  STL.64 [R1+0x1b00], R40 ;  /* 0x001b002801007387 */ /* 0x0001e40000100a00 */
[----:B0-----:R-:W3:Y:S01]  /*1fa70*/  LDL.LU.64 R40, [R1+0x60] ;  /* 0x0000600001287983 */ /* 0x001ee20000300a00 */
[----:B------:R-:W3:Y:S01]  /*1fa80*/  LDL.LU.64 R42, [R1+0x68] ;  /* 0x00006800012a7983 */ /* 0x000ee20000300a00 */
[C---:B--2---:R-:W-:Y:S11]  /*1fa90*/  HMMA.16816.F32.BF16 R32, R48.reuse, R36, R32 ;  /* 0x000000243020723c */ /* 0x044ff60000041820 */
[----:B------:R-:W-:Y:S11]  /*1faa0*/  @!UPT UIADD3 URZ, URZ, URZ, URZ ;  /* 0x0000003f3f3ff290 */ /* 0x000ff6000fffe03f */
[----:B------:R-:W-:Y:S01]  /*1fab0*/  @!UPT UIADD3 URZ, URZ, URZ, URZ ;  /* 0x0000003f3f3ff290 */ /* 0x000fe2000fffe03f */
[----:B------:R-:W-:Y:S01]  /*1fac0*/  STL.64 [R1+0x640], R32 ;  /* 0x0006402001007387 */ /* 0x000fe20000100a00 */
[----:B------:R0:W-:Y:S03]  /*1fad0*/  STL.64 [R1+0x648], R34 ;  /* 0x0006482201007387 */ /* 0x0001e60000100a00 */
[----:B0-----:R-:W2:Y:S01]  /*1fae0*/  LDL.LU.64 R34, [R1+0x1b78] ;  /* 0x001b780001227983 */ /* 0x001ea20000300a00 */
[----:B------:R-:W3:Y:S02]  /*1faf0*/  LDL.LU.64 R32, [R1+0x1b70] ;  /* 0x001b700001207983 */ /* 0x000ee40000300a00 */
[----:B------:R-:W-:Y:S02]  /*1fb00*/  STL.64 [R1+0x1b18], R38 ;  /* 0x001b182601007387 */ /* 0x000fe40000100a00 */
[----:B------:R0:W-:Y:S02]  /*1fb10*/  STL.64 [R1+0x1b10], R36 ;  /* 0x001b102401007387 */ /* 0x0001e40000100a00 */
[----:B0-----:R-:W2:Y:S01]  /*1fb20*/  LDL.64 R36, [R1+0x40] ;  /* 0x0000400001247983 */ /* 0x001ea20000100a00 */
[C---:B---3--:R-:W-:Y:S11]  /*1fb30*/  HMMA.16816.F32.BF16 R28, R48.reuse, R32, R28 ;  /* 0x00000020301c723c */ /* 0x048ff6000004181c */
[----:B------:R-:W-:Y:S11]  /*1fb40*/  @!UPT UIADD3 URZ, URZ, URZ, URZ ;  /* 0x0000003f3f3ff290 */ /* 0x000ff6000fffe03f */
[----:B------:R-:W-:Y:S01]  /*1fb50*/  @!UPT UIADD3 URZ, URZ, URZ, URZ ;  /* 0x0000003f3f3ff290 */ /* 0x000fe2000fffe03f */
[----:B------:R-:W-:Y:S01]  /*1fb60*/  STL.64 [R1+0x630], R28 ;  /* 0x0006301c01007387 */ /* 0x000fe20000100a00 */
[----:B------:R0:W-:Y:S03]  /*1fb70*/  STL.64 [R1+0x638], R30 ;  /* 0x0006381e01007387 */ /* 0x0001e60000100a00 */
[----:B0-----:R-:W3:Y:S01]  /*1fb80*/  LDL.LU.64 R30, [R1+0x1b68] ;  /* 0x001b6800011e7983 */ /* 0x001ee20000300a00 */
[----:B------:R-:W3:Y:S02]  /*1fb90*/  LDL.LU.64 R28, [R1+0x1b60] ;  /* 0x001b6000011c7983 */ /* 0x000ee40000300a00 */
[----:B--2---:R-:W-:Y:S02]  /*1fba0*/  STL.64 [R1+0x1b28], R34 ;  /* 0x001b282201007387 */ /* 0x004fe40000100a00 */
[----:B------:R0:W-:Y:S02]  /*1fbb0*/  STL.64 [R1+0x1b20], R32 ;  /* 0x001b202001007387 */ /* 0x0001e40000100a00 */
[----:B0-----:R-:W2:Y:S01]  /*1fbc0*/  LDL.LU.64 R32, [R1+0x70] ;  /* 0x0000700001207983 */ /* 0x001ea20000300a00 */
[----:B------:R-:W2:Y:S01]  /*1fbd0*/  LDL.LU.64 R34, [R1+0x78] ;  /* 0x0000780001227983 */ /* 0x000ea20000300a00 */
[C---:B---3--:R-:W-:Y:S11]  /*1fbe0*/  HMMA.16816.F32.BF16 R24, R48.reuse, R28, R24 ;  /* 0x0000001c3018723c */ /* 0x048ff60000041818 */
[----:B------:R-:W-:Y:S11]  /*1fbf0*/  @!UPT UIADD3 URZ, URZ, URZ, URZ ;  /* 0x0000003f3f3ff290 */ /* 0x000ff6000fffe03f */
[----:B------:R-:W-:Y:S01]  /*1fc00*/  @!UPT UIADD3 URZ, URZ, URZ, URZ ;  /* 0x0000003f3f3ff290 */ /* 0x000fe2000fffe03f */
[----:B------:R-:W-:Y:S01]  /*1fc10*/  STL.64 [R1+0x620], R24 ;  /* 0x0006201801007387 */ /* 0x000fe20000100a00 */
[----:B------:R0:W-:Y:S03]  /*1fc20*/  STL.64 [R1+0x628], R26 ;  /* 0x0006281a01007387 */ /* 0x0001e60000100a00 */
[----:B0-----:R-:W3:Y:S01]  /*1fc30*/  LDL.LU.64 R26, [R1+0x1b58] ;  /* 0x001b5800011a7983 */ /* 0x001ee20000300a00 */
[----:B------:R-:W2:Y:S02]  /*1fc40*/  LDL.LU.64 R24, [R1+0x1b50] ;  /* 0x001b500001187983 */ /* 0x000ea40000300a00 */
[C---:B--2---:R-:W-:Y:S11]  /*1fc50*/  HMMA.16816.F32.BF16 R20, R48.reuse, R24, R20 ;  /* 0x000000183014723c */ /* 0x044ff60000041814 */
[----:B------:R-:W-:Y:S11]  /*1fc60*/  @!UPT UIADD3 URZ, URZ, URZ, URZ ;  /* 0x0000003f3f3ff290 */ /* 0x000ff6000fffe03f */
[----:B------:R-:W-:Y:S01]  /*1fc70*/  @!UPT UIADD3 URZ, URZ, URZ, URZ ;  /* 0x0000003f3f3ff290 */ /* 0x000fe2000fffe03f */
[----:B------:R-:W-:Y:S01]  /*1fc80*/  STL.64 [R1+0x610], R20 ;  /* 0x0006101401007387 */ /* 0x000fe20000100a00 */
[----:B------:R0:W-:Y:S03]  /*1fc90*/  STL.64 [R1+0x618], R22 ;  /* 0x0006181601007387 */ /* 0x0001e60000100a00 */
[----:B0-----:R-:W2:Y:S01]  /*1fca0*/  LDL.LU.64 R22, [R1+0x1b48] ;  /* 0x001b480001167983 */ /* 0x001ea20000300a00 */
[----:B------:R-:W2:Y:S01]  /*1fcb0*/  LDL.LU.64 R20, [R1+0x1b40] ;  /* 0x001b400001147983 */ /* 0x000ea20000300a00 */
[C---:B------:R-:W-:Y:S08]  /*1fcc0*/  HMMA.16816.F32.BF16 R32, R48.reuse, R16, R32 ;  /* 0x000000103020723c */ /* 0x040ff00000041820 */
[C---:B--2---:R-:W-:Y:S11]  /*1fcd0*/  HMMA.16816.F32.BF16 R52, R48.reuse, R20, R52 ;  /* 0x000000143034723c */ /* 0x044ff60000041834 */
[----:B------:R-:W-:Y:S11]  /*1fce0*/  @!UPT UIADD3 URZ, URZ, URZ, URZ ;  /* 0x0000003f3f3ff290 */ /* 0x000ff6000fffe03f */
[----:B------:R-:W-:Y:S01]  /*1fcf0*/  @!UPT UIADD3 URZ, URZ, URZ, URZ ;  /* 0x0000003f3f3ff290 */ /* 0x000fe2000fffe03f */
[----:B------:R-:W-:Y:S01]  /*1fd00*/  STL.64 [R1+0x600], R52 ;  /* 0x0006003401007387 */ /* 0x000fe20000100a00 */
[----:B------:R0:W-:Y:S03]  /*1fd10*/  STL.64 [R1+0x608], R54 ;  /* 0x0006083601007387 */ /* 0x0001e60000100a00 */
[----:B0-----:R-:W2:Y:S01]  /*1fd20*/  LDL.LU.64 R54, [R1+0x1b38] ;  /* 0x001b380001367983 */ /* 0x001ea20000300a00 */
[----:B------:R-:W2:Y:S02]  /*1fd30*/  LDL.LU.64 R52, [R1+0x1b30] ;  /* 0x001b300001347983 */ /* 0x000ea40000300a00 */
[----:B------:R-:W-:Y:S02]  /*1fd40*/  STL.64 [R1+0x5f0], R32 ;  /* 0x0005f02001007387 */ /* 0x000fe40000100a00 */
[----:B------:R0:W-:Y:S02]  /*1fd50*/  STL.64 [R1+0x5f8], R34 ;  /* 0x0005f82201007387 */ /* 0x0001e40000100a00 */
[C---:B0-----:R-:W-:Y:S08]  /*1fd60*/  HMMA.16816.F32.BF16 R32, R48.reuse, R12, R40 ;  /* 0x0000000c3020723c */ /* 0x041ff00000041828 */
[C---:B------:R-:W-:Y:S11]  /*1fd70*/  HMMA.16816.F32.BF16 R40, R48.reuse, R8, R44 ;  /* 0x000000083028723c */ /* 0x040ff6000004182c */
[----:B------:R-:W-:Y:S04]  /*1fd80*/  @!UPT UIADD3 URZ, URZ, URZ, URZ ;  /* 0x0000003f3f3ff290 */ /* 0x000fe8000fffe03f */
[----:B------:R0:W-:Y:S01]  /*1fd90*/  STL.64 [R1+0x5e0], R32 ;  /* 0x0005e02001007387 */ /* 0x0001e20000100a00 */
[----:B------:R1:W-:Y:S03]  /*1fda0*/  STL.64 [R1+0x5e8], R34 ;  /* 0x0005e82201007387 */ /* 0x0003e60000100a00 */
[----:B0-----:R-:W3:Y:S01]  /*1fdb0*/  LDL.LU.64 R32, [R1+0xa40] ;  /* 0x000a400001207983 */ /* 0x001ee20000300a00 */
[----:B-1----:R-:W3:Y:S03]  /*1fdc0*/  LDL.LU.64 R34, [R1+0xa48] ;  /* 0x000a480001227983 */ /* 0x002ee60000300a00 */
[----:B------:R0:W-:Y:S02]  /*1fdd0*/  STL.64 [R1+0x5d0], R40 ;  /* 0x0005d02801007387 */ /* 0x0001e40000100a00 */
[----:B------:R-:W-:Y:S01]  /*1fde0*/  STL.64 [R1+0x5d8], R42 ;  /* 0x0005d82a01007387 */ /* 0x000fe20000100a00 */
[----:B0-----:R-:W4:Y:S01]  /*1fdf0*/  LDL.64 R40, [R1+0x10] ;  /* 0x0000100001287983 */ /* 0x001f220000100a00 */
[----:B------:R-:W-:Y:S02]  /*1fe00*/  STL.64 [R1+0x1ae8], R10 ;  /* 0x001ae80a01007387 */ /* 0x000fe40000100a00 */
[----:B------:R0:W-:Y:S02]  /*1fe10*/  STL.64 [R1+0x1ae0], R8 ;  /* 0x001ae00801007387 */ /* 0x0001e40000100a00 */
[----:B0-----:R-:W4:Y:S01]  /*1fe20*/  LDL.64 R8, [R1+0x20] ;  /* 0x0000200001087983 */ /* 0x001f220000100a00 */
[----:B------:R-:W-:Y:S02]  /*1fe30*/  STL.64 [R1+0x1ad0], R6 ;  /* 0x001ad00601007387 */ /* 0x000fe40000100a00 */
[----:B------:R0:W-:Y:S01]  /*1fe40*/  STL.64 [R1+0x1ac8], R4 ;  /* 0x001ac80401007387 */ /* 0x0001e20000100a00 */
[----:B--2---:R-:W-:Y:S01]  /*1fe50*/  HMMA.16816.F32.BF16 R44, R48, R4, R52 ;  /* 0x00000004302c723c */ /* 0x004fe20000041834 */
[----:B------:R-:W1:Y:S11]  /*1fe60*/  LDSM.16.MT88.4 R48, [R30+0x80] ;  /* 0x000080001e30783b */ /* 0x000e760000004200 */
[----:B------:R-:W-:Y:S11]  /*1fe70*/  @!UPT UIADD3 URZ, URZ, URZ, URZ ;  /* 0x0000003f3f3ff290 */ /* 0x000ff6000fffe03f */
[----:B------:R-:W-:Y:S01]  /*1fe80*/  STL.64 [R1+0x4c0], R44 ;  /* 0x0004c02c01007387 */ /* 0x000fe20000100a00 */
[----:B------:R-:W-:Y:S02]  /*1fe90*/  STL.64 [R1+0x4c8], R46 ;  /* 0x0004c82e01007387 */ /* 0x000fe40000100a00 */
[----:B0-----:R-:W4:Y:S02]  /*1fea0*/  LDL.LU.64 R4, [R1+0xa30] ;  /* 0x000a300001047983 */ /* 0x001f240000300a00 */
[----:B------:R-:W4:Y:S01]  /*1feb0*/  LDL.LU.64 R6, [R1+0xa38] ;  /* 0x000a380001067983 */ /* 0x000f220000300a00 */
[----:B-1----:R-:W-:Y:S01]  /*1fec0*/  STL.64 [R1+0x1ac0], R50 ;  /* 0x001ac03201007387 */ /* 0x002fe20000100a00 */
[----:B------:R0:W-:Y:S03]  /*1fed0*/  STL.64 [R1+0x1ab8], R48 ;  /* 0x001ab83001007387 */ /* 0x0001e60000100a00 */
[----:B0-----:R-:W2:Y:S01]  /*1fee0*/  LDL.LU.64 R48, [R1+0xa50] ;  /* 0x000a500001307983 */ /* 0x001ea20000300a00 */
[----:B------:R-:W2:Y:S01]  /*1fef0*/  LDL.LU.64 R50, [R1+0xa58] ;  /* 0x000a580001327983 */ /* 0x000ea20000300a00 */
[----:B---3--:R-:W-:-:S04]  /*1ff00*/  LOP3.LUT R31, R31, 0x10, R27, 0x78, !PT ;  /* 0x000000101f1f7812 */ /* 0x008fc800078e781b */
[----:B------:R-:W-:-:S05]  /*1ff10*/  LOP3.LUT R31, R31, 0x800, R26, 0xf8, !PT ;  /* 0x000008001f1f7812 */ /* 0x000fca00078ef81a */
[----:B------:R-:W0:Y:S01]  /*1ff20*/  LDSM.16.MT88.4 R44, [R31+0x80] ;  /* 0x000080001f2c783b */ /* 0x000e220000004200 */
[----:B------:R-:W-:Y:S02]  /*1ff30*/  IMAD.MOV.U32 R52, RZ, RZ, R2 ;  /* 0x000000ffff347224 */ /* 0x000fe400078e0002 */
[----:B------:R-:W-:Y:S02]  /*1ff40*/  IMAD.MOV.U32 R3, RZ, RZ, R56 ;  /* 0x000000ffff037224 */ /* 0x000fe400078e0038 */
[----:B------:R-:W-:Y:S01]  /*1ff50*/  IMAD.MOV.U32 R2, RZ, RZ, R57 ;  /* 0x000000ffff027224 */ /* 0x000fe200078e0039 */
[C---:B0-----:R-:W-:Y:S08]  /*1ff60*/  HMMA.16816.F32.BF16 R32, R44.reuse, R56, R32 ;  /* 0x000000382c20723c */ /* 0x041ff00000041820 */
[C---:B--2---:R-:W-:Y:S11]  /*1ff70*/  HMMA.16816.F32.BF16 R48, R44.reuse, R36, R48 ;  /* 0x000000242c30723c */ /* 0x044ff60000041830 */
[----:B------:R-:W-:Y:S11]  /*1ff80*/  @!UPT UIADD3 URZ, URZ, URZ, URZ ;  /* 0x0000003f3f3ff290 */ /* 0x000ff6000fffe03f */
[----:B------:R-:W-:Y:S01]  /*1ff90*/  @!UPT UIADD3 URZ, URZ, URZ, URZ ;  /* 0x0000003f3f3ff290 */ /* 0x000fe2000fffe03f */
[----:B------:R0:W-:Y:S01]  /*1ffa0*/  STL.64 [R1+0xb0], R48 ;  /* 0x0000b03001007387 */ /* 0x0001e20000100a00 */
[----:B------:R-:W-:Y:S02]  /*1ffb0*/  STL.64 [R1+0xb8], R50 ;  /* 0x0000b83201007387 */ /* 0x000fe40000100a00 */
[----:B0-----:R-:W-:Y:S02]  /*1ffc0*/  IMAD.MOV.U32 R49, RZ, RZ, R36 ;  /* 0x000000ffff317224 */ /* 0x001fe400078e0024 */
[----:B------:R-:W-:Y:S02]  /*1ffd0*/  IMAD.MOV.U32 R48, RZ, RZ, R37 ;  /* 0x000000ffff307224 */ /* 0x000fe400078e0025 */
[----:B------:R-:W2:Y:S01]  /*1ffe0*/  LDL.LU.64 R36, [R1+0xa20] ;  /* 0x000a200001247983 */ /* 0x000ea20000300a00 */
[----:B------:R-:W2:Y:S02]  /*1fff0*/  LDL.LU.64 R38, [R1+0xa28] ;  /* 0x000a280001267983 */ /* 0x000ea40000300a00 */
[----:B------:R-:W-:Y:S02]  /*20000*/  STL.64 [R1+0xa0], R32 ;  /* 0x0000a02001007387 */ /* 0x000fe40000100a00 */
[----:B------:R0:W-:Y:S02]  /*20010*/  STL.64 [R1+0xa8], R34 ;  /* 0x0000a82201007387 */ /* 0x0001e40000100a00 */
[----:B0-----:R-:W3:Y:S01]  /*20020*/  LDL.LU.64 R34, [R1+0x1b28] ;  /* 0x001b280001227983 */ /* 0x001ee20000300a00 */
[----:B------:R-:W3:Y:S02]  /*20030*/  LDL.LU.64 R32, [R1+0x1b20] ;  /* 0x001b200001207983 */ /* 0x000ee40000300a00 */
[----:B------:R-:W3:Y:S02]  /*20040*/  LDL.LU.64 R56, [R1+0x9c0] ;  /* 0x0009c00001387983 */ /* 0x000ee40000300a00 */
[----:B------:R-:W3:Y:S01]  /*20050*/  LDL.LU.64 R58, [R1+0x9c8] ;  /* 0x0009c800013a7983 */ /* 0x000ee20000300a00 */
[----:B----4-:R-:W-:Y:S01]  /*20060*/  HMMA.16816.F32.BF16 R4, R44, R8, R4 ;  /* 0x000000082c04723c */ /* 0x010fe20000041804 */
[----:B------:R-:W-:-:S02]  /*20070*/  IMAD.MOV.U32 R53, RZ, RZ, R0 ;  /* 0x000000ffff357224 */ /* 0x000fc400078e0000 */
[----:B------:R-:W-:Y:S02]  /*20080*/  IMAD.MOV.U32 R0, RZ, RZ, R8 ;  /* 0x000000ffff007224 */ /* 0x000fe400078e0008 */
[----:B------:R-:W-:Y:S02]  /*20090*/  IMAD.MOV.U32 R60, RZ, RZ, R9 ;  /* 0x000000ffff3c7224 */ /* 0x000fe400078e0009 */
[----:B------:R-:W-:Y:S02]  /*200a0*/  IMAD.MOV.U32 R51, RZ, RZ, R40 ;  /* 0x000000ffff337224 */ /* 0x000fe400078e0028 */
[----:B------:R-:W-:Y:S11]  /*200b0*/  IMAD.MOV.U32 R50, RZ, RZ, R41 ;  /* 0x000000ffff327224 */ /* 0x000ff600078e0029 */
[----:B------:R-:W-:Y:S03]  /*200c0*/  @!UPT UIADD3 URZ, URZ, URZ, URZ ;  /* 0x0000003f3f3ff290 */ /* 0x000fe6000fffe03f */
[----:B------:R0:W-:Y:S01]  /*200d0*/  STL [R1+0x90], R4 ;  /* 0x0000900401007387 */ /* 0x0001e20000100800 */
[----:B------:R1:W-:Y:S02]  /*200e0*/  STL [R1+0x9c], R7 ;  /* 0x00009c0701007387 */ /* 0x0003e40000100800 */
[----:B------:R-:W-:Y:S02]  /*200f0*/  IMAD.MOV.U32 R27, RZ, RZ, R6 ;  /* 0x000000ffff1b7224 */ /* 0x000fe400078e0006 */
[----:B------:R-:W-:Y:S01]  /*20100*/  IMAD.MOV.U32 R26, RZ, RZ, R5 ;  /* 0x000000ffff1a7224 */ /* 0x000fe200078e0005 */
[----:B------:R-:W4:Y:S01]  /*20110*/  LDL.LU.64 R8, [R1+0x9a0] ;  /* 0x0009a00001087983 */ /* 0x000f220000300a00 */
[----:B------:R-:W4:Y:S03]  /*20120*/  LDL.LU.64 R10, [R1+0x9a8] ;  /* 0x0009a800010a7983 */ /* 0x000f260000300a00 */
[----:B0-----:R-:W4:Y:S01]  /*20130*/  LDL.LU.64 R4, [R1+0x990] ;  /* 0x0009900001047983 */ /* 0x001f220000300a00 */
[----:B-1----:R-:W4:Y:S02]  /*20140*/  LDL.LU.64 R6, [R1+0x998] ;  /* 0x0009980001067983 */ /* 0x002f240000300a00 */
[----:B------:R-:W-:Y:S02]  /*20150*/  STL [R1+0x1894], R27 ;  /* 0x0018941b01007387 */ /* 0x000fe40000100800 */
[----:B------:R-:W-:Y:S01]  /*20160*/  STL [R1+0x1890], R26 ;  /* 0x0018901a01007387 */ /* 0x000fe20000100800 */
[C---:B--2---:R-:W-:Y:S08]  /*20170*/  HMMA.16816.F32.BF16 R36, R44.reuse, R40, R36 ;  /* 0x000000282c24723c */ /* 0x044ff00000041824 */
[C---:B---3--:R-:W-:Y:S11]  /*20180*/  HMMA.16816.F32.BF16 R56, R44.reuse, R52, R56 ;  /* 0x000000342c38723c */ /* 0x048ff60000041838 */
[----:B------:R-:W-:Y:S04]  /*20190*/  @!UPT UIADD3 URZ, URZ, URZ, URZ ;  /* 0x0000003f3f3ff290 */ /* 0x000fe8000fffe03f */
[----:B------:R-:W-:Y:S01]  /*201a0*/  STL.64 [R1+0x80], R36 ;  /* 0x0000802401007387 */ /* 0x000fe20000100a00 */
[----:B------:R0:W-:Y:S03]  /*201b0*/  STL.64 [R1+0x88], R38 ;  /* 0x0000882601007387 */ /* 0x0001e60000100a00 */
[----:B0-----:R-:W2:Y:S01]  /*201c0*/  LDL.LU.64 R38, [R1+0x1b18] ;  /* 0x001b180001267983 */ /* 0x001ea20000300a00 */
[----:B------:R-:W3:Y:S02]  /*201d0*/  LDL.LU.64 R36, [R1+0x1b10] ;  /* 0x001b100001247983 */ /* 0x000ee40000300a00 */
[----:B------:R-:W2:Y:S02]  /*201e0*/  LDL.LU.64 R42, [R1+0x1b08] ;  /* 0x001b0800012a7983 */ /* 0x000ea40000300a00 */
[----:B------:R-:W4:Y:S01]  /*201f0*/  LDL.LU.64 R40, [R1+0x1b00] ;  /* 0x001b000001287983 */ /* 0x000f220000300a00 */
[----:B------:R-:W-:Y:S01]  /*20200*/  STL.64 [R1+0x70], R56 ;  /* 0x0000703801007387 */ /* 0x000fe20000100a00 */
[----:B------:R0:W-:Y:S03]  /*20210*/  STL.64 [R1+0x78], R58 ;  /* 0x0000783a01007387 */ /* 0x0001e60000100a00 */
[----:B0-----:R-:W2:Y:S01]  /*20220*/  LDL.LU.64 R58, [R1+0x1af8] ;  /* 0x001af800013a7983 */ /* 0x001ea20000300a00 */
[----:B------:R-:W2:Y:S02]  /*20230*/  LDL.LU.64 R56, [R1+0x1af0] ;  /* 0x001af00001387983 */ /* 0x000ea40000300a00 */
[----:B------:R0:W-:Y:S02]  /*20240*/  STL.64 [R1+0x1a88], R52 ;  /* 0x001a883401007387 */ /* 0x0001e40000100a00 */
[----:B0-----:R-:W2:Y:S01]  /*20250*/  LDL.LU.64 R52, [R1+0x9b0] ;  /* 0x0009b00001347983 */ /* 0x001ea20000300a00 */
[----:B------:R-:W2:Y:S01]  /*20260*/  LDL.LU.64 R54, [R1+0x9b8] ;  /* 0x0009b80001367983 */ /* 0x000ea20000300a00 */
[C---:B----4-:R-:W-:Y:S08]  /*20270*/  HMMA.16816.F32.BF16 R8, R44.reuse, R40, R8 ;  /* 0x000000282c08723c */ /* 0x050ff00000041808 */
        /* <DEDUP_REMOVED lines=10> */
[----:B------:R-:W-:Y:S02]  /*20320*/  STL.64 [R1+0x230], R8 ;  /* 0x0002300801007387 */ /* 0x000fe40000100a00 */
[----:B------:R-:W-:Y:S01]  /*20330*/  STL.64 [R1+0x238], R10 ;  /* 0x0002380a01007387 */ /* 0x000fe20000100a00 */
[----:B------:R-:W-:Y:S01]  /*20340*/  STL.64 [R1+0x1aa8], R42 ;  /* 0x001aa82a01007387 */ /* 0x000fe20000100a00 */
[----:B------:R0:W-:Y:S03]  /*20350*/  STL.64 [R1+0x1aa0], R40 ;  /* 0x001aa02801007387 */ /* 0x0001e60000100a00 */
[----:B0-----:R-:W2:Y:S01]  /*20360*/  LDL.LU.64 R40, [R1+0x960] ;  /* 0x0009600001287983 */ /* 0x001ea20000300a00 */
[----:B------:R-:W2:Y:S02]  /*20370*/  LDL.LU.64 R42, [R1+0x968] ;  /* 0x00096800012a7983 */ /* 0x000ea40000300a00 */
[----:B------:R-:W2:Y:S02]  /*20380*/  LDL.LU.64 R8, [R1+0x950] ;  /* 0x0009500001087983 */ /* 0x000ea40000300a00 */
[----:B------:R-:W2:Y:S01]  /*20390*/  LDL.LU.64 R10, [R1+0x958] ;  /* 0x00095800010a7983 */ /* 0x000ea20000300a00 */
[C---:B---3--:R-:W-:Y:S11]  /*203a0*/  HMMA.16816.F32.BF16 R4, R44.reuse, R36, R4 ;  /* 0x000000242c04723c */ /* 0x048ff60000041804 */
[----:B------:R-:W-:Y:S11]  /*203b0*/  @!UPT UIADD3 URZ, URZ, URZ, URZ ;  /* 0x0000003f3f3ff290 */ /* 0x000ff6000fffe03f */
[----:B------:R-:W-:Y:S02]  /*203c0*/  @!UPT UIADD3 URZ, URZ, URZ, URZ ;  /* 0x0000003f3f3ff290 */ /* 0x000fe4000fffe03f */
[----:B------:R-:W-:Y:S02]  /*203d0*/  IMAD.MOV.U32 R30, RZ, RZ, R4 ;  /* 0x000000ffff1e7224 */ /* 0x000fe400078e0004 */
[----:B------:R-:W-:Y:S02]  /*203e0*/  IMAD.MOV.U32 R31, RZ, RZ, R5 ;  /* 0x000000ffff1f7224 */ /* 0x000fe400078e0005 */
[----:B------:R-:W-:Y:S02]  /*203f0*/  IMAD.MOV.U32 R27, RZ, RZ, R6 ;  /* 0x000000ffff1b7224 */ /* 0x000fe400078e0006 */
[----:B------:R-:W-:Y:S01]  /*20400*/  IMAD.MOV.U32 R26, RZ, RZ, R7 ;  /* 0x000000ffff1a7224 */ /* 0x000fe200078e0007 */
[----:B------:R-:W3:Y:S01]  /*20410*/  LDL.LU.64 R4, [R1+0x940] ;  /* 0x0009400001047983 */ /* 0x000ee20000300a00 */
[----:B------:R-:W3:Y:S02]  /*20420*/  LDL.LU.64 R6, [R1+0x948] ;  /* 0x0009480001067983 */ /* 0x000ee40000300a00 */
[----:B------:R-:W-:Y:S02]  /*20430*/  STL.64 [R1+0x1a80], R34 ;  /* 0x001a802201007387 */ /* 0x000fe40000100a00 */
[----:B------:R-:W-:Y:S01]  /*20440*/  STL.64 [R1+0x1a78], R32 ;  /* 0x001a782001007387 */ /* 0x000fe20000100a00 */
[C---:B----4-:R-:W-:Y:S08]  /*20450*/  HMMA.16816.F32.BF16 R56, R44.reuse, R32, R56 ;  /* 0x000000202c38723c */ /* 0x050ff00000041838 */
[C---:B--2---:R-:W-:Y:S11]  /*20460*/  HMMA.16816.F32.BF16 R52, R44.reuse, R28, R52 ;  /* 0x0000001c2c34723c */ /* 0x044ff60000041834 */
[----:B------:R-:W-:Y:S04]  /*20470*/  @!UPT UIADD3 URZ, URZ, URZ, URZ ;  /* 0x0000003f3f3ff290 */ /* 0x000fe8000fffe03f */
[----:B------:R-:W-:Y:S01]  /*20480*/  STL.64 [R1+0x210], R56 ;  /* 0x0002103801007387 */ /* 0x000fe20000100a00 */
[----:B------:R-:W-:Y:S07]  /*20490*/  STL.64 [R1+0x218], R58 ;  /* 0x0002183a01007387 */ /* 0x000fee0000100a00 */
[----:B------:R-:W-:Y:S01]  /*204a0*/  STL.64 [R1+0x200], R52 ;  /* 0x0002003401007387 */ /* 0x000fe20000100a00 */
[----:B------:R-:W-:Y:S02]  /*204b0*/  STL.64 [R1+0x208], R54 ;  /* 0x0002083601007387 */ /* 0x000fe40000100a00 */
[----:B------:R-:W-:Y:S02]  /*204c0*/  STL.64 [R1+0x1a70], R30 ;  /* 0x001a701e01007387 */ /* 0x000fe40000100a00 */
[----:B------:R0:W-:Y:S01]  /*204d0*/  STL.64 [R1+0x1a68], R28 ;  /* 0x001a681c01007387 */ /* 0x0001e20000100a00 */
[C---:B------:R-:W-:Y:S08]  /*204e0*/  HMMA.16816.F32.BF16 R8, R44.reuse, R20, R8 ;  /* 0x000000142c08723c */ /* 0x040ff00000041808 */
[C---:B0-----:R-:W-:Y:S01]  /*204f0*/  HMMA.16816.F32.BF16 R28, R44.reuse, R24, R40 ;  /* 0x000000182c1c723c */ /* 0x041fe20000041828 */
[----:B------:R-:W-:Y:S11]  /*20500*/  STL.64 [R1+0x1a60], R22 ;  /* 0x001a601601007387 */ /* 0x000ff60000100a00 */
[----:B------:R-:W-:Y:S11]  /*20510*/  @!UPT UIADD3 URZ, URZ, URZ, URZ ;  /* 0x0000003f3f3ff290 */ /* 0x000ff6000fffe03f */
[----:B------:R-:W-:Y:S01]  /*20520*/  STL.64 [R1+0x1f0], R28 ;  /* 0x0001f01c01007387 */ /* 0x000fe20000100a00 */
[----:B------:R-:W-:Y:S02]  /*20530*/  STL.64 [R1+0x1f8], R30 ;  /* 0x0001f81e01007387 */ /* 0x000fe40000100a00 */
[----:B------:R-:W-:Y:S02]  /*20540*/  STL.64 [R1+0x1a58], R20 ;  /* 0x001a581401007387 */ /* 0x000fe40000100a00 */
[----:B------:R0:W-:Y:S01]  /*20550*/  STL.64 [R1+0x1e0], R8 ;  /* 0x0001e00801007387 */ /* 0x0001e20000100a00 */
[----:B------:R1:W-:Y:S04]  /*20560*/  STL.64 [R1+0x1e8], R10 ;  /* 0x0001e80a01007387 */ /* 0x0003e80000100a00 */
[----:B0-----:R-:W2:Y:S01]  /*20570*/  LDL.LU.64 R8, [R1+0x930] ;  /* 0x0009300001087983 */ /* 0x001ea20000300a00 */
[----:B-1----:R-:W2:Y:S01]  /*20580*/  LDL.LU.64 R10, [R1+0x938] ;  /* 0x00093800010a7983 */ /* 0x002ea20000300a00 */
[----:B---3--:R-:W-:Y:S01]  /*20590*/  HMMA.16816.F32.BF16 R4, R44, R16, R4 ;  /* 0x000000102c04723c */ /* 0x008fe20000041804 */
[----:B------:R-:W-:-:S02]  /*205a0*/  IMAD.MOV.U32 R56, RZ, RZ, R49 ;  /* 0x000000ffff387224 */ /* 0x000fc400078e0031 */
[----:B------:R-:W-:Y:S02]  /*205b0*/  IMAD.MOV.U32 R57, RZ, RZ, R48 ;  /* 0x000000ffff397224 */ /* 0x000fe400078e0030 */
[----:B------:R-:W-:Y:S02]  /*205c0*/  IMAD.MOV.U32 R32, RZ, RZ, R51 ;  /* 0x000000ffff207224 */ /* 0x000fe400078e0033 */
[----:B------:R-:W-:Y:S11]  /*205d0*/  IMAD.MOV.U32 R33, RZ, RZ, R50 ;  /* 0x000000ffff217224 */ /* 0x000ff600078e0032 */
[----:B------:R-:W-:Y:S05]  /*205e0*/  @!UPT UIADD3 URZ, URZ, URZ, URZ ;  /* 0x0000003f3f3ff290 */ /* 0x000fea000fffe03f */
[----:B------:R0:W-:Y:S01]  /*205f0*/  STL.64 [R1+0x1d0], R4 ;  /* 0x0001d00401007387 */ /* 0x0001e20000100a00 */
[----:B------:R1:W-:Y:S03]  /*20600*/  STL.64 [R1+0x1d8], R6 ;  /* 0x0001d80601007387 */ /* 0x0003e60000100a00 */
[----:B0-----:R-:W3:Y:S01]  /*20610*/  LDL.LU.64 R4, [R1+0x920] ;  /* 0x0009200001047983 */ /* 0x001ee20000300a00 */
[----:B-1----:R-:W3:Y:S02]  /*20620*/  LDL.LU.64 R6, [R1+0x928] ;  /* 0x0009280001067983 */ /* 0x002ee40000300a00 */
[----:B------:R-:W4:Y:S02]  /*20630*/  LDL.LU.64 R48, [R1+0x910] ;  /* 0x0009100001307983 */ /* 0x000f240000300a00 */
[----:B------:R-:W4:Y:S01]  /*20640*/  LDL.LU.64 R50, [R1+0x918] ;  /* 0x0009180001327983 */ /* 0x000f220000300a00 */
[----:B------:R-:W3:Y:S01]  /*20650*/  LDL.LU.64 R40, [R1+0xa10] ;  /* 0x000a100001287983 */ /* 0x000ee20000300a00 */
[----:B------:R-:W3:Y:S02]  /*20660*/  LDL.LU.64 R42, [R1+0xa18] ;  /* 0x000a1800012a7983 */ /* 0x000ee40000300a00 */
        /* <DEDUP_REMOVED lines=8> */
[----:B0-----:R-:W3:Y:S01]  /*206f0*/  LDL.LU.64 R16, [R1+0x9d0] ;  /* 0x0009d00001107983 */ /* 0x001ee20000300a00 */
[----:B------:R-:W3:Y:S01]  /*20700*/  LDL.LU.64 R18, [R1+0x9d8] ;  /* 0x0009d80001127983 */ /* 0x000ee20000300a00 */
[----:B--2---:R-:W-:Y:S11]  /*20710*/  HMMA.16816.F32.BF16 R8, R44, R12, R8 ;  /* 0x0000000c2c08723c */ /* 0x004ff60000041808 */
        /* <DEDUP_REMOVED lines=8> */
[----:B0-----:R-:W-:-:S02]  /*207a0*/  IMAD.MOV.U32 R12, RZ, RZ, R0 ;  /* 0x000000ffff0c7224 */ /* 0x001fc400078e0000 */
[----:B------:R-:W-:Y:S01]  /*207b0*/  IMAD.MOV.U32 R13, RZ, RZ, R60 ;  /* 0x000000ffff0d7224 */ /* 0x000fe200078e003c */
[----:B------:R-:W2:Y:S01]  /*207c0*/  LDL.LU R0, [R1+0x1adc] ;  /* 0x001adc0001007983 */ /* 0x000ea20000300800 */
[----:B------:R-:W2:Y:S01]  /*207d0*/  LDL.LU R60, [R1+0x1ad8] ;  /* 0x001ad800013c7983 */ /* 0x000ea20000300800 */
[C---:B---3--:R-:W-:Y:S11]  /*207e0*/  HMMA.16816.F32.BF16 R4, R44.reuse, R8, R4 ;  /* 0x000000082c04723c */ /* 0x048ff60000041804 */
[----:B------:R-:W-:Y:S11]  /*207f0*/  @!UPT UIADD3 URZ, URZ, URZ, URZ ;  /* 0x0000003f3f3ff290 */ /* 0x000ff6000fffe03f */
[----:B------:R-:W-:Y:S01]  /*20800*/  @!UPT UIADD3 URZ, URZ, URZ, URZ ;  /* 0x0000003f3f3ff290 */ /* 0x000fe2000fffe03f */
[----:B------:R-:W-:Y:S01]  /*20810*/  STL.64 [R1+0x1b0], R4 ;  /* 0x0001b00401007387 */ /* 0x000fe20000100a00 */
[----:B------:R0:W-:Y:S03]  /*20820*/  STL.64 [R1+0x1b8], R6 ;  /* 0x0001b80601007387 */ /* 0x0001e60000100a00 */
[----:B0-----:R-:W3:Y:S01]  /*20830*/  LDL.LU.64 R6, [R1+0x1ad0] ;  /* 0x001ad00001067983 */ /* 0x001ee20000300a00 */
[----:B------:R-:W4:Y:S02]  /*20840*/  LDL.LU.64 R4, [R1+0x1ac8] ;  /* 0x001ac80001047983 */ /* 0x000f240000300a00 */
[----:B--2---:R-:W-:Y:S02]  /*20850*/  STL.64 [R1+0x1a30], R10 ;  /* 0x001a300a01007387 */ /* 0x004fe40000100a00 */
[----:B------:R0:W-:Y:S02]  /*20860*/  STL.64 [R1+0x1a28], R8 ;  /* 0x001a280801007387 */ /* 0x0001e40000100a00 */
[----:B0-----:R-:W2:Y:S01]  /*20870*/  LDL.LU.64 R8, [R1+0x9e0] ;  /* 0x0009e00001087983 */ /* 0x001ea20000300a00 */
[----:B------:R-:W2:Y:S01]  /*20880*/  LDL.LU.64 R10, [R1+0x9e8] ;  /* 0x0009e800010a7983 */ /* 0x000ea20000300a00 */
[----:B----4-:R-:W-:Y:S02]  /*20890*/  HMMA.16816.F32.BF16 R44, R44, R4, R48 ;  /* 0x000000042c2c723c */ /* 0x010fe40000041830 */
[----:B------:R-:W4:Y:S01]  /*208a0*/  LDL.LU.64 R50, [R1+0x1ac0] ;  /* 0x001ac00001327983 */ /* 0x000f220000300a00 */
[----:B------:R-:W4:Y:S11]  /*208b0*/  LDL.LU.64 R48, [R1+0x1ab8] ;  /* 0x001ab80001307983 */ /* 0x000f360000300a00 */
[----:B------:R-:W-:Y:S09]  /*208c0*/  @!UPT UIADD3 URZ, URZ, URZ, URZ ;  /* 0x0000003f3f3ff290 */ /* 0x000ff2000fffe03f */
[----:B------:R0:W-:Y:S01]  /*208d0*/  STL.64 [R1+0x50], R44 ;  /* 0x0000502c01007387 */ /* 0x0001e20000100a00 */
[----:B------:R1:W-:Y:S02]  /*208e0*/  STL.64 [R1+0x58], R46 ;  /* 0x0000582e01007387 */ /* 0x0003e40000100a00 */
[----:B0-----:R-:W-:Y:S02]  /*208f0*/  IMAD.MOV.U32 R44, RZ, RZ, R3 ;  /* 0x000000ffff2c7224 */ /* 0x001fe400078e0003 */
[----:B------:R-:W-:Y:S01]  /*20900*/  IMAD.MOV.U32 R45, RZ, RZ, R2 ;  /* 0x000000ffff2d7224 */ /* 0x000fe200078e0002 */
[----:B------:R-:W2:Y:S01]  /*20910*/  LDL.LU R3, [R1+0x1ab4] ;  /* 0x001ab40001037983 */ /* 0x000ea20000300800 */
[----:B------:R-:W2:Y:S01]  /*20920*/  LDL.LU R2, [R1+0x1ab0] ;  /* 0x001ab00001027983 */ /* 0x000ea20000300800 */
[C---:B----4-:R-:W-:Y:S02]  /*20930*/  HMMA.16816.F32.BF16 R56, R48.reuse, R56, R40 ;  /* 0x000000383038723c */ /* 0x050fe40000041828 */
[----:B------:R-:W3:Y:S01]  /*20940*/  LDL.LU.64 R42, [R1+0x1aa8] ;  /* 0x001aa800012a7983 */ /* 0x000ee20000300a00 */
[----:B------:R-:W3:Y:S05]  /*20950*/  LDL.LU.64 R40, [R1+0x1aa0] ;  /* 0x001aa00001287983 */ /* 0x000eea0000300a00 */
[C---:B-1----:R-:W-:Y:S11]  /*20960*/  HMMA.16816.F32.BF16 R44, R48.reuse, R44, R52 ;  /* 0x0000002c302c723c */ /* 0x042ff60000041834 */
[----:B------:R-:W-:Y:S04]  /*20970*/  @!UPT UIADD3 URZ, URZ, URZ, URZ ;  /* 0x0000003f3f3ff290 */ /* 0x000fe8000fffe03f */
[----:B------:R-:W-:Y:S01]  /*20980*/  STL.64 [R1+0x1a0], R56 ;  /* 0x0001a03801007387 */ /* 0x000fe20000100a00 */
[----:B------:R0:W-:Y:S03]  /*20990*/  STL.64 [R1+0x1a8], R58 ;  /* 0x0001a83a01007387 */ /* 0x0001e60000100a00 */
[----:B0-----:R-:W3:Y:S01]  /*209a0*/  LDL.LU.64 R58, [R1+0x1a98] ;  /* 0x001a9800013a7983 */ /* 0x001ee20000300a00 */
[----:B------:R-:W3:Y:S02]  /*209b0*/  LDL.LU.64 R56, [R1+0x1a90] ;  /* 0x001a900001387983 */ /* 0x000ee40000300a00 */
[----:B------:R-:W3:Y:S02]  /*209c0*/  LDL.LU.64 R52, [R1+0x1a88] ;  /* 0x001a880001347983 */ /* 0x000ee40000300a00 */
[----:B------:R-:W-:Y:S01]  /*209d0*/  STL.64 [R1+0x190], R44 ;  /* 0x0001902c01007387 */ /* 0x000fe20000100a00 */
[----:B------:R2:W-:Y:S02]  /*209e0*/  STL.64 [R1+0x198], R46 ;  /* 0x0001982e01007387 */ /* 0x0005e40000100a00 */
[C---:B--2---:R-:W-:Y:S08]  /*209f0*/  HMMA.16816.F32.BF16 R44, R48.reuse, R12, R8 ;  /* 0x0000000c302c723c */ /* 0x044ff00000041808 */
[C---:B------:R-:W-:Y:S01]  /*20a00*/  HMMA.16816.F32.BF16 R12, R48.reuse, R32, R16 ;  /* 0x00000020300c723c */ /* 0x040fe20000041810 */
[----:B------:R-:W2:Y:S11]  /*20a10*/  LDL.LU.64 R8, [R1+0x8e0] ;  /* 0x0008e00001087983 */ /* 0x000eb60000300a00 */
[----:B------:R-:W-:Y:S03]  /*20a20*/  @!UPT UIADD3 URZ, URZ, URZ, URZ ;  /* 0x0000003f3f3ff290 */ /* 0x000fe6000fffe03f */
[----:B------:R-:W-:Y:S01]  /*20a30*/  STL.64 [R1+0x180], R44 ;  /* 0x0001802c01007387 */ /* 0x000fe20000100a00 */
[----:B------:R-:W-:Y:S02]  /*20a40*/  STL.64 [R1+0x188], R46 ;  /* 0x0001882e01007387 */ /* 0x000fe40000100a00 */
[----:B------:R-:W2:Y:S05]  /*20a50*/  LDL.LU.64 R10, [R1+0x8e8] ;  /* 0x0008e800010a7983 */ /* 0x000eaa0000300a00 */
[----:B------:R-:W-:Y:S01]  /*20a60*/  STL.64 [R1+0x170], R12 ;  /* 0x0001700c01007387 */ /* 0x000fe20000100a00 */
[----:B------:R0:W-:Y:S01]  /*20a70*/  STL.64 [R1+0x178], R14 ;  /* 0x0001780e01007387 */ /* 0x0001e20000100a00 */
[----:B------:R-:W3:Y:S02]  /*20a80*/  LDL.LU.64 R32, [R1+0x8d0] ;  /* 0x0008d00001207983 */ /* 0x000ee40000300a00 */
[C---:B---3--:R-:W-:Y:S11]  /*20a90*/  HMMA.16816.F32.BF16 R16, R48.reuse, R52, R28 ;  /* 0x000000343010723c */ /* 0x048ff6000004181c */
[----:B------:R-:W-:Y:S11]  /*20aa0*/  @!UPT UIADD3 URZ, URZ, URZ, URZ ;  /* 0x0000003f3f3ff290 */ /* 0x000ff6000fffe03f */
[----:B------:R-:W-:Y:S01]  /*20ab0*/  @!UPT UIADD3 URZ, URZ, URZ, URZ ;  /* 0x0000003f3f3ff290 */ /* 0x000fe2000fffe03f */
[----:B------:R1:W-:Y:S01]  /*20ac0*/  STL.64 [R1+0x160], R16 ;  /* 0x0001601001007387 */ /* 0x0003e20000100a00 */
[----:B------:R3:W-:Y:S02]  /*20ad0*/  STL.64 [R1+0x168], R18 ;  /* 0x0001681201007387 */ /* 0x0007e40000100a00 */
[----:B------:R-:W4:Y:S01]  /*20ae0*/  LDL.LU.64 R34, [R1+0x8d8] ;  /* 0x0008d80001227983 */ /* 0x000f220000300a00 */
[C---:B0-----:R-:W-:Y:S08]  /*20af0*/  HMMA.16816.F32.BF16 R12, R48.reuse, R56, R20 ;  /* 0x00000038300c723c */ /* 0x041ff00000041814 */
[C---:B--2---:R-:W-:Y:S11]  /*20b00*/  HMMA.16816.F32.BF16 R52, R48.reuse, R40, R8 ;  /* 0x000000283034723c */ /* 0x044ff60000041808 */
[----:B------:R-:W-:Y:S04]  /*20b10*/  @!UPT UIADD3 URZ, URZ, URZ, URZ ;  /* 0x0000003f3f3ff290 */ /* 0x000fe8000fffe03f */
[----:B------:R0:W-:Y:S01]  /*20b20*/  STL.64 [R1+0x150], R12 ;  /* 0x0001500c01007387 */ /* 0x0001e20000100a00 */
[----:B------:R2:W-:Y:S02]  /*20b30*/  STL.64 [R1+0x158], R14 ;  /* 0x0001580e01007387 */ /* 0x0005e40000100a00 */
[----:B------:R-:W4:Y:S02]  /*20b40*/  LDL.LU.64 R28, [R1+0x8c0] ;  /* 0x0008c000011c7983 */ /* 0x000f240000300a00 */
[----:B------:R-:W4:Y:S01]  /*20b50*/  LDL.LU.64 R30, [R1+0x8c8] ;  /* 0x0008c800011e7983 */ /* 0x000f220000300a00 */
[----:B------:R-:W4:Y:S01]  /*20b60*/  LDL.LU.64 R44, [R1+0x8b0] ;  /* 0x0008b000012c7983 */ /* 0x000f220000300a00 */
[----:B------:R-:W4:Y:S02]  /*20b70*/  LDL.LU.64 R46, [R1+0x8b8] ;  /* 0x0008b800012e7983 */ /* 0x000f240000300a00 */
[----:B------:R-:W4:Y:S02]  /*20b80*/  LDL.LU.64 R20, [R1+0x8a0] ;  /* 0x0008a00001147983 */ /* 0x000f240000300a00 */
[----:B------:R-:W4:Y:S01]  /*20b90*/  LDL.LU.64 R22, [R1+0x8a8] ;  /* 0x0008a80001167983 */ /* 0x000f220000300a00 */
[----:B-1----:R-:W4:Y:S01]  /*20ba0*/  LDL.LU.64 R16, [R1+0x890] ;  /* 0x0008900001107983 */ /* 0x002f220000300a00 */
[----:B---3--:R-:W3:Y:S03]  /*20bb0*/  LDL.LU.64 R18, [R1+0x898] ;  /* 0x0008980001127983 */ /* 0x008ee60000300a00 */
[----:B0-----:R-:W3:Y:S01]  /*20bc0*/  LDL.LU.64 R12, [R1+0x880] ;  /* 0x00088000010c7983 */ /* 0x001ee20000300a00 */
[----:B--2---:R-:W2:Y:S02]  /*20bd0*/  LDL.LU.64 R14, [R1+0x888] ;  /* 0x00088800010e7983 */ /* 0x004ea40000300a00 */
[----:B------:R-:W-:Y:S02]  /*20be0*/  STL.64 [R1+0x1a10], R58 ;  /* 0x001a103a01007387 */ /* 0x000fe40000100a00 */
[----:B------:R-:W-:Y:S01]  /*20bf0*/  STL.64 [R1+0x1a08], R56 ;  /* 0x001a083801007387 */ /* 0x000fe20000100a00 */
[----:B------:R-:W2:Y:S01]  /*20c00*/  LDL.LU.64 R8, [R1+0x870] ;  /* 0x0008700001087983 */ /* 0x000ea20000300a00 */
[----:B------:R-:W2:Y:S02]  /*20c10*/  LDL.LU.64 R10, [R1+0x878] ;  /* 0x00087800010a7983 */ /* 0x000ea40000300a00 */
[----:B------:R0:W-:Y:S02]  /*20c20*/  STL.64 [R1+0x140], R52 ;  /* 0x0001403401007387 */ /* 0x0001e40000100a00 */
[----:B------:R1:W-:Y:S01]  /*20c30*/  STL.64 [R1+0x148], R54 ;  /* 0x0001483601007387 */ /* 0x0003e20000100a00 */
[----:B0-----:R-:W2:Y:S01]  /*20c40*/  LDL.LU.64 R52, [R1+0x860] ;  /* 0x0008600001347983 */ /* 0x001ea20000300a00 */
[----:B-1----:R-:W2:Y:S02]  /*20c50*/  LDL.LU.64 R54, [R1+0x868] ;  /* 0x0008680001367983 */ /* 0x002ea40000300a00 */
[----:B------:R-:W-:Y:S02]  /*20c60*/  STL.64 [R1+0x1a20], R42 ;  /* 0x001a202a01007387 */ /* 0x000fe40000100a00 */
[----:B------:R0:W-:Y:S02]  /*20c70*/  STL.64 [R1+0x1a18], R40 ;  /* 0x001a182801007387 */ /* 0x0001e40000100a00 */
[----:B0-----:R-:W2:Y:S01]  /*20c80*/  LDL.LU.64 R40, [R1+0x40] ;  /* 0x0000400001287983 */ /* 0x001ea20000300a00 */
[----:B------:R-:W2:Y:S01]  /*20c90*/  LDL.LU.64 R56, [R1+0x20] ;  /* 0x0000200001387983 */ /* 0x000ea20000300a00 */
        /* <DEDUP_REMOVED lines=24> */
[----:B0-----:R-:W2:Y:S01]  /*20e20*/  LDL.LU.64 R22, [R1+0x1a60] ;  /* 0x001a600001167983 */ /* 0x001ea20000300a00 */
[----:B------:R-:W3:Y:S02]  /*20e30*/  LDL.LU.64 R20, [R1+0x1a58] ;  /* 0x001a580001147983 */ /* 0x000ee40000300a00 */
        /* <DEDUP_REMOVED lines=14> */
[----:B---3--:R-:W-:Y:S02]  /*20f20*/  STL.64 [R1+0x19f0], R18 ;  /* 0x0019f01201007387 */ /* 0x008fe40000100a00 */
[----:B------:R0:W-:Y:S02]  /*20f30*/  STL.64 [R1+0x19e8], R16 ;  /* 0x0019e81001007387 */ /* 0x0001e40000100a00 */
[----:B0-----:R-:W3:Y:S01]  /*20f40*/  LDL.LU.64 R16, [R1+0x10] ;  /* 0x0000100001107983 */ /* 0x001ee20000300a00 */
        /* <DEDUP_REMOVED lines=9> */
[----:B0-----:R-:W3:Y:S01]  /*20fe0*/  LDL.LU.64 R12, [R1+0x330] ;  /* 0x00033000010c7983 */ /* 0x001ee20000300a00 */
[----:B------:R-:W3:Y:S01]  /*20ff0*/  LDL.LU.64 R14, [R1+0x338] ;  /* 0x00033800010e7983 */ /* 0x000ee20000300a00 */
[C---:B------:R-:W-:Y:S08]  /*21000*/  HMMA.16816.F32.BF16 R44, R48.reuse, R4, R44 ;  /* 0x00000004302c723c */ /* 0x040ff0000004182c */
[----:B--2---:R-:W-:Y:S11]  /*21010*/  HMMA.16816.F32.BF16 R52, R48, R8, R52 ;  /* 0x000000083034723c */ /* 0x004ff60000041834 */
[----:B------:R-:W-:Y:S11]  /*21020*/  @!UPT UIADD3 URZ, URZ, URZ, URZ ;  /* 0x0000003f3f3ff290 */ /* 0x000ff6000fffe03f */
[----:B------:R-:W-:Y:S01]  /*21030*/  @!UPT UIADD3 URZ, URZ, URZ, URZ ;  /* 0x0000003f3f3ff290 */ /* 0x000fe2000fffe03f */
[----:B------:R-:W-:Y:S01]  /*21040*/  STL.64 [R1+0x250], R52 ;  /* 0x0002503401007387 */ /* 0x000fe20000100a00 */
[----:B------:R-:W-:Y:S02]  /*21050*/  STL.64 [R1+0x258], R54 ;  /* 0x0002583601007387 */ /* 0x000fe40000100a00 */
[----:B------:R-:W0:Y:S04]  /*21060*/  LDSM.16.MT88.4 R52, [R22+0x80] ;  /* 0x000080001634783b */ /* 0x000e280000004200 */
[----:B------:R-:W-:Y:S01]  /*21070*/  STL.64 [R1+0x19d0], R10 ;  /* 0x0019d00a01007387 */ /* 0x000fe20000100a00 */
[----:B------:R1:W-:Y:S04]  /*21080*/  STL.64 [R1+0x19c8], R8 ;  /* 0x0019c80801007387 */ /* 0x0003e80000100a00 */
[----:B-1----:R-:W2:Y:S01]  /*21090*/  LDL.LU.64 R8, [R1+0x320] ;  /* 0x0003200001087983 */ /* 0x002ea20000300a00 */
[----:B------:R-:W2:Y:S02]  /*210a0*/  LDL.LU.64 R10, [R1+0x328] ;  /* 0x00032800010a7983 */ /* 0x000ea40000300a00 */
[----:B------:R-:W-:Y:S02]  /*210b0*/  STL.64 [R1+0x19c0], R6 ;  /* 0x0019c00601007387 */ /* 0x000fe40000100a00 */
[----:B------:R1:W-:Y:S01]  /*210c0*/  STL.64 [R1+0x19b8], R4 ;  /* 0x0019b80401007387 */ /* 0x0003e20000100a00 */
[----:B------:R-:W-:Y:S01]  /*210d0*/  STL.64 [R1+0xc0], R44 ;  /* 0x0000c02c01007387 */ /* 0x000fe20000100a00 */
[----:B------:R-:W-:Y:S02]  /*210e0*/  STL.64 [R1+0xc8], R46 ;  /* 0x0000c82e01007387 */ /* 0x000fe40000100a00 */
[----:B------:R-:W2:Y:S01]  /*210f0*/  LDSM.16.MT88.4 R44, [R23+0x80] ;  /* 0x00008000172c783b */ /* 0x000ea20000004200 */
[----:B-1----:R-:W4:Y:S03]  /*21100*/  LDL.LU.64 R4, [R1+0x340] ;  /* 0x0003400001047983 */ /* 0x002f260000300a00 */
[----:B------:R-:W4:Y:S02]  /*21110*/  LDL.LU.64 R6, [R1+0x348] ;  /* 0x0003480001067983 */ /* 0x000f240000300a00 */
[----:B------:R-:W4:Y:S02]  /*21120*/  LDL.LU.64 R48, [R1+0x310] ;  /* 0x0003100001307983 */ /* 0x000f240000300a00 */
[----:B------:R-:W4:Y:S01]  /*21130*/  LDL.LU.64 R50, [R1+0x318] ;  /* 0x0003180001327983 */ /* 0x000f220000300a00 */
[----:B0-----:R-:W-:Y:S01]  /*21140*/  STL.64 [R1+0x19b0], R54 ;  /* 0x0019b03601007387 */ /* 0x001fe20000100a00 */
[----:B------:R0:W-:Y:S03]  /*21150*/  STL.64 [R1+0x19a8], R52 ;  /* 0x0019a83401007387 */ /* 0x0001e60000100a00 */
[----:B0-----:R-:W4:Y:S01]  /*21160*/  LDL.LU.64 R52, [R1+0x30] ;  /* 0x0000300001347983 */ /* 0x001f220000300a00 */
[----:B---3--:R-:W-:-:S02]  /*21170*/  IMAD.MOV.U32 R22, RZ, RZ, R16 ;  /* 0x000000ffff167224 */ /* 0x008fc400078e0010 */
[----:B------:R-:W-:Y:S01]  /*21180*/  IMAD.MOV.U32 R23, RZ, RZ, R17 ;  /* 0x000000ffff177224 */ /* 0x000fe200078e0011 */
[C---:B--2---:R-:W-:Y:S08]  /*21190*/  HMMA.16816.F32.BF16 R8, R44.reuse, R56, R8 ;  /* 0x000000382c08723c */ /* 0x044ff00000041808 */
[C---:B----4-:R-:W-:Y:S08]  /*211a0*/  HMMA.16816.F32.BF16 R4, R44.reuse, R40, R4 ;  /* 0x000000282c04723c */ /* 0x050ff00000041804 */
[C---:B------:R-:W-:Y:S08]  /*211b0*/  HMMA.16816.F32.BF16 R48, R44.reuse, R16, R48 ;  /* 0x000000102c30723c */ /* 0x040ff00000041830 */
[----:B------:R-:W-:Y:S07]  /*211c0*/  HMMA.16816.F32.BF16 R12, R44, R52, R12 ;  /* 0x000000342c0c723c */ /* 0x000fee000004180c */
[----:B------:R-:W-:Y:S01]  /*211d0*/  STL.64 [R1+0x340], R4 ;  /* 0x0003400401007387 */ /* 0x000fe20000100a00 */
[----:B------:R0:W-:Y:S02]  /*211e0*/  STL.64 [R1+0x348], R6 ;  /* 0x0003480601007387 */ /* 0x0001e40000100a00 */
[----:B------:R-:W2:Y:S02]  /*211f0*/  LDL.LU.64 R42, [R1+0x1a20] ;  /* 0x001a2000012a7983 */ /* 0x000ea40000300a00 */
[----:B0-----:R-:W-:-:S02]  /*21200*/  IMAD.MOV.U32 R7, RZ, RZ, R40 ;  /* 0x000000ffff077224 */ /* 0x001fc400078e0028 */
[----:B------:R-:W-:Y:S02]  /*21210*/  IMAD.MOV.U32 R6, RZ, RZ, R41 ;  /* 0x000000ffff067224 */ /* 0x000fe400078e0029 */
[----:B------:R-:W3:Y:S07]  /*21220*/  LDL.LU.64 R40, [R1+0x1a18] ;  /* 0x001a180001287983 */ /* 0x000eee0000300a00 */
[----:B------:R-:W-:Y:S01]  /*21230*/  STL.64 [R1+0x330], R12 ;  /* 0x0003300c01007387 */ /* 0x000fe20000100a00 */
[----:B------:R0:W-:Y:S02]  /*21240*/  STL.64 [R1+0x338], R14 ;  /* 0x0003380e01007387 */ /* 0x0001e40000100a00 */
[----:B------:R1:W-:Y:S02]  /*21250*/  STL.64 [R1+0x320], R8 ;  /* 0x0003200801007387 */ /* 0x0003e40000100a00 */
[----:B------:R4:W-:Y:S02]  /*21260*/  STL.64 [R1+0x328], R10 ;  /* 0x0003280a01007387 */ /* 0x0009e40000100a00 */
[----:B0-----:R-:W-:-:S02]  /*21270*/  IMAD.MOV.U32 R15, RZ, RZ, R56 ;  /* 0x000000ffff0f7224 */ /* 0x001fc400078e0038 */
[----:B------:R-:W-:Y:S02]  /*21280*/  IMAD.MOV.U32 R14, RZ, RZ, R57 ;  /* 0x000000ffff0e7224 */ /* 0x000fe400078e0039 */
[----:B------:R-:W2:Y:S01]  /*21290*/  LDL.LU.64 R56, [R1+0x300] ;  /* 0x0003000001387983 */ /* 0x000ea20000300a00 */
[----:B------:R-:W2:Y:S02]  /*212a0*/  LDL.LU.64 R58, [R1+0x308] ;  /* 0x00030800013a7983 */ /* 0x000ea40000300a00 */
[----:B-1----:R-:W2:Y:S02]  /*212b0*/  LDL.LU.64 R8, [R1+0x2f0] ;  /* 0x0002f00001087983 */ /* 0x002ea40000300a00 */
[----:B----4-:R-:W4:Y:S01]  /*212c0*/  LDL.LU.64 R10, [R1+0x2f8] ;  /* 0x0002f800010a7983 */ /* 0x010f220000300a00 */
[----:B------:R0:W-:Y:S01]  /*212d0*/  STL.64 [R1+0x310], R48 ;  /* 0x0003103001007387 */ /* 0x0001e20000100a00 */
[----:B------:R-:W-:Y:S02]  /*212e0*/  IMAD.MOV.U32 R13, RZ, RZ, R52 ;  /* 0x000000ffff0d7224 */ /* 0x000fe400078e0034 */
[----:B------:R-:W-:-:S02]  /*212f0*/  IMAD.MOV.U32 R12, RZ, RZ, R53 ;  /* 0x000000ffff0c7224 */ /* 0x000fc400078e0035 */
[----:B------:R1:W-:Y:S01]  /*21300*/  STL.64 [R1+0x318], R50 ;  /* 0x0003183201007387 */ /* 0x0003e20000100a00 */
[----:B------:R-:W3:Y:S01]  /*21310*/  LDL.LU.64 R52, [R1+0x2e0] ;  /* 0x0002e00001347983 */ /* 0x000ee20000300a00 */
[----:B------:R-:W3:Y:S03]  /*21320*/  LDL.LU.64 R54, [R1+0x2e8] ;  /* 0x0002e80001367983 */ /* 0x000ee60000300a00 */
[----:B0-----:R-:W2:Y:S01]  /*21330*/  LDL.LU.64 R48, [R1+0x2d0] ;  /* 0x0002d00001307983 */ /* 0x001ea20000300a00 */
[----:B-1----:R-:W2:Y:S02]  /*21340*/  LDL.LU.64 R50, [R1+0x2d8] ;  /* 0x0002d80001327983 */ /* 0x002ea40000300a00 */
[----:B------:R-:W2:Y:S02]  /*21350*/  LDL.LU.64 R16, [R1+0x2c0] ;  /* 0x0002c00001107983 */ /* 0x000ea40000300a00 */
[----:B------:R-:W2:Y:S01]  /*21360*/  LDL.LU.64 R18, [R1+0x2c8] ;  /* 0x0002c80001127983 */ /* 0x000ea20000300a00 */
[----:B------:R-:W-:Y:S01]  /*21370*/  STL.64 [R1+0x1a00], R22 ;  /* 0x001a001601007387 */ /* 0x000fe20000100a00 */
[----:B------:R0:W-:Y:S03]  /*21380*/  STL.64 [R1+0x19f8], R20 ;  /* 0x0019f81401007387 */ /* 0x0001e60000100a00 */
[----:B0-----:R-:W2:Y:S02]  /*21390*/  LDL.LU.64 R20, [R1] ;  /* 0x0000000001147983 */ /* 0x001ea40000300a00 */
[C---:B--2---:R-:W-:Y:S11]  /*213a0*/  HMMA.16816.F32.BF16 R56, R44.reuse, R20, R56 ;  /* 0x000000142c38723c */ /* 0x044ff60000041838 */
[----:B------:R-:W-:Y:S11]  /*213b0*/  @!UPT UIADD3 URZ, URZ, URZ, URZ ;  /* 0x0000003f3f3ff290 */ /* 0x000ff6000fffe03f */
[----:B------:R-:W-:Y:S01]  /*213c0*/  @!UPT UIADD3 URZ, URZ, URZ, URZ ;  /* 0x0000003f3f3ff290 */ /* 0x000fe2000fffe03f */
[----:B------:R-:W-:Y:S01]  /*213d0*/  STL.64 [R1+0x300], R56 ;  /* 0x0003003801007387 */ /* 0x000fe20000100a00 */
[----:B------:R0:W-:Y:S03]  /*213e0*/  STL.64 [R1+0x308], R58 ;  /* 0x0003083a01007387 */ /* 0x0001e60000100a00 */
[----:B0-----:R-:W2:Y:S01]  /*213f0*/  LDL.LU.64 R58, [R1+0x1a10] ;  /* 0x001a1000013a7983 */ /* 0x001ea20000300a00 */
[----:B------:R-:W4:Y:S02]  /*21400*/  LDL.LU.64 R56, [R1+0x1a08] ;  /* 0x001a080001387983 */ /* 0x000f240000300a00 */
[----:B------:R-:W-:Y:S02]  /*21410*/  IMAD.MOV.U32 R5, RZ, RZ, R21 ;  /* 0x000000ffff057224 */ /* 0x000fe400078e0015 */
[----:B------:R-:W-:Y:S02]  /*21420*/  IMAD.MOV.U32 R4, RZ, RZ, R20 ;  /* 0x000000ffff047224 */ /* 0x000fe400078e0014 */
[C---:B----4-:R-:W-:Y:S01]  /*21430*/  HMMA.16816.F32.BF16 R20, R44.reuse, R56, R8 ;  /* 0x000000382c14723c */ /* 0x050fe20000041808 */
[----:B------:R-:W4:Y:S01]  /*21440*/  LDL.LU.64 R8, [R1+0x2b0] ;  /* 0x0002b00001087983 */ /* 0x000f220000300a00 */
[----:B------:R-:W4:Y:S11]  /*21450*/  LDL.LU.64 R10, [R1+0x2b8] ;  /* 0x0002b800010a7983 */ /* 0x000f360000300a00 */
[----:B------:R-:W-:Y:S10]  /*21460*/  @!UPT UIADD3 URZ, URZ, URZ, URZ ;  /* 0x0000003f3f3ff290 */ /* 0x000ff4000fffe03f */
[----:B------:R-:W-:Y:S01]  /*21470*/  STL.64 [R1+0x2f0], R20 ;  /* 0x0002f01401007387 */ /* 0x000fe20000100a00 */
[----:B------:R3:W-:Y:S02]  /*21480*/  STL.64 [R1+0x2f8], R22 ;  /* 0x0002f81601007387 */ /* 0x0007e40000100a00 */
[C---:B---3--:R-:W-:Y:S01]  /*21490*/  HMMA.16816.F32.BF16 R20, R44.reuse, R40, R52 ;  /* 0x000000282c14723c */ /* 0x048fe20000041834 */
[----:B--2---:R-:W-:Y:S01]  /*214a0*/  STL.64 [R1+0x1940], R58 ;  /* 0x0019403a01007387 */ /* 0x004fe20000100a00 */
[----:B------:R-:W-:Y:S02]  /*214b0*/  STL.64 [R1+0x1938], R56 ;  /* 0x0019383801007387 */ /* 0x000fe40000100a00 */
[----:B------:R-:W-:Y:S02]  /*214c0*/  STL.64 [R1+0x1950], R42 ;  /* 0x0019502a01007387 */ /* 0x000fe40000100a00 */
[----:B------:R-:W-:Y:S02]  /*214d0*/  STL.64 [R1+0x1948], R40 ;  /* 0x0019482801007387 */ /* 0x000fe40000100a00 */
[C---:B------:R-:W-:Y:S11]  /*214e0*/  HMMA.16816.F32.BF16 R16, R44.reuse, R32, R16 ;  /* 0x000000202c10723c */ /* 0x040ff60000041810 */
[----:B------:R-:W-:Y:S04]  /*214f0*/  @!UPT UIADD3 URZ, URZ, URZ, URZ ;  /* 0x0000003f3f3ff290 */ /* 0x000fe8000fffe03f */
[----:B------:R-:W-:Y:S01]  /*21500*/  STL.64 [R1+0x2e0], R20 ;  /* 0x0002e01401007387 */ /* 0x000fe20000100a00 */
[----:B------:R0:W-:Y:S02]  /*21510*/  STL.64 [R1+0x2e8], R22 ;  /* 0x0002e81601007387 */ /* 0x0001e40000100a00 */
[----:B0-----:R-:W-:Y:S01]  /*21520*/  HMMA.16816.F32.BF16 R20, R44, R36, R48 ;  /* 0x000000242c14723c */ /* 0x001fe20000041830 */
[----:B------:R-:W-:Y:S01]  /*21530*/  STL.64 [R1+0x1960], R38 ;  /* 0x0019602601007387 */ /* 0x000fe20000100a00 */
[----:B------:R-:W-:Y:S11]  /*21540*/  STL.64 [R1+0x1958], R36 ;  /* 0x0019582401007387 */ /* 0x000ff60000100a00 */
[----:B------:R-:W-:Y:S10]  /*21550*/  @!UPT UIADD3 URZ, URZ, URZ, URZ ;  /* 0x0000003f3f3ff290 */ /* 0x000ff4000fffe03f */
[----:B------:R-:W-:Y:S01]  /*21560*/  STL.64 [R1+0x2d0], R20 ;  /* 0x0002d01401007387 */ /* 0x000fe20000100a00 */
[----:B------:R-:W-:Y:S02]  /*21570*/  STL.64 [R1+0x2d8], R22 ;  /* 0x0002d81601007387 */ /* 0x000fe40000100a00 */
[----:B------:R-:W-:Y:S02]  /*21580*/  STL.64 [R1+0x1930], R34 ;  /* 0x0019302201007387 */ /* 0x000fe40000100a00 */
[----:B------:R0:W-:Y:S01]  /*21590*/  STL.64 [R1+0x1928], R32 ;  /* 0x0019282001007387 */ /* 0x0001e20000100a00 */
[----:B------:R-:W-:Y:S01]  /*215a0*/  STL.64 [R1+0x2c0], R16 ;  /* 0x0002c01001007387 */ /* 0x000fe20000100a00 */
[----:B------:R-:W-:Y:S02]  /*215b0*/  STL.64 [R1+0x2c8], R18 ;  /* 0x0002c81201007387 */ /* 0x000fe40000100a00 */
[----:B0-----:R-:W-:Y:S02]  /*215c0*/  IMAD.MOV.U32 R32, RZ, RZ, R13 ;  /* 0x000000ffff207224 */ /* 0x001fe400078e000d */
[----:B------:R-:W-:-:S05]  /*215d0*/  IMAD.MOV.U32 R33, RZ, RZ, R12 ;  /* 0x000000ffff217224 */ /* 0x000fca00078e000c */
[----:B------:R0:W-:Y:S01]  /*215e0*/  STL.64 [R1+0x1988], R32 ;  /* 0x0019882001007387 */ /* 0x0001e20000100a00 */
[----:B------:R-:W-:Y:S02]  /*215f0*/  IMAD.MOV.U32 R36, RZ, RZ, R15 ;  /* 0x000000ffff247224 */ /* 0x000fe400078e000f */
[----:B------:R-:W-:Y:S02]  /*21600*/  IMAD.MOV.U32 R37, RZ, RZ, R14 ;  /* 0x000000ffff257224 */ /* 0x000fe400078e000e */
[----:B------:R-:W-:Y:S02]  /*21610*/  IMAD.MOV.U32 R39, RZ, RZ, R5 ;  /* 0x000000ffff277224 */ /* 0x000fe400078e0005 */
[----:B------:R-:W-:Y:S02]  /*21620*/  IMAD.MOV.U32 R38, RZ, RZ, R4 ;  /* 0x000000ffff267224 */ /* 0x000fe400078e0004 */
[----:B0-----:R-:W-:Y:S02]  /*21630*/  IMAD.MOV.U32 R32, RZ, RZ, R7 ;  /* 0x000000ffff207224 */ /* 0x001fe400078e0007 */
[----:B------:R-:W-:Y:S01]  /*21640*/  IMAD.MOV.U32 R33, RZ, RZ, R6 ;  /* 0x000000ffff217224 */ /* 0x000fe200078e0006 */
[C---:B----4-:R-:W-:Y:S11]  /*21650*/  HMMA.16816.F32.BF16 R8, R44.reuse, R28, R8 ;  /* 0x0000001c2c08723c */ /* 0x050ff60000041808 */
[----:B------:R-:W-:Y:S11]  /*21660*/  @!UPT UIADD3 URZ, URZ, URZ, URZ ;  /* 0x0000003f3f3ff290 */ /* 0x000ff6000fffe03f */
[----:B------:R-:W-:Y:S01]  /*21670*/  @!UPT UIADD3 URZ, URZ, URZ, URZ ;  /* 0x0000003f3f3ff290 */ /* 0x000fe2000fffe03f */
[----:B------:R0:W-:Y:S01]  /*21680*/  STL.64 [R1+0x2b0], R8 ;  /* 0x0002b00801007387 */ /* 0x0001e20000100a00 */
[----:B------:R1:W-:Y:S02]  /*21690*/  STL.64 [R1+0x2b8], R10 ;  /* 0x0002b80a01007387 */ /* 0x0003e40000100a00 */
[----:B------:R-:W2:Y:S02]  /*216a0*/  LDL.LU.64 R20, [R1+0x2a0] ;  /* 0x0002a00001147983 */ /* 0x000ea40000300a00 */
[----:B------:R-:W2:Y:S01]  /*216b0*/  LDL.LU.64 R22, [R1+0x2a8] ;  /* 0x0002a80001167983 */ /* 0x000ea20000300a00 */
[----:B------:R-:W3:Y:S01]  /*216c0*/  LDL.LU.64 R16, [R1+0x290] ;  /* 0x0002900001107983 */ /* 0x000ee20000300a00 */
[----:B------:R-:W3:Y:S02]  /*216d0*/  LDL.LU.64 R18, [R1+0x298] ;  /* 0x0002980001127983 */ /* 0x000ee40000300a00 */
[----:B------:R-:W4:Y:S02]  /*216e0*/  LDL.LU.64 R12, [R1+0x280] ;  /* 0x00028000010c7983 */ /* 0x000f240000300a00 */
[----:B------:R-:W4:Y:S01]  /*216f0*/  LDL.LU.64 R14, [R1+0x288] ;  /* 0x00028800010e7983 */ /* 0x000f220000300a00 */
[----:B0-----:R-:W2:Y:S01]  /*21700*/  LDL.LU.64 R8, [R1+0x270] ;  /* 0x0002700001087983 */ /* 0x001ea20000300a00 */
[----:B-1----:R-:W2:Y:S02]  /*21710*/  LDL.LU.64 R10, [R1+0x278] ;  /* 0x00027800010a7983 */ /* 0x002ea40000300a00 */
[----:B------:R-:W2:Y:S02]  /*21720*/  LDL.LU.64 R4, [R1+0x260] ;  /* 0x0002600001047983 */ /* 0x000ea40000300a00 */
[----:B------:R-:W2:Y:S01]  /*21730*/  LDL.LU.64 R6, [R1+0x268] ;  /* 0x0002680001067983 */ /* 0x000ea20000300a00 */
[----:B------:R-:W2:Y:S01]  /*21740*/  LDL.LU.64 R52, [R1+0x240] ;  /* 0x0002400001347983 */ /* 0x000ea20000300a00 */
[----:B------:R-:W2:Y:S02]  /*21750*/  LDL.LU.64 R54, [R1+0x248] ;  /* 0x0002480001367983 */ /* 0x000ea40000300a00 */
[----:B------:R-:W2:Y:S02]  /*21760*/  LDL.LU.64 R40, [R1+0x410] ;  /* 0x0004100001287983 */ /* 0x000ea40000300a00 */
[----:B------:R-:W2:Y:S02]  /*21770*/  LDL.LU.64 R42, [R1+0x418] ;  /* 0x00041800012a7983 */ /* 0x000ea40000300a00 */
[----:B--2---:R-:W-:Y:S01]  /*21780*/  STL.64 [R1+0x1970], R42 ;  /* 0x0019702a01007387 */ /* 0x004fe20000100a00 */
[----:B------:R0:W-:Y:S03]  /*21790*/  STL.64 [R1+0x1968], R40 ;  /* 0x0019682801007387 */ /* 0x0001e60000100a00 */
[----:B0-----:R-:W2:Y:S01]  /*217a0*/  LDL.LU.64 R40, [R1+0x420] ;  /* 0x0004200001287983 */ /* 0x001ea20000300a00 */
[----:B------:R-:W2:Y:S01]  /*217b0*/  LDL.LU.64 R42, [R1+0x428] ;  /* 0x00042800012a7983 */ /* 0x000ea20000300a00 */
[C---:B------:R-:W-:Y:S02]  /*217c0*/  HMMA.16816.F32.BF16 R20, R44.reuse, R24, R20 ;  /* 0x000000182c14723c */ /* 0x040fe40000041814 */
[----:B--2---:R-:W-:Y:S01]  /*217d0*/  STL.64 [R1+0x1980], R42 ;  /* 0x0019802a01007387 */ /* 0x004fe20000100a00 */
[----:B------:R0:W-:Y:S03]  /*217e0*/  STL.64 [R1+0x1978], R40 ;  /* 0x0019782801007387 */ /* 0x0001e60000100a00 */
[----:B0-----:R-:W2:Y:S01]  /*217f0*/  LDL.LU.64 R40, [R1+0x430] ;  /* 0x0004300001287983 */ /* 0x001ea20000300a00 */
[----:B------:R-:W2:Y:S03]  /*21800*/  LDL.LU.64 R42, [R1+0x438] ;  /* 0x00043800012a7983 */ /* 0x000ea60000300a00 */
[----:B--2---:R-:W-:Y:S01]  /*21810*/  STL.64 [R1+0x1998], R42 ;  /* 0x0019982a01007387 */ /* 0x004fe20000100a00 */
[----:B------:R0:W-:Y:S03]  /*21820*/  STL.64 [R1+0x1990], R40 ;  /* 0x0019902801007387 */ /* 0x0001e60000100a00 */
[----:B0-----:R-:W2:Y:S01]  /*21830*/  LDL.LU.64 R40, [R1+0x440] ;  /* 0x0004400001287983 */ /* 0x001ea20000300a00 */
[----:B------:R-:W2:Y:S02]  /*21840*/  LDL.LU.64 R42, [R1+0x448] ;  /* 0x00044800012a7983 */ /* 0x000ea40000300a00 */
[----:B------:R-:W2:Y:S02]  /*21850*/  LDL.LU.64 R56, [R1+0x400] ;  /* 0x0004000001387983 */ /* 0x000ea40000300a00 */
[----:B------:R-:W2:Y:S01]  /*21860*/  LDL.LU.64 R58, [R1+0x408] ;  /* 0x00040800013a7983 */ /* 0x000ea20000300a00 */
[----:B------:R-:W2:Y:S01]  /*21870*/  LDL.LU.64 R48, [R1+0x3f0] ;  /* 0x0003f00001307983 */ /* 0x000ea20000300a00 */
[----:B------:R-:W2:Y:S02]  /*21880*/  LDL.LU.64 R50, [R1+0x3f8] ;  /* 0x0003f80001327983 */ /* 0x000ea40000300a00 */
[----:B------:R-:W-:Y:S02]  /*21890*/  STL.64 [R1+0x1920], R30 ;  /* 0x0019201e01007387 */ /* 0x000fe40000100a00 */
[----:B------:R-:W-:Y:S01]  /*218a0*/  STL.64 [R1+0x1918], R28 ;  /* 0x0019181c01007387 */ /* 0x000fe20000100a00 */
[----:B------:R-:W-:Y:S01]  /*218b0*/  STL.64 [R1+0x2a0], R20 ;  /* 0x0002a01401007387 */ /* 0x000fe20000100a00 */
[----:B------:R0:W-:Y:S03]  /*218c0*/  STL.64 [R1+0x2a8], R22 ;  /* 0x0002a81601007387 */ /* 0x0001e60000100a00 */
        /* <DEDUP_REMOVED lines=8> */
[----:B------:R-:W4:Y:S02]  /*21950*/  LDL.LU.64 R16, [R1+0x19e8] ;  /* 0x0019e80001107983 */ /* 0x000f240000300a00 */
        /* <DEDUP_REMOVED lines=21> */
[----:B--2---:R-:W-:Y:S01]  /*21ab0*/  HMMA.16816.F32.BF16 R44, R44, R4, R52 ;  /* 0x000000042c2c723c */ /* 0x004fe20000041834 */
[----:B------:R-:W2:Y:S01]  /*21ac0*/  LDL.LU.64 R54, [R1+0x19b0] ;  /* 0x0019b00001367983 */ /* 0x000ea20000300a00 */
[----:B------:R-:W2:Y:S11]  /*21ad0*/  LDL.LU.64 R52, [R1+0x19a8] ;  /* 0x0019a80001347983 */ /* 0x000eb60000300a00 */
[----:B------:R-:W-:Y:S10]  /*21ae0*/  @!UPT UIADD3 URZ, URZ, URZ, URZ ;  /* 0x0000003f3f3ff290 */ /* 0x000ff4000fffe03f */
[----:B------:R0:W-:Y:S01]  /*21af0*/  STL.64 [R1+0x240], R44 ;  /* 0x0002402c01007387 */ /* 0x0001e20000100a00 */
[----:B------:R-:W-:Y:S02]  /*21b00*/  STL.64 [R1+0x248], R46 ;  /* 0x0002482e01007387 */ /* 0x000fe40000100a00 */
[----:B0-----:R-:W-:Y:S02]  /*21b10*/  IMAD.MOV.U32 R44, RZ, RZ, R22 ;  /* 0x000000ffff2c7224 */ /* 0x001fe400078e0016 */
[----:B------:R-:W-:Y:S01]  /*21b20*/  IMAD.MOV.U32 R45, RZ, RZ, R23 ;  /* 0x000000ffff2d7224 */ /* 0x000fe200078e0017 */
[----:B------:R-:W3:Y:S01]  /*21b30*/  LDL.LU R22, [R1+0x19a4] ;  /* 0x0019a40001167983 */ /* 0x000ee20000300800 */
[----:B------:R-:W3:Y:S01]  /*21b40*/  LDL.LU R23, [R1+0x19a0] ;  /* 0x0019a00001177983 */ /* 0x000ee20000300800 */
[C---:B--2---:R-:W-:Y:S02]  /*21b50*/  HMMA.16816.F32.BF16 R32, R52.reuse, R32, R40 ;  /* 0x000000203420723c */ /* 0x044fe40000041828 */
[----:B------:R-:W2:Y:S01]  /*21b60*/  LDL.LU.64 R42, [R1+0x1998] ;  /* 0x00199800012a7983 */ /* 0x000ea20000300a00 */
[----:B------:R-:W2:Y:S11]  /*21b70*/  LDL.LU.64 R40, [R1+0x1990] ;  /* 0x0019900001287983 */ /* 0x000eb60000300a00 */
[----:B------:R-:W-:Y:S09]  /*21b80*/  @!UPT UIADD3 URZ, URZ, URZ, URZ ;  /* 0x0000003f3f3ff290 */ /* 0x000ff2000fffe03f */
[----:B------:R0:W-:Y:S01]  /*21b90*/  STL.64 [R1+0x440], R32 ;  /* 0x0004402001007387 */ /* 0x0001e20000100a00 */
[----:B------:R2:W-:Y:S03]  /*21ba0*/  STL.64 [R1+0x448], R34 ;  /* 0x0004482201007387 */ /* 0x0005e60000100a00 */
[----:B0-----:R-:W2:Y:S01]  /*21bb0*/  LDL.LU.64 R32, [R1+0x1988] ;  /* 0x0019880001207983 */ /* 0x001ea20000300a00 */
[----:B------:R-:W-:Y:S02]  /*21bc0*/  IMAD.MOV.U32 R29, RZ, RZ, R39 ;  /* 0x000000ffff1d7224 */ /* 0x000fe400078e0027 */
[----:B------:R-:W0:Y:S02]  /*21bd0*/  S2R R39, SR_TID.X ;  /* 0x0000000000277919 */ /* 0x000e240000002100 */
[----:B------:R-:W-:Y:S01]  /*21be0*/  IMAD.MOV.U32 R28, RZ, RZ, R38 ;  /* 0x000000ffff1c7224 */ /* 0x000fe200078e0026 */
[C---:B--2---:R-:W-:Y:S01]  /*21bf0*/  HMMA.16816.F32.BF16 R32, R52.reuse, R32, R40 ;  /* 0x000000203420723c */ /* 0x044fe20000041828 */
[----:B------:R-:W2:Y:S01]  /*21c00*/  LDL.LU.64 R42, [R1+0x1980] ;  /* 0x00198000012a7983 */ /* 0x000ea20000300a00 */
[----:B------:R-:W2:Y:S01]  /*21c10*/  LDL.LU.64 R40, [R1+0x1978] ;  /* 0x0019780001287983 */ /* 0x000ea20000300a00 */
[C---:B0-----:R-:W-:Y:S11]  /*21c20*/  LOP3.LUT R38, R39.reuse, 0x7, RZ, 0xc0, !PT ;  /* 0x0000000727267812 */ /* 0x041ff600078ec0ff */
[----:B------:R-:W-:Y:S09]  /*21c30*/  @!UPT UIADD3 URZ, URZ, URZ, URZ ;  /* 0x0000003f3f3ff290 */ /* 0x000ff2000fffe03f */
[----:B------:R0:W-:Y:S01]  /*21c40*/  STL.64 [R1+0x430], R32 ;  /* 0x0004302001007387 */ /* 0x0001e20000100a00 */
[----:B------:R1:W-:Y:S02]  /*21c50*/  STL.64 [R1+0x438], R34 ;  /* 0x0004382201007387 */ /* 0x0003e40000100a00 */
[C---:B0-----:R-:W-:Y:S02]  /*21c60*/  IMAD.SHL.U32 R33, R39.reuse, 0x2, RZ ;  /* 0x0000000227217824 */ /* 0x041fe400078e00ff */
[----:B-1----:R-:W-:Y:S02]  /*21c70*/  IMAD R34, R38, 0x110, RZ ;  /* 0x0000011026227824 */ /* 0x002fe400078e02ff */
[----:B------:R-:W-:Y:S02]  /*21c80*/  IMAD.SHL.U32 R35, R39, 0x80, RZ ;  /* 0x0000008027237824 */ /* 0x000fe400078e00ff */
[C---:B--2---:R-:W-:Y:S01]  /*21c90*/  HMMA.16816.F32.BF16 R36, R52.reuse, R36, R40 ;  /* 0x000000243424723c */ /* 0x044fe20000041828 */
[----:B------:R-:W2:Y:S01]  /*21ca0*/  LDL.LU.64 R42, [R1+0x1970] ;  /* 0x00197000012a7983 */ /* 0x000ea20000300a00 */
[----:B------:R-:W2:Y:S06]  /*21cb0*/  LDL.LU.64 R40, [R1+0x1968] ;  /* 0x0019680001287983 */ /* 0x000eac0000300a00 */
[C---:B------:R-:W-:Y:S11]  /*21cc0*/  HMMA.16816.F32.BF16 R28, R52.reuse, R28, R56 ;  /* 0x0000001c341c723c */ /* 0x040ff60000041838 */
[----:B------:R-:W-:Y:S04]  /*21cd0*/  @!UPT UIADD3 URZ, URZ, URZ, URZ ;  /* 0x0000003f3f3ff290 */ /* 0x000fe8000fffe03f */
[----:B------:R-:W-:Y:S01]  /*21ce0*/  STL.64 [R1+0x420], R36 ;  /* 0x0004202401007387 */ /* 0x000fe20000100a00 */
[----:B------:R0:W-:Y:S03]  /*21cf0*/  STL.64 [R1+0x428], R38 ;  /* 0x0004282601007387 */ /* 0x0001e60000100a00 */
[----:B0-----:R-:W3:Y:S01]  /*21d00*/  LDL.LU.64 R38, [R1+0x1960] ;  /* 0x0019600001267983 */ /* 0x001ee20000300a00 */
[----:B------:R-:W3:Y:S01]  /*21d10*/  LDL.LU.64 R36, [R1+0x1958] ;  /* 0x0019580001247983 */ /* 0x000ee20000300a00 */
[C---:B--2---:R-:W-:Y:S02]  /*21d20*/  HMMA.16816.F32.BF16 R44, R52.reuse, R44, R40 ;  /* 0x0000002c342c723c */ /* 0x044fe40000041828 */
[----:B------:R-:W2:Y:S01]  /*21d30*/  LDL.LU.64 R42, [R1+0x1950] ;  /* 0x00195000012a7983 */ /* 0x000ea20000300a00 */
[----:B------:R-:W2:Y:S11]  /*21d40*/  LDL.LU.64 R40, [R1+0x1948] ;  /* 0x0019480001287983 */ /* 0x000eb60000300a00 */
[----:B------:R-:W-:Y:S09]  /*21d50*/  @!UPT UIADD3 URZ, URZ, URZ, URZ ;  /* 0x0000003f3f3ff290 */ /* 0x000ff2000fffe03f */
[----:B------:R-:W-:Y:S01]  /*21d60*/  STL.64 [R1+0x410], R44 ;  /* 0x0004102c01007387 */ /* 0x000fe20000100a00 */
[----:B------:R0:W-:Y:S02]  /*21d70*/  STL.64 [R1+0x418], R46 ;  /* 0x0004182e01007387 */ /* 0x0001e40000100a00 */
[----:B0-----:R-:W-:Y:S02]  /*21d80*/  LOP3.LUT R47, R34, 0x10, R33, 0x78, !PT ;  /* 0x00000010222f7812 */ /* 0x001fe400078e7821 */
[----:B------:R-:W3:Y:S02]  /*21d90*/  LDL.LU.64 R32, [R1+0x3d0] ;  /* 0x0003d00001207983 */ /* 0x000ee40000300a00 */
[----:B------:R-:W-:Y:S02]  /*21da0*/  LOP3.LUT R47, R47, 0x800, R35, 0xf8, !PT ;  /* 0x000008002f2f7812 */ /* 0x000fe400078ef823 */
[----:B------:R-:W3:Y:S01]  /*21db0*/  LDL.LU.64 R34, [R1+0x3d8] ;  /* 0x0003d80001227983 */ /* 0x000ee20000300a00 */
        /* <DEDUP_REMOVED lines=10> */
[----:B------:R-:W-:Y:S02]  /*21e60*/  STL.64 [R1+0x3f8], R50 ;  /* 0x0003f83201007387 */ /* 0x000fe40000100a00 */
[----:B------:R0:W-:Y:S02]  /*21e70*/  STL.64 [R1+0x18b0], R58 ;  /* 0x0018b03a01007387 */ /* 0x0001e40000100a00 */
[----:B------:R-:W2:Y:S01]  /*21e80*/  LDL.LU.64 R56, [R1+0x3e0] ;  /* 0x0003e00001387983 */ /* 0x000ea20000300a00 */
[----:B------:R-:W1:Y:S01]  /*21e90*/  LDSM.16.MT88.4 R48, [R47+0x1000] ;  /* 0x001000002f30783b */ /* 0x000e620000004200 */
[C---:B---3--:R-:W-:Y:S01]  /*21ea0*/  HMMA.16816.F32.BF16 R32, R52.reuse, R36, R32 ;  /* 0x000000243420723c */ /* 0x048fe20000041820 */
[----:B------:R-:W3:Y:S02]  /*21eb0*/  LDSM.16.MT88.4 R44, [R47+0x1080] ;  /* 0x001080002f2c783b */ /* 0x000ee40000004200 */
[----:B0-----:R-:W2:Y:S04]  /*21ec0*/  LDL.LU.64 R58, [R1+0x3e8] ;  /* 0x0003e800013a7983 */ /* 0x001ea80000300a00 */
[----:B-1----:R-:W-:Y:S01]  /*21ed0*/  STL.64 [R1+0x18f0], R50 ;  /* 0x0018f03201007387 */ /* 0x002fe20000100a00 */
[----:B------:R0:W-:Y:S03]  /*21ee0*/  STL.64 [R1+0x18e8], R48 ;  /* 0x0018e83001007387 */ /* 0x0001e60000100a00 */
[----:B0-----:R-:W3:Y:S01]  /*21ef0*/  LDL.LU.64 R48, [R1+0x3b0] ;  /* 0x0003b00001307983 */ /* 0x001ee20000300a00 */
[----:B------:R-:W3:Y:S01]  /*21f00*/  LDL.LU.64 R50, [R1+0x3b8] ;  /* 0x0003b80001327983 */ /* 0x000ee20000300a00 */
[C---:B--2---:R-:W-:Y:S11]  /*21f10*/  HMMA.16816.F32.BF16 R56, R52.reuse, R40, R56 ;  /* 0x000000283438723c */ /* 0x044ff60000041838 */
[----:B------:R-:W-:Y:S11]  /*21f20*/  @!UPT UIADD3 URZ, URZ, URZ, URZ ;  /* 0x0000003f3f3ff290 */ /* 0x000ff6000fffe03f */
[----:B------:R-:W-:Y:S01]  /*21f30*/  @!UPT UIADD3 URZ, URZ, URZ, URZ ;  /* 0x0000003f3f3ff290 */ /* 0x000fe2000fffe03f */
[----:B------:R0:W-:Y:S01]  /*21f40*/  STL.64 [R1+0x3e0], R56 ;  /* 0x0003e03801007387 */ /* 0x0001e20000100a00 */
[----:B------:R1:W-:Y:S03]  /*21f50*/  STL.64 [R1+0x3e8], R58 ;  /* 0x0003e83a01007387 */ /* 0x0003e60000100a00 */
[----:B0-----:R-:W2:Y:S01]  /*21f60*/  LDL.LU.64 R56, [R1+0x380] ;  /* 0x0003800001387983 */ /* 0x001ea20000300a00 */
[----:B-1----:R-:W2:Y:S02]  /*21f70*/  LDL.LU.64 R58, [R1+0x388] ;  /* 0x00038800013a7983 */ /* 0x002ea40000300a00 */
[----:B------:R0:W-:Y:S02]  /*21f80*/  STL.64 [R1+0x18b8], R42 ;  /* 0x0018b82a01007387 */ /* 0x0001e40000100a00 */
[----:B------:R-:W2:Y:S01]  /*21f90*/  LDL.LU.64 R40, [R1+0x390] ;  /* 0x0003900001287983 */ /* 0x000ea20000300a00 */
[----:B0-----:R-:W2:Y:S01]  /*21fa0*/  LDL.LU.64 R42, [R1+0x398] ;  /* 0x00039800012a7983 */ /* 0x001ea20000300a00 */
[----:B------:R-:W-:Y:S02]  /*21fb0*/  STL.64 [R1+0x3d0], R32 ;  /* 0x0003d02001007387 */ /* 0x000fe40000100a00 */
[----:B------:R0:W-:Y:S02]  /*21fc0*/  STL.64 [R1+0x3d8], R34 ;  /* 0x0003d82201007387 */ /* 0x0001e40000100a00 */
[----:B0-----:R-:W2:Y:S01]  /*21fd0*/  LDL.LU.64 R34, [R1+0x1930] ;  /* 0x0019300001227983 */ /* 0x001ea20000300a00 */
[----:B------:R-:W2:Y:S02]  /*21fe0*/  LDL.LU.64 R32, [R1+0x1928] ;  /* 0x0019280001207983 */ /* 0x000ea40000300a00 */
[----:B------:R0:W-:Y:S02]  /*21ff0*/  STL.64 [R1+0x18d8], R38 ;  /* 0x0018d82601007387 */ /* 0x0001e40000100a00 */
[----:B------:R-:W3:Y:S01]  /*22000*/  LDL.LU.64 R36, [R1+0x3a0] ;  /* 0x0003a00001247983 */ /* 0x000ee20000300a00 */
[----:B0-----:R-:W3:Y:S01]  /*22010*/  LDL.LU.64 R38, [R1+0x3a8] ;  /* 0x0003a80001267983 */ /* 0x001ee20000300a00 */
[C---:B--2---:R-:W-:Y:S11]  /*22020*/  HMMA.16816.F32.BF16 R28, R52.reuse, R32, R28 ;  /* 0x00000020341c723c */ /* 0x044ff6000004181c */
[----:B------:R-:W-:Y:S11]  /*22030*/  @!UPT UIADD3 URZ, URZ, URZ, URZ ;  /* 0x0000003f3f3ff290 */ /* 0x000ff6000fffe03f */
[----:B------:R-:W-:Y:S01]  /*22040*/  @!UPT UIADD3 URZ, URZ, URZ, URZ ;  /* 0x0000003f3f3ff290 */ /* 0x000fe2000fffe03f */
[----:B------:R-:W-:Y:S01]  /*22050*/  STL.64 [R1+0x3c0], R28 ;  /* 0x0003c01c01007387 */ /* 0x000fe20000100a00 */
[----:B------:R0:W-:Y:S03]  /*22060*/  STL.64 [R1+0x3c8], R30 ;  /* 0x0003c81e01007387 */ /* 0x0001e60000100a00 */
[----:B0-----:R-:W2:Y:S01]  /*22070*/  LDL.LU.64 R30, [R1+0x1920] ;  /* 0x00192000011e7983 */ /* 0x001ea20000300a00 */
[----:B------:R-:W2:Y:S01]  /*22080*/  LDL.LU.64 R28, [R1+0x1918] ;  /* 0x00191800011c7983 */ /* 0x000ea20000300a00 */
[C---:B---3--:R-:W-:Y:S08]  /*22090*/  HMMA.16816.F32.BF16 R36, R52.reuse, R24, R36 ;  /* 0x000000183424723c */ /* 0x048ff00000041824 */
[C---:B--2---:R-:W-:Y:S01]  /*220a0*/  HMMA.16816.F32.BF16 R48, R52.reuse, R28, R48 ;  /* 0x0000001c3430723c */ /* 0x044fe20000041830 */
[----:B------:R0:W-:Y:S07]  /*220b0*/  STL.64 [R1+0x18e0], R30 ;  /* 0x0018e01e01007387 */ /* 0x0001ee0000100a00 */
[C---:B0-----:R-:W-:Y:S11]  /*220c0*/  HMMA.16816.F32.BF16 R28, R52.reuse, R20, R40 ;  /* 0x00000014341c723c */ /* 0x041ff60000041828 */
[----:B------:R-:W-:Y:S04]  /*220d0*/  @!UPT UIADD3 URZ, URZ, URZ, URZ ;  /* 0x0000003f3f3ff290 */ /* 0x000fe8000fffe03f */
[----:B------:R0:W-:Y:S01]  /*220e0*/  STL.64 [R1+0x3b0], R48 ;  /* 0x0003b03001007387 */ /* 0x0001e20000100a00 */
[----:B------:R1:W-:Y:S03]  /*220f0*/  STL.64 [R1+0x3b8], R50 ;  /* 0x0003b83201007387 */ /* 0x0003e60000100a00 */
[----:B0-----:R-:W2:Y:S01]  /*22100*/  LDL.LU.64 R48, [R1+0x370] ;  /* 0x0003700001307983 */ /* 0x001ea20000300a00 */
[----:B-1----:R-:W2:Y:S02]  /*22110*/  LDL.LU.64 R50, [R1+0x378] ;  /* 0x0003780001327983 */ /* 0x002ea40000300a00 */
[----:B------:R-:W-:Y:S02]  /*22120*/  STL.64 [R1+0x1850], R46 ;  /* 0x0018502e01007387 */ /* 0x000fe40000100a00 */
[----:B------:R-:W-:Y:S01]  /*22130*/  STL.64 [R1+0x1848], R44 ;  /* 0x0018482c01007387 */ /* 0x000fe20000100a00 */
[----:B------:R-:W-:Y:S01]  /*22140*/  STL.64 [R1+0x3a0], R36 ;  /* 0x0003a02401007387 */ /* 0x000fe20000100a00 */
[----:B------:R-:W-:Y:S02]  /*22150*/  STL.64 [R1+0x3a8], R38 ;  /* 0x0003a82601007387 */ /* 0x000fe40000100a00 */
[----:B------:R-:W-:Y:S02]  /*22160*/  STL.64 [R1+0x390], R28 ;  /* 0x0003901c01007387 */ /* 0x000fe40000100a00 */
[----:B------:R0:W-:Y:S02]  /*22170*/  STL.64 [R1+0x1880], R22 ;  /* 0x0018801601007387 */ /* 0x0001e40000100a00 */
[----:B------:R-:W-:Y:S01]  /*22180*/  IMAD.MOV.U32 R33, RZ, RZ, R30 ;  /* 0x000000ffff217224 */ /* 0x000fe200078e001e */
[----:B0-----:R-:W-:Y:S01]  /*22190*/  HMMA.16816.F32.BF16 R20, R52, R16, R56 ;  /* 0x000000103414723c */ /* 0x001fe20000041838 */
[----:B------:R-:W3:Y:S01]  /*221a0*/  LDL R38, [R1+0x48] ;  /* 0x0000480001267983 */ /* 0x000ee20000100800 */
[----:B------:R-:W-:-:S02]  /*221b0*/  IMAD.MOV.U32 R32, RZ, RZ, R31 ;  /* 0x000000ffff207224 */ /* 0x000fc400078e001f */
[----:B----4-:R-:W-:Y:S02]  /*221c0*/  IMAD.MOV.U32 R30, RZ, RZ, R14 ;  /* 0x000000ffff1e7224 */ /* 0x010fe400078e000e */
[----:B------:R-:W-:Y:S11]  /*221d0*/  IMAD.MOV.U32 R31, RZ, RZ, R15 ;  /* 0x000000ffff1f7224 */ /* 0x000ff600078e000f */
[----:B------:R-:W-:Y:S06]  /*221e0*/  @!UPT UIADD3 URZ, URZ, URZ, URZ ;  /* 0x0000003f3f3ff290 */ /* 0x000fec000fffe03f */
[----:B------:R0:W-:Y:S01]  /*221f0*/  STL.64 [R1+0x380], R20 ;  /* 0x0003801401007387 */ /* 0x0001e20000100a00 */
[----:B------:R1:W-:Y:S02]  /*22200*/  STL.64 [R1+0x388], R22 ;  /* 0x0003881601007387 */ /* 0x0003e40000100a00 */
[----:B------:R-:W3:Y:S02]  /*22210*/  LDL R39, [R1+0x4c] ;  /* 0x00004c0001277983 */ /* 0x000ee40000100800 */
[----:B------:R-:W4:Y:S01]  /*22220*/  LDL.LU.64 R40, [R1+0x360] ;  /* 0x0003600001287983 */ /* 0x000f220000300a00 */
[----:B------:R-:W4:Y:S01]  /*22230*/  LDL.LU.64 R42, [R1+0x368] ;  /* 0x00036800012a7983 */ /* 0x000f220000300a00 */
[----:B------:R-:W3:Y:S02]  /*22240*/  LDL.LU R28, [R1+0x4b0] ;  /* 0x0004b000011c7983 */ /* 0x000ee40000300800 */
[----:B------:R-:W3:Y:S02]  /*22250*/  LDL.LU R29, [R1+0x4b4] ;  /* 0x0004b400011d7983 */ /* 0x000ee40000300800 */
[----:B------:R-:W3:Y:S01]  /*22260*/  LDL.LU R14, [R1+0x1914] ;  /* 0x00191400010e7983 */ /* 0x000ee20000300800 */
[----:B------:R-:W3:Y:S01]  /*22270*/  LDL.LU R15, [R1+0x1910] ;  /* 0x00191000010f7983 */ /* 0x000ee20000300800 */
[----:B------:R1:W-:Y:S02]  /*22280*/  STL.64 [R1+0x1878], R18 ;  /* 0x0018781201007387 */ /* 0x0003e40000100a00 */
[----:B0-----:R-:W-:-:S02]  /*22290*/  IMAD.MOV.U32 R21, RZ, RZ, R2 ;  /* 0x000000ffff157224 */ /* 0x001fc400078e0002 */
[----:B-1----:R-:W-:Y:S02]  /*222a0*/  IMAD.MOV.U32 R22, RZ, RZ, R3 ;  /* 0x000000ffff167224 */ /* 0x002fe400078e0003 */
[----:B------:R-:W-:Y:S01]  /*222b0*/  IMAD.MOV.U32 R23, RZ, RZ, R60 ;  /* 0x000000ffff177224 */ /* 0x000fe200078e003c */
[----:B------:R-:W4:Y:S01]  /*222c0*/  LDL.64 R18, [R1+0x28] ;  /* 0x0000280001127983 */ /* 0x000f220000100a00 */
[----:B------:R-:W4:Y:S01]  /*222d0*/  LDL.LU R20, [R1+0x480] ;  /* 0x0004800001147983 */ /* 0x000f220000300800 */
[----:B--2---:R-:W-:Y:S11]  /*222e0*/  HMMA.16816.F32.BF16 R44, R52, R12, R48 ;  /* 0x0000000c342c723c */ /* 0x004ff60000041830 */
[----:B------:R-:W-:Y:S11]  /*222f0*/  @!UPT UIADD3 URZ, URZ, URZ, URZ ;  /* 0x0000003f3f3ff290 */ /* 0x000ff6000fffe03f */
[----:B------:R-:W-:Y:S01]  /*22300*/  @!UPT UIADD3 URZ, URZ, URZ, URZ ;  /* 0x0000003f3f3ff290 */ /* 0x000fe2000fffe03f */
[----:B------:R-:W-:Y:S01]  /*22310*/  STL.64 [R1+0x370], R44 ;  /* 0x0003702c01007387 */ /* 0x000fe20000100a00 */
[----:B------:R0:W-:Y:S02]  /*22320*/  STL.64 [R1+0x378], R46 ;  /* 0x0003782e01007387 */ /* 0x0001e40000100a00 */
[----:B------:R-:W2:Y:S02]  /*22330*/  LDL.LU R2, [R1+0x190c] ;  /* 0x00190c0001027983 */ /* 0x000ea40000300800 */
[----:B------:R-:W2:Y:S01]  /*22340*/  LDL.LU R3, [R1+0x1908] ;  /* 0x0019080001037983 */ /* 0x000ea20000300800 */
[----:B------:R-:W2:Y:S01]  /*22350*/  LDL.LU R60, [R1+0x1904] ;  /* 0x00190400013c7983 */ /* 0x000ea20000300800 */
[----:B------:R-:W2:Y:S02]  /*22360*/  LDL.LU.64 R48, [R1+0x350] ;  /* 0x0003500001307983 */ /* 0x000ea40000300a00 */
[----:B------:R-:W2:Y:S01]  /*22370*/  LDL.LU.64 R50, [R1+0x358] ;  /* 0x0003580001327983 */ /* 0x000ea20000300a00 */
[----:B0-----:R-:W2:Y:S04]  /*22380*/  LDL.64 R46, [R1+0x18] ;  /* 0x00001800012e7983 */ /* 0x001ea80000100a00 */
[----:B---3--:R0:W-:Y:S01]  /*22390*/  STL.64 [R1+0x1870], R14 ;  /* 0x0018700e01007387 */ /* 0x0081e20000100a00 */
[----:B------:R-:W3:Y:S02]  /*223a0*/  LDL.LU R12, [R1+0x490] ;  /* 0x00049000010c7983 */ /* 0x000ee40000300800 */
[----:B------:R-:W3:Y:S02]  /*223b0*/  LDL.LU R13, [R1+0x494] ;  /* 0x00049400010d7983 */ /* 0x000ee40000300800 */
[----:B0-----:R-:W-:-:S02]  /*223c0*/  IMAD.MOV.U32 R14, RZ, RZ, R10 ;  /* 0x000000ffff0e7224 */ /* 0x001fc400078e000a */
[----:B------:R-:W-:Y:S01]  /*223d0*/  IMAD.MOV.U32 R15, RZ, RZ, R11 ;  /* 0x000000ffff0f7224 */ /* 0x000fe200078e000b */
[----:B------:R-:W3:Y:S01]  /*223e0*/  LDL.LU R10, [R1+0x1900] ;  /* 0x00190000010a7983 */ /* 0x000ee20000300800 */
[----:B------:R-:W3:Y:S01]  /*223f0*/  LDL.LU R11, [R1+0x18fc] ;  /* 0x0018fc00010b7983 */ /* 0x000ee20000300800 */
[C---:B----4-:R-:W-:Y:S01]  /*22400*/  HMMA.16816.F32.BF16 R40, R52.reuse, R8, R40 ;  /* 0x000000083428723c */ /* 0x050fe20000041828 */
[----:B------:R-:W-:Y:S02]  /*22410*/  IMAD.MOV.U32 R56, RZ, RZ, R0 ;  /* 0x000000ffff387224 */ /* 0x000fe400078e0000 */
[----:B------:R-:W4:Y:S11]  /*22420*/  LDL.LU R0, [R1+0x18f8] ;  /* 0x0018f80001007983 */ /* 0x000f360000300800 */
[----:B------:R-:W-:Y:S09]  /*22430*/  @!UPT UIADD3 URZ, URZ, URZ, URZ ;  /* 0x0000003f3f3ff290 */ /* 0x000ff2000fffe03f */
[----:B------:R-:W-:Y:S01]  /*22440*/  STL.64 [R1+0x360], R40 ;  /* 0x0003602801007387 */ /* 0x000fe20000100a00 */
[----:B------:R0:W-:Y:S02]  /*22450*/  STL.64 [R1+0x368], R42 ;  /* 0x0003682a01007387 */ /* 0x0001e40000100a00 */
[----:B------:R-:W4:Y:S02]  /*22460*/  LDL.LU R57, [R1+0x474] ;  /* 0x0004740001397983 */ /* 0x000f240000300800 */
[----:B------:R-:W4:Y:S01]  /*22470*/  LDL.LU R58, [R1+0x478] ;  /* 0x00047800013a7983 */ /* 0x000f220000300800 */
[----:B0-----:R-:W4:Y:S01]  /*22480*/  LDL.64 R42, [R1+0x8] ;  /* 0x00000800012a7983 */ /* 0x001f220000100a00 */
[----:B--2---:R-:W-:Y:S03]  /*22490*/  HMMA.16816.F32.BF16 R52, R52, R4, R48 ;  /* 0x000000043434723c */ /* 0x004fe60000041830 */
[----:B---3--:R0:W-:Y:S01]  /*224a0*/  STL.64 [R1+0x1868], R10 ;  /* 0x0018680a01007387 */ /* 0x0081e20000100a00 */
[----:B------:R-:W2:Y:S02]  /*224b0*/  LDL.LU.64 R50, [R1+0x18f0] ;  /* 0x0018f00001327983 */ /* 0x000ea40000300a00 */
[----:B------:R-:W2:Y:S02]  /*224c0*/  LDL.LU.64 R48, [R1+0x18e8] ;  /* 0x0018e80001307983 */ /* 0x000ea40000300a00 */
[----:B------:R-:W-:Y:S11]  /*224d0*/  IMAD.MOV.U32 R9, RZ, RZ, R3 ;  /* 0x000000ffff097224 */ /* 0x000ff600078e0003 */
[----:B------:R-:W-:Y:S05]  /*224e0*/  @!UPT UIADD3 URZ, URZ, URZ, URZ ;  /* 0x0000003f3f3ff290 */ /* 0x000fea000fffe03f */
[----:B------:R-:W-:Y:S02]  /*224f0*/  IMAD.MOV.U32 R3, RZ, RZ, R54 ;  /* 0x000000ffff037224 */ /* 0x000fe400078e0036 */
[----:B0-----:R-:W-:Y:S02]  /*22500*/  IMAD.MOV.U32 R10, RZ, RZ, R2 ;  /* 0x000000ffff0a7224 */ /* 0x001fe400078e0002 */
[----:B------:R-:W-:Y:S02]  /*22510*/  IMAD.MOV.U32 R2, RZ, RZ, R55 ;  /* 0x000000ffff027224 */ /* 0x000fe400078e0037 */
[----:B------:R-:W3:Y:S01]  /*22520*/  LDL.64 R54, [R1+0x38] ;  /* 0x0000380001367983 */ /* 0x000ee20000100a00 */
[----:B------:R-:W-:Y:S02]  /*22530*/  IMAD.MOV.U32 R8, RZ, RZ, R60 ;  /* 0x000000ffff087224 */ /* 0x000fe400078e003c */
[----:B----4-:R-:W-:Y:S01]  /*22540*/  IMAD.MOV.U32 R11, RZ, RZ, R0 ;  /* 0x000000ffff0b7224 */ /* 0x010fe200078e0000 */
[C---:B--2---:R-:W-:Y:S01]  /*22550*/  HMMA.16816.F32.BF16 R36, R48.reuse, R38, R28 ;  /* 0x000000263024723c */ /* 0x044fe2000004181c */
[----:B------:R-:W2:Y:S11]  /*22560*/  LDL.LU.64 R30, [R1+0x18e0] ;  /* 0x0018e000011e7983 */ /* 0x000eb60000300a00 */
[----:B------:R-:W-:Y:S11]  /*22570*/  @!UPT UIADD3 URZ, URZ, URZ, URZ ;  /* 0x0000003f3f3ff290 */ /* 0x000ff6000fffe03f */
[----:B------:R-:W-:Y:S01]  /*22580*/  STL.64 [R1+0x4b0], R36 ;  /* 0x0004b02401007387 */ /* 0x000fe20000100a00 */
[----:B------:R0:W-:Y:S03]  /*22590*/  STL.64 [R1+0x4b8], R38 ;  /* 0x0004b82601007387 */ /* 0x0001e60000100a00 */
[----:B0-----:R-:W4:Y:S01]  /*225a0*/  LDL.LU.64 R38, [R1+0x18d8] ;  /* 0x0018d80001267983 */ /* 0x001f220000300a00 */
[C---:B---3--:R-:W-:Y:S08]  /*225b0*/  HMMA.16816.F32.BF16 R8, R48.reuse, R54, R8 ;  /* 0x000000363008723c */ /* 0x048ff00000041808 */
[C---:B------:R-:W-:Y:S08]  /*225c0*/  HMMA.16816.F32.BF16 R12, R48.reuse, R18, R12 ;  /* 0x00000012300c723c */ /* 0x040ff0000004180c */
[----:B------:R-:W-:Y:S01]  /*225d0*/  HMMA.16816.F32.BF16 R20, R48, R46, R20 ;  /* 0x0000002e3014723c */ /* 0x000fe20000041814 */
[----:B------:R-:W-:-:S02]  /*225e0*/  IMAD.MOV.U32 R59, RZ, RZ, R61 ;  /* 0x000000ffff3b7224 */ /* 0x000fc400078e003d */
[----:B------:R-:W-:Y:S02]  /*225f0*/  IMAD.MOV.U32 R61, RZ, RZ, R36 ;  /* 0x000000ffff3d7224 */ /* 0x000fe400078e0024 */
[----:B------:R-:W-:Y:S02]  /*22600*/  IMAD.MOV.U32 R0, RZ, RZ, R52 ;  /* 0x000000ffff007224 */ /* 0x000fe400078e0034 */
[----:B------:R-:W-:Y:S01]  /*22610*/  IMAD.MOV.U32 R60, RZ, RZ, R53 ;  /* 0x000000ffff3c7224 */ /* 0x000fe200078e0035 */
[----:B------:R-:W-:Y:S01]  /*22620*/  STL [R1+0x148c], R61 ;  /* 0x00148c3d01007387 */ /* 0x000fe20000100800 */
[----:B------:R-:W-:Y:S03]  /*22630*/  HMMA.16816.F32.BF16 R56, R48, R42, R56 ;  /* 0x0000002a3038723c */ /* 0x000fe60000041838 */
[----:B------:R0:W-:Y:S01]  /*22640*/  STL.64 [R1+0x4a0], R8 ;  /* 0x0004a00801007387 */ /* 0x0001e20000100a00 */
[----:B------:R1:W-:Y:S02]  /*22650*/  STL.64 [R1+0x4a8], R10 ;  /* 0x0004a80a01007387 */ /* 0x0003e40000100a00 */
[----:B------:R-:W3:Y:S02]  /*22660*/  LDL.LU R52, [R1+0x460] ;  /* 0x0004600001347983 */ /* 0x000ee40000300800 */
[----:B------:R-:W3:Y:S02]  /*22670*/  LDL.LU R53, [R1+0x464] ;  /* 0x0004640001357983 */ /* 0x000ee40000300800 */
[----:B0-----:R-:W-:-:S02]  /*22680*/  IMAD.MOV.U32 R9, RZ, RZ, R54 ;  /* 0x000000ffff097224 */ /* 0x001fc400078e0036 */
[----:B------:R-:W-:Y:S01]  /*22690*/  IMAD.MOV.U32 R8, RZ, RZ, R55 ;  /* 0x000000ffff087224 */ /* 0x000fe200078e0037 */
[----:B------:R-:W3:Y:S01]  /*226a0*/  LDL.LU R54, [R1+0x468] ;  /* 0x0004680001367983 */ /* 0x000ee20000300800 */
[----:B------:R-:W3:Y:S02]  /*226b0*/  LDL.LU R55, [R1+0x46c] ;  /* 0x00046c0001377983 */ /* 0x000ee40000300800 */
[----:B------:R0:W-:Y:S02]  /*226c0*/  STL.64 [R1+0x490], R12 ;  /* 0x0004900c01007387 */ /* 0x0001e40000100a00 */
[----:B------:R-:W-:Y:S01]  /*226d0*/  STL.64 [R1+0x498], R14 ;  /* 0x0004980e01007387 */ /* 0x000fe20000100a00 */
[----:B------:R-:W2:Y:S01]  /*226e0*/  LDL.LU R16, [R1+0x5b0] ;  /* 0x0005b00001107983 */ /* 0x000ea20000300800 */
[----:B-1----:R-:W-:Y:S02]  /*226f0*/  IMAD.MOV.U32 R11, RZ, RZ, R18 ;  /* 0x000000ffff0b7224 */ /* 0x002fe400078e0012 */
[----:B------:R-:W2:Y:S02]  /*22700*/  LDL.LU R17, [R1+0x5b4] ;  /* 0x0005b40001117983 */ /* 0x000ea40000300800 */
[----:B------:R-:W-:Y:S01]  /*22710*/  IMAD.MOV.U32 R10, RZ, RZ, R19 ;  /* 0x000000ffff0a7224 */ /* 0x000fe200078e0013 */
[----:B------:R-:W2:Y:S01]  /*22720*/  LDL.LU R18, [R1+0x5b8] ;  /* 0x0005b80001127983 */ /* 0x000ea20000300800 */
[----:B------:R-:W2:Y:S02]  /*22730*/  LDL.LU R19, [R1+0x5bc] ;  /* 0x0005bc0001137983 */ /* 0x000ea40000300800 */
[----:B------:R1:W-:Y:S02]  /*22740*/  STL.64 [R1+0x480], R20 ;  /* 0x0004801401007387 */ /* 0x0003e40000100a00 */
[----:B------:R1:W-:Y:S02]  /*22750*/  STL.64 [R1+0x488], R22 ;  /* 0x0004881601007387 */ /* 0x0003e40000100a00 */
[----:B------:R-:W-:-:S02]  /*22760*/  IMAD.MOV.U32 R44, RZ, RZ, R34 ;  /* 0x000000ffff2c7224 */ /* 0x000fc400078e0022 */
[----:B------:R-:W-:Y:S02]  /*22770*/  IMAD.MOV.U32 R45, RZ, RZ, R35 ;  /* 0x000000ffff2d7224 */ /* 0x000fe400078e0023 */
[----:B0-----:R-:W-:Y:S02]  /*22780*/  IMAD.MOV.U32 R13, RZ, RZ, R46 ;  /* 0x000000ffff0d7224 */ /* 0x001fe400078e002e */
[----:B------:R-:W-:Y:S01]  /*22790*/  IMAD.MOV.U32 R12, RZ, RZ, R47 ;  /* 0x000000ffff0c7224 */ /* 0x000fe200078e002f */
[----:B-1----:R-:W2:Y:S01]  /*227a0*/  LDL.LU R20, [R1+0x5a0] ;  /* 0x0005a00001147983 */ /* 0x002ea20000300800 */
[----:B------:R-:W2:Y:S02]  /*227b0*/  LDL.LU R21, [R1+0x5a4] ;  /* 0x0005a40001157983 */ /* 0x000ea40000300800 */
[----:B------:R-:W-:Y:S02]  /*227c0*/  IMAD.MOV.U32 R22, RZ, RZ, R6 ;  /* 0x000000ffff167224 */ /* 0x000fe400078e0006 */
[----:B------:R-:W-:Y:S01]  /*227d0*/  IMAD.MOV.U32 R23, RZ, RZ, R7 ;  /* 0x000000ffff177224 */ /* 0x000fe200078e0007 */
[----:B------:R-:W2:Y:S01]  /*227e0*/  LDL.LU R6, [R1+0x18d4] ;  /* 0x0018d40001067983 */ /* 0x000ea20000300800 */
[----:B------:R-:W2:Y:S02]  /*227f0*/  LDL.LU R7, [R1+0x18d0] ;  /* 0x0018d00001077983 */ /* 0x000ea40000300800 */
[----:B------:R-:W3:Y:S02]  /*22800*/  LDL.LU R34, [R1+0x18cc] ;  /* 0x0018cc0001227983 */ /* 0x000ee40000300800 */
[----:B------:R-:W3:Y:S02]  /*22810*/  LDL.LU R35, [R1+0x18c8] ;  /* 0x0018c80001237983 */ /* 0x000ee40000300800 */
[----:B------:R-:W-:-:S02]  /*22820*/  IMAD.MOV.U32 R5, RZ, RZ, R42 ;  /* 0x000000ffff057224 */ /* 0x000fc400078e002a */
[----:B------:R-:W-:Y:S02]  /*22830*/  IMAD.MOV.U32 R4, RZ, RZ, R43 ;  /* 0x000000ffff047224 */ /* 0x000fe400078e002b */
[----:B----4-:R-:W-:Y:S02]  /*22840*/  IMAD.MOV.U32 R46, RZ, RZ, R38 ;  /* 0x000000ffff2e7224 */ /* 0x010fe400078e0026 */
[----:B------:R-:W-:Y:S01]  /*22850*/  IMAD.MOV.U32 R47, RZ, RZ, R39 ;  /* 0x000000ffff2f7224 */ /* 0x000fe200078e0027 */
[----:B------:R-:W4:Y:S01]  /*22860*/  LDL.LU R38, [R1+0x18c4] ;  /* 0x0018c40001267983 */ /* 0x000f220000300800 */
[----:B------:R-:W4:Y:S02]  /*22870*/  LDL.LU R39, [R1+0x18c0] ;  /* 0x0018c00001277983 */ /* 0x000f240000300800 */
[----:B------:R-:W3:Y:S02]  /*22880*/  LDL.LU.64 R42, [R1+0x18b8] ;  /* 0x0018b800012a7983 */ /* 0x000ee40000300a00 */
[----:B------:R-:W-:Y:S01]  /*22890*/  STL.64 [R1+0x470], R56 ;  /* 0x0004703801007387 */ /* 0x000fe20000100a00 */
[----:B------:R0:W-:Y:S04]  /*228a0*/  STL.64 [R1+0x478], R58 ;  /* 0x0004783a01007387 */ /* 0x0001e80000100a00 */
[----:B0-----:R-:W3:Y:S04]  /*228b0*/  LDL.LU.64 R58, [R1+0x18b0] ;  /* 0x0018b000013a7983 */ /* 0x001ee80000300a00 */
[----:B--2---:R-:W-:Y:S01]  /*228c0*/  STL.64 [R1+0x1860], R6 ;  /* 0x0018600601007387 */ /* 0x004fe20000100a00 */
[----:B------:R3:W-:Y:S02]  /*228d0*/  STL.64 [R1+0x1858], R4 ;  /* 0x0018580401007387 */ /* 0x0007e40000100a00 */
[----:B---3--:R-:W-:-:S02]  /*228e0*/  IMAD.MOV.U32 R4, RZ, RZ, R58 ;  /* 0x000000ffff047224 */ /* 0x008fc400078e003a */
[----:B------:R-:W-:Y:S01]  /*228f0*/  IMAD.MOV.U32 R5, RZ, RZ, R59 ;  /* 0x000000ffff057224 */ /* 0x000fe200078e003b */
[----:B------:R-:W2:Y:S01]  /*22900*/  LDL.LU R58, [R1+0x18ac] ;  /* 0x0018ac00013a7983 */ /* 0x000ea20000300800 */
[----:B------:R-:W2:Y:S02]  /*22910*/  LDL.LU R59, [R1+0x18a8] ;  /* 0x0018a800013b7983 */ /* 0x000ea40000300800 */
[----:B------:R-:W-:Y:S02]  /*22920*/  IMAD.MOV.U32 R6, RZ, RZ, R42 ;  /* 0x000000ffff067224 */ /* 0x000fe400078e002a */
[----:B------:R-:W-:Y:S01]  /*22930*/  IMAD.MOV.U32 R7, RZ, RZ, R43 ;  /* 0x000000ffff077224 */ /* 0x000fe200078e002b */
[----:B------:R-:W3:Y:S01]  /*22940*/  LDL.LU R42, [R1+0x18a4] ;  /* 0x0018a400012a7983 */ /* 0x000ee20000300800 */
[----:B------:R-:W3:Y:S03]  /*22950*/  LDL.LU R43, [R1+0x18a0] ;  /* 0x0018a000012b7983 */ /* 0x000ee60000300800 */
[----:B------:R-:W0:Y:S01]  /*22960*/  S2R R57, SR_TID.X ;  /* 0x0000000000397919 */ /* 0x000e220000002100 */
[----:B------:R-:W-:-:S02]  /*22970*/  IMAD.MOV.U32 R40, RZ, RZ, R56 ;  /* 0x000000ffff287224 */ /* 0x000fc400078e0038 */
[----:B------:R-:W1:Y:S01]  /*22980*/  S2R R56, SR_TID.X ;  /* 0x0000000000387919 */ /* 0x000e620000002100 */
[----:B0-----:R-:W-:Y:S01]  /*22990*/  LOP3.LUT R57, R57, 0x7, RZ, 0xc0, !PT ;  /* 0x0000000739397812 */ /* 0x001fe200078ec0ff */
[----:B-1----:R-:W-:-:S04]  /*229a0*/  IMAD.SHL.U32 R41, R56, 0x2, RZ ;  /* 0x0000000238297824 */ /* 0x002fc800078e00ff */
[----:B------:R-:W-:Y:S02]  /*229b0*/  IMAD R57, R57, 0x110, RZ ;  /* 0x0000011039397824 */ /* 0x000fe400078e02ff */
[----:B------:R-:W-:-:S03]  /*229c0*/  IMAD.SHL.U32 R56, R56, 0x80, RZ ;  /* 0x0000008038387824 */ /* 0x000fc600078e00ff */
[----:B------:R-:W-:-:S04]  /*229d0*/  LOP3.LUT R57, R57, 0x10, R41, 0x78, !PT ;  /* 0x0000001039397812 */ /* 0x000fc800078e7829 */
[----:B------:R-:W-:Y:S01]  /*229e0*/  LOP3.LUT R57, R57, 0x800, R56, 0xf8, !PT ;  /* 0x0000080039397812 */ /* 0x000fe200078ef838 */
[----:B------:R-:W-:Y:S03]  /*229f0*/  STL [R1+0x1490], R40 ;  /* 0x0014902801007387 */ /* 0x000fe60000100800 */
[----:B------:R-:W-:Y:S01]  /*22a00*/  LOP3.LUT R57, R57, 0x20, RZ, 0x3c, !PT ;  /* 0x0000002039397812 */ /* 0x000fe200078e3cff */
[C---:B--2---:R-:W-:Y:S11]  /*22a10*/  HMMA.16816.F32.BF16 R52, R48.reuse, R58, R52 ;  /* 0x0000003a3034723c */ /* 0x044ff60000041834 */
[----:B------:R-:W-:Y:S11]  /*22a20*/  @!UPT UIADD3 URZ, URZ, URZ, URZ ;  /* 0x0000003f3f3ff290 */ /* 0x000ff6000fffe03f */
[----:B------:R-:W-:Y:S01]  /*22a30*/  @!UPT UIADD3 URZ, URZ, URZ, URZ ;  /* 0x0000003f3f3ff290 */ /* 0x000fe2000fffe03f */
[----:B------:R-:W-:Y:S01]  /*22a40*/  STL.64 [R1+0x460], R52 ;  /* 0x0004603401007387 */ /* 0x000fe20000100a00 */
[----:B------:R-:W-:Y:S02]  /*22a50*/  STL.64 [R1+0x468], R54 ;  /* 0x0004683601007387 */ /* 0x000fe40000100a00 */
[----:B------:R-:W-:Y:S02]  /*22a60*/  IMAD.MOV.U32 R41, RZ, RZ, R52 ;  /* 0x000000ffff297224 */ /* 0x000fe400078e0034 */
[----:B------:R-:W0:Y:S04]  /*22a70*/  LDSM.16.MT88.4 R52, [R57+0x1000] ;  /* 0x001000003934783b */ /* 0x000e280000004200 */
[----:B------:R-:W-:Y:S01]  /*22a80*/  STL [R1+0x1494], R41 ;  /* 0x0014942901007387 */ /* 0x000fe20000100800 */
[----:B------:R-:W-:Y:S02]  /*22a90*/  STL.64 [R1+0x17f0], R58 ;  /* 0x0017f03a01007387 */ /* 0x000fe40000100a00 */
[----:B------:R-:W-:Y:S01]  /*22aa0*/  STL [R1+0x17e8], R57 ;  /* 0x0017e83901007387 */ /* 0x000fe20000100800 */
[----:B0-----:R-:W-:Y:S01]  /*22ab0*/  STL.64 [R1+0x17c0], R54 ;  /* 0x0017c03601007387 */ /* 0x001fe20000100a00 */
[----:B------:R3:W-:Y:S02]  /*22ac0*/  STL.64 [R1+0x17b8], R52 ;  /* 0x0017b83401007387 */ /* 0x0007e40000100a00 */
[C---:B---3--:R-:W-:Y:S08]  /*22ad0*/  HMMA.16816.F32.BF16 R52, R48.reuse, R42, R4 ;  /* 0x0000002a3034723c */ /* 0x048ff00000041804 */
[----:B----4-:R-:W-:Y:S01]  /*22ae0*/  HMMA.16816.F32.BF16 R4, R48, R38, R16 ;  /* 0x000000263004723c */ /* 0x010fe20000041810 */
[----:B------:R-:W-:Y:S11]  /*22af0*/  STL.64 [R1+0x17f8], R42 ;  /* 0x0017f82a01007387 */ /* 0x000ff60000100a00 */
[----:B------:R-:W-:Y:S03]  /*22b00*/  @!UPT UIADD3 URZ, URZ, URZ, URZ ;  /* 0x0000003f3f3ff290 */ /* 0x000fe6000fffe03f */
[----:B------:R0:W-:Y:S01]  /*22b10*/  STL.64 [R1+0x5c0], R52 ;  /* 0x0005c03401007387 */ /* 0x0001e20000100a00 */
[----:B------:R-:W-:Y:S02]  /*22b20*/  STL.64 [R1+0x5c8], R54 ;  /* 0x0005c83601007387 */ /* 0x000fe40000100a00 */
[----:B------:R-:W-:Y:S05]  /*22b30*/  STL.64 [R1+0x1800], R38 ;  /* 0x0018002601007387 */ /* 0x000fea0000100a00 */
[----:B------:R-:W-:Y:S01]  /*22b40*/  STL.64 [R1+0x5b0], R4 ;  /* 0x0005b00401007387 */ /* 0x000fe20000100a00 */
[----:B------:R1:W-:Y:S01]  /*22b50*/  STL.64 [R1+0x5b8], R6 ;  /* 0x0005b80601007387 */ /* 0x0003e20000100a00 */
[----:B0-----:R-:W-:-:S02]  /*22b60*/  IMAD.MOV.U32 R52, RZ, RZ, R30 ;  /* 0x000000ffff347224 */ /* 0x001fc400078e001e */
[----:B------:R-:W-:Y:S01]  /*22b70*/  IMAD.MOV.U32 R53, RZ, RZ, R31 ;  /* 0x000000ffff357224 */ /* 0x000fe200078e001f */
[----:B------:R-:W2:Y:S01]  /*22b80*/  LDL.LU R30, [R1+0x189c] ;  /* 0x00189c00011e7983 */ /* 0x000ea20000300800 */
[----:B------:R-:W2:Y:S01]  /*22b90*/  LDL.LU R31, [R1+0x1898] ;  /* 0x00189800011f7983 */ /* 0x000ea20000300800 */
[----:B-1----:R-:W-:Y:S01]  /*22ba0*/  HMMA.16816.F32.BF16 R4, R48, R34, R20 ;  /* 0x000000223004723c */ /* 0x002fe20000041814 */
[----:B------:R-:W-:Y:S02]  /*22bb0*/  IMAD.MOV.U32 R54, RZ, RZ, R27 ;  /* 0x000000ffff367224 */ /* 0x000fe400078e001b */
[----:B------:R-:W-:Y:S01]  /*22bc0*/  IMAD.MOV.U32 R55, RZ, RZ, R26 ;  /* 0x000000ffff377224 */ /* 0x000fe200078e001a */
[----:B------:R-:W3:Y:S01]  /*22bd0*/  LDL.LU R27, [R1+0x1894] ;  /* 0x00189400011b7983 */ /* 0x000ee20000300800 */
[----:B------:R-:W4:Y:S03]  /*22be0*/  LDL.LU R26, [R1+0x1890] ;  /* 0x00189000011a7983 */ /* 0x000f260000300800 */
[----:B------:R-:W-:Y:S01]  /*22bf0*/  STL.64 [R1+0x1810], R54 ;  /* 0x0018103601007387 */ /* 0x000fe20000100a00 */
[----:B------:R-:W-:Y:S02]  /*22c00*/  STL.64 [R1+0x1808], R52 ;  /* 0x0018083401007387 */ /* 0x000fe40000100a00 */
[----:B------:R-:W-:Y:S02]  /*22c10*/  STL.64 [R1+0x1820], R34 ;  /* 0x0018202201007387 */ /* 0x000fe40000100a00 */
[----:B------:R-:W-:Y:S10]  /*22c20*/  STL.64 [R1+0x1818], R32 ;  /* 0x0018182001007387 */ /* 0x000ff40000100a00 */
[----:B------:R-:W-:Y:S01]  /*22c30*/  STL.64 [R1+0x5a0], R4 ;  /* 0x0005a00401007387 */ /* 0x000fe20000100a00 */
[----:B------:R2:W-:Y:S02]  /*22c40*/  STL.64 [R1+0x5a8], R6 ;  /* 0x0005a80601007387 */ /* 0x0005e40000100a00 */
[----:B------:R-:W-:-:S02]  /*22c50*/  IMAD.MOV.U32 R58, RZ, RZ, R13 ;  /* 0x000000ffff3a7224 */ /* 0x000fc400078e000d */
[----:B------:R-:W-:Y:S01]  /*22c60*/  IMAD.MOV.U32 R59, RZ, RZ, R12 ;  /* 0x000000ffff3b7224 */ /* 0x000fe200078e000c */
[----:B--2---:R-:W-:Y:S11]  /*22c70*/  HMMA.16816.F32.BF16 R4, R48, R30, R44 ;  /* 0x0000001e3004723c */ /* 0x004ff6000004182c */
[----:B------:R-:W-:Y:S11]  /*22c80*/  @!UPT UIADD3 URZ, URZ, URZ, URZ ;  /* 0x0000003f3f3ff290 */ /* 0x000ff6000fffe03f */
[----:B------:R-:W-:Y:S01]  /*22c90*/  @!UPT UIADD3 URZ, URZ, URZ, URZ ;  /* 0x0000003f3f3ff290 */ /* 0x000fe2000fffe03f */
[----:B------:R0:W-:Y:S01]  /*22ca0*/  STL.64 [R1+0x590], R4 ;  /* 0x0005900401007387 */ /* 0x0001e20000100a00 */
[----:B------:R1:W-:Y:S02]  /*22cb0*/  STL.64 [R1+0x598], R6 ;  /* 0x0005980601007387 */ /* 0x0003e40000100a00 */
[----:B------:R-:W-:Y:S02]  /*22cc0*/  STL.64 [R1+0x1828], R58 ;  /* 0x0018283a01007387 */ /* 0x000fe40000100a00 */
[----:B------:R-:W2:Y:S01]  /*22cd0*/  LDL.LU R40, [R1+0x80] ;  /* 0x0000800001287983 */ /* 0x000ea20000300800 */
[----:B------:R-:W2:Y:S01]  /*22ce0*/  LDL.LU R41, [R1+0x84] ;  /* 0x0000840001297983 */ /* 0x000ea20000300800 */
[----:B------:R-:W2:Y:S02]  /*22cf0*/  LDL.LU R42, [R1+0x88] ;  /* 0x00008800012a7983 */ /* 0x000ea40000300800 */
[----:B------:R-:W2:Y:S02]  /*22d00*/  LDL.LU R43, [R1+0x8c] ;  /* 0x00008c00012b7983 */ /* 0x000ea40000300800 */
[----:B------:R-:W-:-:S02]  /*22d10*/  IMAD.MOV.U32 R38, RZ, RZ, R11 ;  /* 0x000000ffff267224 */ /* 0x000fc400078e000b */
[----:B------:R-:W-:Y:S02]  /*22d20*/  IMAD.MOV.U32 R39, RZ, RZ, R10 ;  /* 0x000000ffff277224 */ /* 0x000fe400078e000a */
[----:B------:R-:W-:Y:S02]  /*22d30*/  IMAD.MOV.U32 R35, RZ, RZ, R8 ;  /* 0x000000ffff237224 */ /* 0x000fe400078e0008 */
[----:B------:R-:W-:Y:S02]  /*22d40*/  IMAD.MOV.U32 R34, RZ, RZ, R9 ;  /* 0x000000ffff227224 */ /* 0x000fe400078e0009 */
[----:B----4-:R-:W-:Y:S02]  /*22d50*/  IMAD.MOV.U32 R53, RZ, RZ, R26 ;  /* 0x000000ffff357224 */ /* 0x010fe400078e001a */
[----:B---3--:R-:W-:Y:S01]  /*22d60*/  IMAD.MOV.U32 R54, RZ, RZ, R27 ;  /* 0x000000ffff367224 */ /* 0x008fe200078e001b */
[----:B--2---:R-:W-:Y:S01]  /*22d70*/  STL.64 [R1+0x1838], R42 ;  /* 0x0018382a01007387 */ /* 0x004fe20000100a00 */
[----:B------:R2:W-:Y:S02]  /*22d80*/  STL.64 [R1+0x1830], R40 ;  /* 0x0018302801007387 */ /* 0x0005e40000100a00 */
[----:B------:R3:W-:Y:S02]  /*22d90*/  STL.64 [R1+0x1840], R38 ;  /* 0x0018402601007387 */ /* 0x0007e40000100a00 */
[----:B------:R-:W4:Y:S01]  /*22da0*/  LDL.LU R12, [R1+0x560] ;  /* 0x00056000010c7983 */ /* 0x000f220000300800 */
[----:B------:R-:W4:Y:S01]  /*22db0*/  LDL.LU R13, [R1+0x564] ;  /* 0x00056400010d7983 */ /* 0x000f220000300800 */
[----:B------:R-:W4:Y:S02]  /*22dc0*/  LDL.LU R14, [R1+0x568] ;  /* 0x00056800010e7983 */ /* 0x000f240000300800 */
[----:B------:R-:W4:Y:S02]  /*22dd0*/  LDL.LU R15, [R1+0x56c] ;  /* 0x00056c00010f7983 */ /* 0x000f240000300800 */
        /* <DEDUP_REMOVED lines=8> */
[----:B0-----:R-:W4:Y:S01]  /*22e60*/  LDL.LU R4, [R1+0x540] ;  /* 0x0005400001047983 */ /* 0x001f220000300800 */
[----:B------:R-:W4:Y:S01]  /*22e70*/  LDL.LU R5, [R1+0x544] ;  /* 0x0005440001057983 */ /* 0x000f220000300800 */
[----:B-1----:R-:W4:Y:S02]  /*22e80*/  LDL.LU R6, [R1+0x548] ;  /* 0x0005480001067983 */ /* 0x002f240000300800 */
        /* <DEDUP_REMOVED lines=9> */
[----:B--2---:R-:W2:Y:S01]  /*22f20*/  LDL.LU R40, [R1+0xb0] ;  /* 0x0000b00001287983 */ /* 0x004ea20000300800 */
[----:B------:R-:W2:Y:S01]  /*22f30*/  LDL.LU R41, [R1+0xb4] ;  /* 0x0000b40001297983 */ /* 0x000ea20000300800 */
[----:B------:R-:W2:Y:S02]  /*22f40*/  LDL.LU R42, [R1+0xb8] ;  /* 0x0000b800012a7983 */ /* 0x000ea40000300800 */
[----:B------:R-:W2:Y:S02]  /*22f50*/  LDL.LU R43, [R1+0xbc] ;  /* 0x0000bc00012b7983 */ /* 0x000ea40000300800 */
[----:B---3--:R-:W3:Y:S01]  /*22f60*/  LDL.64 R38, [R1+0x48] ;  /* 0x0000480001267983 */ /* 0x008ee20000100a00 */
[----:B------:R-:W2:Y:S01]  /*22f70*/  LDL.LU R56, [R1+0xa0] ;  /* 0x0000a00001387983 */ /* 0x000ea20000300800 */
[----:B------:R-:W2:Y:S02]  /*22f80*/  LDL.LU R57, [R1+0xa4] ;  /* 0x0000a40001397983 */ /* 0x000ea40000300800 */
[----:B------:R-:W2:Y:S02]  /*22f90*/  LDL.LU R58, [R1+0xa8] ;  /* 0x0000a800013a7983 */ /* 0x000ea40000300800 */
[----:B------:R-:W2:Y:S01]  /*22fa0*/  LDL.LU R59, [R1+0xac] ;  /* 0x0000ac00013b7983 */ /* 0x000ea20000300800 */
[----:B------:R-:W2:Y:S01]  /*22fb0*/  LDL.LU R52, [R1+0x90] ;  /* 0x0000900001347983 */ /* 0x000ea20000300800 */
[----:B------:R-:W4:Y:S02]  /*22fc0*/  LDL.LU R26, [R1+0x188c] ;  /* 0x00188c00011a7983 */ /* 0x000f240000300800 */
[----:B------:R-:W4:Y:S02]  /*22fd0*/  LDL.LU R27, [R1+0x1888] ;  /* 0x00188800011b7983 */ /* 0x000f240000300800 */
[----:B------:R-:W2:Y:S01]  /*22fe0*/  LDL.LU R55, [R1+0x9c] ;  /* 0x00009c0001377983 */ /* 0x000ea20000300800 */
[----:B------:R0:W-:Y:S01]  /*22ff0*/  STL.64 [R1+0x17e0], R30 ;  /* 0x0017e01e01007387 */ /* 0x0001e20000100a00 */
[----:B------:R-:W2:Y:S02]  /*23000*/  LDL.LU R28, [R1+0x230] ;  /* 0x00023000011c7983 */ /* 0x000ea40000300800 */
[----:B------:R-:W2:Y:S01]  /*23010*/  LDL.LU R29, [R1+0x234] ;  /* 0x00023400011d7983 */ /* 0x000ea20000300800 */
[----:B0-----:R-:W2:Y:S01]  /*23020*/  LDL.LU R30, [R1+0x238] ;  /* 0x00023800011e7983 */ /* 0x001ea20000300800 */
[----:B------:R-:W2:Y:S01]  /*23030*/  LDL.LU R31, [R1+0x23c] ;  /* 0x00023c00011f7983 */ /* 0x000ea20000300800 */
[C---:B----4-:R-:W-:Y:S11]  /*23040*/  HMMA.16816.F32.BF16 R20, R48.reuse, R26, R20 ;  /* 0x0000001a3014723c */ /* 0x050ff60000041814 */
[----:B------:R-:W-:Y:S11]  /*23050*/  @!UPT UIADD3 URZ, URZ, URZ, URZ ;  /* 0x0000003f3f3ff290 */ /* 0x000ff6000fffe03f */
[----:B------:R-:W-:Y:S01]  /*23060*/  @!UPT UIADD3 URZ, URZ, URZ, URZ ;  /* 0x0000003f3f3ff290 */ /* 0x000fe2000fffe03f */
[----:B------:R-:W-:Y:S01]  /*23070*/  STL.64 [R1+0x580], R20 ;  /* 0x0005801401007387 */ /* 0x000fe20000100a00 */
[----:B------:R0:W-:Y:S03]  /*23080*/  STL.64 [R1+0x588], R22 ;  /* 0x0005881601007387 */ /* 0x0001e60000100a00 */
[----:B0-----:R-:W4:Y:S02]  /*23090*/  LDL.LU.64 R22, [R1+0x1880] ;  /* 0x0018800001167983 */ /* 0x001f240000300a00 */
        /* <DEDUP_REMOVED lines=11> */
[----:B0-----:R-:W4:Y:S01]  /*23150*/  LDL.LU.64 R14, [R1+0x1870] ;  /* 0x00187000010e7983 */ /* 0x001f220000300a00 */
[----:B------:R0:W-:Y:S02]  /*23160*/  STL.64 [R1+0x17d8], R18 ;  /* 0x0017d81201007387 */ /* 0x0001e40000100a00 */
        /* <DEDUP_REMOVED lines=17> */
[----:B------:R2:W-:Y:S01]  /*23280*/  STL.64 [R1+0x17c8], R10 ;  /* 0x0017c80a01007387 */ /* 0x0005e20000100a00 */
[----:B----4-:R-:W-:Y:S01]  /*23290*/  HMMA.16816.F32.BF16 R48, R48, R6, R44 ;  /* 0x000000063030723c */ /* 0x010fe2000004182c */
[----:B------:R-:W4:Y:S01]  /*232a0*/  LDL.LU.64 R46, [R1+0x1850] ;  /* 0x00185000012e7983 */ /* 0x000f220000300a00 */
[----:B------:R-:W4:Y:S02]  /*232b0*/  LDL.LU.64 R44, [R1+0x1848] ;  /* 0x00184800012c7983 */ /* 0x000f240000300a00 */
[----:B--2---:R-:W-:-:S02]  /*232c0*/  IMAD.MOV.U32 R10, RZ, RZ, R5 ;  /* 0x000000ffff0a7224 */ /* 0x004fc400078e0005 */
[----:B------:R-:W-:Y:S02]  /*232d0*/  IMAD.MOV.U32 R11, RZ, RZ, R4 ;  /* 0x000000ffff0b7224 */ /* 0x000fe400078e0004 */
[----:B---3--:R-:W-:Y:S02]  /*232e0*/  IMAD.MOV.U32 R5, RZ, RZ, R38 ;  /* 0x000000ffff057224 */ /* 0x008fe400078e0026 */
[----:B------:R-:W-:Y:S11]  /*232f0*/  IMAD.MOV.U32 R4, RZ, RZ, R39 ;  /* 0x000000ffff047224 */ /* 0x000ff600078e0027 */
[----:B------:R-:W-:Y:S02]  /*23300*/  @!UPT UIADD3 URZ, URZ, URZ, URZ ;  /* 0x0000003f3f3ff290 */ /* 0x000fe4000fffe03f */
[----:B------:R0:W-:Y:S01]  /*23310*/  STL.64 [R1+0x450], R48 ;  /* 0x0004503001007387 */ /* 0x0001e20000100a00 */
[----:B------:R1:W-:Y:S03]  /*23320*/  STL.64 [R1+0x458], R50 ;  /* 0x0004583201007387 */ /* 0x0003e60000100a00 */
[----:B0-----:R-:W2:Y:S01]  /*23330*/  LDL.LU R48, [R1+0x70] ;  /* 0x0000700001307983 */ /* 0x001ea20000300800 */
[----:B------:R-:W2:Y:S02]  /*23340*/  LDL.LU R49, [R1+0x74] ;  /* 0x0000740001317983 */ /* 0x000ea40000300800 */
[----:B-1----:R-:W2:Y:S02]  /*23350*/  LDL.LU R50, [R1+0x78] ;  /* 0x0000780001327983 */ /* 0x002ea40000300800 */
[----:B------:R-:W2:Y:S01]  /*23360*/  LDL.LU R51, [R1+0x7c] ;  /* 0x00007c0001337983 */ /* 0x000ea20000300800 */
[----:B------:R-:W-:Y:S01]  /*23370*/  STL.64 [R1+0x17d0], R6 ;  /* 0x0017d00601007387 */ /* 0x000fe20000100a00 */
[C---:B----4-:R-:W-:Y:S03]  /*23380*/  HMMA.16816.F32.BF16 R40, R44.reuse, R38, R40 ;  /* 0x000000262c28723c */ /* 0x050fe60000041828 */
[----:B------:R-:W3:Y:S05]  /*23390*/  LDL.LU.64 R38, [R1+0x1840] ;  /* 0x0018400001267983 */ /* 0x000eea0000300a00 */
[C---:B------:R-:W-:Y:S11]  /*233a0*/  HMMA.16816.F32.BF16 R32, R44.reuse, R34, R56 ;  /* 0x000000222c20723c */ /* 0x040ff60000041838 */
[----:B------:R-:W-:Y:S04]  /*233b0*/  @!UPT UIADD3 URZ, URZ, URZ, URZ ;  /* 0x0000003f3f3ff290 */ /* 0x000fe8000fffe03f */
[----:B------:R-:W-:Y:S01]  /*233c0*/  STL.64 [R1+0xa50], R40 ;  /* 0x000a502801007387 */ /* 0x000fe20000100a00 */
[----:B------:R-:W-:Y:S02]  /*233d0*/  IMAD.MOV.U32 R12, RZ, RZ, R42 ;  /* 0x000000ffff0c7224 */ /* 0x000fe400078e002a */
[----:B------:R0:W-:Y:S02]  /*233e0*/  STL.64 [R1+0xa58], R42 ;  /* 0x000a582a01007387 */ /* 0x0001e40000100a00 */
[----:B0-----:R-:W4:Y:S01]  /*233f0*/  LDL.LU.64 R42, [R1+0x1838] ;  /* 0x00183800012a7983 */ /* 0x001f220000300a00 */
[----:B------:R-:W4:Y:S02]  /*23400*/  LDL.LU.64 R40, [R1+0x1830] ;  /* 0x0018300001287983 */ /* 0x000f240000300a00 */
[----:B------:R-:W-:Y:S02]  /*23410*/  STL [R1+0x1498], R12 ;  /* 0x0014980c01007387 */ /* 0x000fe40000100800 */
[----:B------:R-:W4:Y:S02]  /*23420*/  LDL.LU.64 R58, [R1+0x1828] ;  /* 0x00182800013a7983 */ /* 0x000f240000300a00 */
[----:B------:R-:W-:Y:S01]  /*23430*/  IMAD.MOV.U32 R13, RZ, RZ, R34 ;  /* 0x000000ffff0d7224 */ /* 0x000fe200078e0022 */
[----:B------:R-:W-:Y:S01]  /*23440*/  STL.64 [R1+0xa40], R32 ;  /* 0x000a402001007387 */ /* 0x000fe20000100a00 */
[----:B------:R0:W-:Y:S03]  /*23450*/  STL.64 [R1+0xa48], R34 ;  /* 0x000a482201007387 */ /* 0x0001e60000100a00 */
[----:B0-----:R-:W2:Y:S01]  /*23460*/  LDL.LU.64 R34, [R1+0x1820] ;  /* 0x0018200001227983 */ /* 0x001ea20000300a00 */
[----:B------:R-:W2:Y:S02]  /*23470*/  LDL.LU.64 R32, [R1+0x1818] ;  /* 0x0018180001207983 */ /* 0x000ea40000300a00 */
[----:B------:R-:W-:Y:S01]  /*23480*/  STL [R1+0x149c], R13 ;  /* 0x00149c0d01007387 */ /* 0x000fe20000100800 */
[C---:B---3--:R-:W-:Y:S01]  /*23490*/  HMMA.16816.F32.BF16 R36, R44.reuse, R38, R52 ;  /* 0x000000262c24723c */ /* 0x048fe20000041834 */
[----:B------:R-:W3:Y:S01]  /*234a0*/  LDL.LU.64 R54, [R1+0x1810] ;  /* 0x0018100001367983 */ /* 0x000ee20000300a00 */
[----:B------:R-:W3:Y:S06]  /*234b0*/  LDL.LU.64 R52, [R1+0x1808] ;  /* 0x0018080001347983 */ /* 0x000eec0000300a00 */
[C---:B----4-:R-:W-:Y:S11]  /*234c0*/  HMMA.16816.F32.BF16 R56, R44.reuse, R58, R40 ;  /* 0x0000003a2c38723c */ /* 0x050ff60000041828 */
[----:B------:R-:W-:Y:S04]  /*234d0*/  @!UPT UIADD3 URZ, URZ, URZ, URZ ;  /* 0x0000003f3f3ff290 */ /* 0x000fe8000fffe03f */
[----:B------:R-:W-:Y:S01]  /*234e0*/  STL.64 [R1+0xa30], R36 ;  /* 0x000a302401007387 */ /* 0x000fe20000100a00 */
[----:B------:R0:W-:Y:S03]  /*234f0*/  STL.64 [R1+0xa38], R38 ;  /* 0x000a382601007387 */ /* 0x0001e60000100a00 */
[----:B0-----:R-:W3:Y:S01]  /*23500*/  LDL.LU.64 R38, [R1+0x1800] ;  /* 0x0018000001267983 */ /* 0x001ee20000300a00 */
[----:B------:R-:W4:Y:S03]  /*23510*/  LDL.LU.64 R42, [R1+0x17f8] ;  /* 0x0017f800012a7983 */ /* 0x000f260000300a00 */
[----:B------:R-:W-:Y:S01]  /*23520*/  STL.64 [R1+0xa20], R56 ;  /* 0x000a203801007387 */ /* 0x000fe20000100a00 */
[----:B------:R0:W-:Y:S03]  /*23530*/  STL.64 [R1+0xa28], R58 ;  /* 0x000a283a01007387 */ /* 0x0001e60000100a00 */
[----:B0-----:R-:W3:Y:S01]  /*23540*/  LDL.LU.64 R58, [R1+0x17f0] ;  /* 0x0017f000013a7983 */ /* 0x001ee20000300a00 */
[----:B------:R-:W4:Y:S01]  /*23550*/  LDL.LU R57, [R1+0x17e8] ;  /* 0x0017e80001397983 */ /* 0x000f220000300800 */
[C---:B--2---:R-:W-:Y:S02]  /*23560*/  HMMA.16816.F32.BF16 R48, R44.reuse, R10, R48 ;  /* 0x0000000a2c30723c */ /* 0x044fe40000041830 */
[----:B---3--:R-:W-:Y:S06]  /*23570*/  STL.64 [R1+0x1790], R58 ;  /* 0x0017903a01007387 */ /* 0x008fec0000100a00 */
[C---:B------:R-:W-:Y:S11]  /*23580*/  HMMA.16816.F32.BF16 R8, R44.reuse, R58, R16 ;  /* 0x0000003a2c08723c */ /* 0x040ff60000041810 */
[----:B------:R-:W-:Y:S04]  /*23590*/  @!UPT UIADD3 URZ, URZ, URZ, URZ ;  /* 0x0000003f3f3ff290 */ /* 0x000fe8000fffe03f */
[----:B------:R-:W-:Y:S02]  /*235a0*/  STL.64 [R1+0x9c0], R48 ;  /* 0x0009c03001007387 */ /* 0x000fe40000100a00 */
[----:B------:R-:W-:Y:S02]  /*235b0*/  STL.64 [R1+0x9c8], R50 ;  /* 0x0009c83201007387 */ /* 0x000fe40000100a00 */
[----:B----4-:R-:W0:Y:S01]  /*235c0*/  LDSM.16.MT88.4 R48, [R57+0x1080] ;  /* 0x001080003930783b */ /* 0x010e220000004200 */
[C---:B------:R-:W-:Y:S03]  /*235d0*/  HMMA.16816.F32.BF16 R16, R44.reuse, R42, R28 ;  /* 0x0000002a2c10723c */ /* 0x040fe6000004181c */
[----:B------:R-:W-:Y:S01]  /*235e0*/  STL.64 [R1+0x9b0], R8 ;  /* 0x0009b00801007387 */ /* 0x000fe20000100a00 */
[----:B------:R1:W-:Y:S04]  /*235f0*/  STL.64 [R1+0x9b8], R10 ;  /* 0x0009b80a01007387 */ /* 0x0003e80000100a00 */
[----:B-1----:R-:W-:Y:S01]  /*23600*/  HMMA.16816.F32.BF16 R8, R44, R38, R52 ;  /* 0x000000262c08723c */ /* 0x002fe20000041834 */
[----:B0-----:R-:W-:Y:S01]  /*23610*/  STL.64 [R1+0x1760], R50 ;  /* 0x0017603201007387 */ /* 0x001fe20000100a00 */
[----:B------:R0:W-:Y:S02]  /*23620*/  STL.64 [R1+0x1758], R48 ;  /* 0x0017583001007387 */ /* 0x0001e40000100a00 */
[----:B------:R-:W-:Y:S11]  /*23630*/  STL.64 [R1+0x1798], R42 ;  /* 0x0017982a01007387 */ /* 0x000ff60000100a00 */
[----:B------:R-:W-:Y:S01]  /*23640*/  STL.64 [R1+0x9a0], R16 ;  /* 0x0009a01001007387 */ /* 0x000fe20000100a00 */
[----:B------:R-:W-:Y:S01]  /*23650*/  STL.64 [R1+0x9a8], R18 ;  /* 0x0009a81201007387 */ /* 0x000fe20000100a00 */
[----:B------:R-:W2:Y:S06]  /*23660*/  LDL.LU R28, [R1+0x210] ;  /* 0x00021000011c7983 */ /* 0x000eac0000300800 */
[----:B------:R1:W-:Y:S01]  /*23670*/  STL.64 [R1+0x990], R8 ;  /* 0x0009900801007387 */ /* 0x0003e20000100a00 */
[----:B------:R3:W-:Y:S02]  /*23680*/  STL.64 [R1+0x998], R10 ;  /* 0x0009980a01007387 */ /* 0x0007e40000100a00 */
[----:B------:R-:W2:Y:S02]  /*23690*/  LDL.LU R29, [R1+0x214] ;  /* 0x00021400011d7983 */ /* 0x000ea40000300800 */
[----:B------:R-:W2:Y:S01]  /*236a0*/  LDL.LU R30, [R1+0x218] ;  /* 0x00021800011e7983 */ /* 0x000ea20000300800 */
[----:B------:R-:W2:Y:S01]  /*236b0*/  LDL.LU R31, [R1+0x21c] ;  /* 0x00021c00011f7983 */ /* 0x000ea20000300800 */
[----:B0-----:R-:W4:Y:S02]  /*236c0*/  LDL.LU R48, [R1+0x1f0] ;  /* 0x0001f00001307983 */ /* 0x001f240000300800 */
[----:B------:R-:W4:Y:S02]  /*236d0*/  LDL.LU R49, [R1+0x1f4] ;  /* 0x0001f40001317983 */ /* 0x000f240000300800 */
[----:B------:R-:W4:Y:S01]  /*236e0*/  LDL.LU R50, [R1+0x1f8] ;  /* 0x0001f80001327983 */ /* 0x000f220000300800 */
[----:B------:R-:W4:Y:S01]  /*236f0*/  LDL.LU R51, [R1+0x1fc] ;  /* 0x0001fc0001337983 */ /* 0x000f220000300800 */
[----:B------:R-:W4:Y:S02]  /*23700*/  LDL.LU R52, [R1+0x1b0] ;  /* 0x0001b00001347983 */ /* 0x000f240000300800 */
[----:B------:R-:W4:Y:S02]  /*23710*/  LDL.LU R53, [R1+0x1b4] ;  /* 0x0001b40001357983 */ /* 0x000f240000300800 */
[----:B------:R-:W4:Y:S01]  /*23720*/  LDL.LU R54, [R1+0x1b8] ;  /* 0x0001b80001367983 */ /* 0x000f220000300800 */
[----:B------:R-:W4:Y:S01]  /*23730*/  LDL.LU R55, [R1+0x1bc] ;  /* 0x0001bc0001377983 */ /* 0x000f220000300800 */
[----:B-1----:R-:W4:Y:S02]  /*23740*/  LDL.LU R8, [R1+0x1c0] ;  /* 0x0001c00001087983 */ /* 0x002f240000300800 */
[----:B------:R-:W4:Y:S02]  /*23750*/  LDL.LU R9, [R1+0x1c4] ;  /* 0x0001c40001097983 */ /* 0x000f240000300800 */
[----:B---3--:R-:W3:Y:S01]  /*23760*/  LDL.LU R10, [R1+0x1c8] ;  /* 0x0001c800010a7983 */ /* 0x008ee20000300800 */
[----:B------:R-:W3:Y:S01]  /*23770*/  LDL.LU R11, [R1+0x1cc] ;  /* 0x0001cc00010b7983 */ /* 0x000ee20000300800 */
[----:B------:R-:W3:Y:S02]  /*23780*/  LDL.LU R16, [R1+0x1e0] ;  /* 0x0001e00001107983 */ /* 0x000ee40000300800 */
[----:B------:R-:W3:Y:S02]  /*23790*/  LDL.LU R17, [R1+0x1e4] ;  /* 0x0001e40001117983 */ /* 0x000ee40000300800 */
[----:B------:R-:W3:Y:S02]  /*237a0*/  LDL.LU R18, [R1+0x1e8] ;  /* 0x0001e80001127983 */ /* 0x000ee40000300800 */
[----:B------:R-:W-:Y:S01]  /*237b0*/  IMAD.MOV.U32 R59, RZ, RZ, R4 ;  /* 0x000000ffff3b7224 */ /* 0x000fe200078e0004 */
[----:B------:R-:W3:Y:S01]  /*237c0*/  LDL.LU R19, [R1+0x1ec] ;  /* 0x0001ec0001137983 */ /* 0x000ee20000300800 */
[----:B------:R-:W-:-:S02]  /*237d0*/  IMAD.MOV.U32 R58, RZ, RZ, R5 ;  /* 0x000000ffff3a7224 */ /* 0x000fc400078e0005 */
[----:B------:R-:W3:Y:S02]  /*237e0*/  LDL.LU R4, [R1+0x1d0] ;  /* 0x0001d00001047983 */ /* 0x000ee40000300800 */
[----:B------:R-:W3:Y:S01]  /*237f0*/  LDL.LU R5, [R1+0x1d4] ;  /* 0x0001d40001057983 */ /* 0x000ee20000300800 */
[----:B------:R-:W3:Y:S01]  /*23800*/  LDL.LU R6, [R1+0x1d8] ;  /* 0x0001d80001067983 */ /* 0x000ee20000300800 */
[----:B------:R-:W3:Y:S02]  /*23810*/  LDL.LU R7, [R1+0x1dc] ;  /* 0x0001dc0001077983 */ /* 0x000ee40000300800 */
[----:B------:R-:W3:Y:S02]  /*23820*/  LDL.LU R40, [R1+0x530] ;  /* 0x0005300001287983 */ /* 0x000ee40000300800 */
[----:B------:R-:W3:Y:S01]  /*23830*/  LDL.LU R41, [R1+0x534] ;  /* 0x0005340001297983 */ /* 0x000ee20000300800 */
[----:B------:R-:W3:Y:S01]  /*23840*/  LDL.LU R42, [R1+0x538] ;  /* 0x00053800012a7983 */ /* 0x000ee20000300800 */
[----:B------:R-:W3:Y:S02]  /*23850*/  LDL.LU R43, [R1+0x53c] ;  /* 0x00053c00012b7983 */ /* 0x000ee40000300800 */
[----:B------:R0:W-:Y:S02]  /*23860*/  STL.64 [R1+0x1788], R38 ;  /* 0x0017882601007387 */ /* 0x0001e40000100a00 */
[----:B------:R-:W3:Y:S01]  /*23870*/  LDL.LU R36, [R1+0x50] ;  /* 0x0000500001247983 */ /* 0x000ee20000300800 */
[----:B------:R-:W3:Y:S04]  /*23880*/  LDL.LU R37, [R1+0x54] ;  /* 0x0000540001257983 */ /* 0x000ee80000300800 */
[----:B0-----:R-:W3:Y:S01]  /*23890*/  LDL.LU R38, [R1+0x58] ;  /* 0x0000580001267983 */ /* 0x001ee20000300800 */
[----:B------:R-:W3:Y:S01]  /*238a0*/  LDL.LU R39, [R1+0x5c] ;  /* 0x00005c0001277983 */ /* 0x000ee20000300800 */
[C---:B--2---:R-:W-:Y:S11]  /*238b0*/  HMMA.16816.F32.BF16 R28, R44.reuse, R34, R28 ;  /* 0x000000222c1c723c */ /* 0x044ff6000004181c */
[----:B------:R-:W-:Y:S11]  /*238c0*/  @!UPT UIADD3 URZ, URZ, URZ, URZ ;  /* 0x0000003f3f3ff290 */ /* 0x000ff6000fffe03f */
[----:B------:R-:W-:Y:S01]  /*238d0*/  @!UPT UIADD3 URZ, URZ, URZ, URZ ;  /* 0x0000003f3f3ff290 */ /* 0x000fe2000fffe03f */
[----:B------:R-:W-:Y:S01]  /*238e0*/  STL.64 [R1+0x980], R28 ;  /* 0x0009801c01007387 */ /* 0x000fe20000100a00 */
[----:B------:R0:W-:Y:S03]  /*238f0*/  STL.64 [R1+0x988], R30 ;  /* 0x0009881e01007387 */ /* 0x0001e60000100a00 */
[----:B0-----:R-:W2:Y:S01]  /*23900*/  LDL.LU.64 R30, [R1+0x17e0] ;  /* 0x0017e000011e7983 */ /* 0x001ea20000300a00 */
[----:B------:R-:W-:Y:S02]  /*23910*/  STL.64 [R1+0x1780], R34 ;  /* 0x0017802201007387 */ /* 0x000fe40000100a00 */
[----:B------:R0:W-:Y:S02]  /*23920*/  STL.64 [R1+0x1778], R32 ;  /* 0x0017782001007387 */ /* 0x0001e40000100a00 */
[----:B0-----:R-:W2:Y:S01]  /*23930*/  LDL.LU R32, [R1+0x200] ;  /* 0x0002000001207983 */ /* 0x001ea20000300800 */
[----:B------:R-:W2:Y:S02]  /*23940*/  LDL.LU R33, [R1+0x204] ;  /* 0x0002040001217983 */ /* 0x000ea40000300800 */
[----:B------:R-:W2:Y:S02]  /*23950*/  LDL.LU R34, [R1+0x208] ;  /* 0x0002080001227983 */ /* 0x000ea40000300800 */
[----:B------:R-:W2:Y:S01]  /*23960*/  LDL.LU R35, [R1+0x20c] ;  /* 0x00020c0001237983 */ /* 0x000ea20000300800 */
[C---:B----4-:R-:W-:Y:S08]  /*23970*/  HMMA.16816.F32.BF16 R48, R44.reuse, R26, R48 ;  /* 0x0000001a2c30723c */ /* 0x050ff00000041830 */
[C---:B--2---:R-:W-:Y:S01]  /*23980*/  HMMA.16816.F32.BF16 R32, R44.reuse, R30, R32 ;  /* 0x0000001e2c20723c */ /* 0x044fe20000041820 */
[----:B------:R0:W-:Y:S04]  /*23990*/  STL.64 [R1+0x17a0], R30 ;  /* 0x0017a01e01007387 */ /* 0x0001e80000100a00 */
[----:B0-----:R-:W2:Y:S11]  /*239a0*/  LDL.64 R30, [R1+0x38] ;  /* 0x00003800011e7983 */ /* 0x001eb60000100a00 */
[----:B------:R-:W-:Y:S07]  /*239b0*/  @!UPT UIADD3 URZ, URZ, URZ, URZ ;  /* 0x0000003f3f3ff290 */ /* 0x000fee000fffe03f */
[----:B------:R0:W-:Y:S01]  /*239c0*/  STL.64 [R1+0x970], R32 ;  /* 0x0009702001007387 */ /* 0x0001e20000100a00 */
[----:B------:R1:W-:Y:S03]  /*239d0*/  STL.64 [R1+0x978], R34 ;  /* 0x0009782201007387 */ /* 0x0003e60000100a00 */
[----:B0-----:R-:W4:Y:S01]  /*239e0*/  LDL.LU R32, [R1+0x500] ;  /* 0x0005000001207983 */ /* 0x001f220000300800 */
[----:B------:R-:W-:Y:S02]  /*239f0*/  STL.64 [R1+0x960], R48 ;  /* 0x0009603001007387 */ /* 0x000fe40000100a00 */
[----:B------:R-:W-:Y:S02]  /*23a00*/  STL.64 [R1+0x968], R50 ;  /* 0x0009683201007387 */ /* 0x000fe40000100a00 */
[----:B------:R-:W4:Y:S01]  /*23a10*/  LDL.LU R33, [R1+0x504] ;  /* 0x0005040001217983 */ /* 0x000f220000300800 */
[----:B-1----:R-:W2:Y:S01]  /*23a20*/  LDL.LU R34, [R1+0x508] ;  /* 0x0005080001227983 */ /* 0x002ea20000300800 */
[----:B------:R-:W2:Y:S01]  /*23a30*/  LDL.LU R35, [R1+0x50c] ;  /* 0x00050c0001237983 */ /* 0x000ea20000300800 */
[C---:B---3--:R-:W-:Y:S02]  /*23a40*/  HMMA.16816.F32.BF16 R16, R44.reuse, R22, R16 ;  /* 0x000000162c10723c */ /* 0x048fe40000041810 */
[----:B--2---:R-:W-:Y:S01]  /*23a50*/  STL.64 [R1+0x17b0], R34 ;  /* 0x0017b02201007387 */ /* 0x004fe20000100a00 */
[----:B----4-:R0:W-:Y:S03]  /*23a60*/  STL.64 [R1+0x17a8], R32 ;  /* 0x0017a82001007387 */ /* 0x0101e60000100a00 */
[----:B0-----:R-:W2:Y:S01]  /*23a70*/  LDL.LU R32, [R1+0x520] ;  /* 0x0005200001207983 */ /* 0x001ea20000300800 */
[----:B------:R-:W2:Y:S02]  /*23a80*/  LDL.LU R33, [R1+0x524] ;  /* 0x0005240001217983 */ /* 0x000ea40000300800 */
[----:B------:R-:W2:Y:S02]  /*23a90*/  LDL.LU R34, [R1+0x528] ;  /* 0x0005280001227983 */ /* 0x000ea40000300800 */
[----:B------:R-:W2:Y:S01]  /*23aa0*/  LDL.LU R35, [R1+0x52c] ;  /* 0x00052c0001237983 */ /* 0x000ea20000300800 */
[----:B------:R-:W3:Y:S01]  /*23ab0*/  LDL.64 R50, [R1+0x18] ;  /* 0x0000180001327983 */ /* 0x000ee20000100a00 */
[----:B------:R0:W-:Y:S03]  /*23ac0*/  STL.64 [R1+0x1770], R26 ;  /* 0x0017701a01007387 */ /* 0x0001e60000100a00 */
[----:B0-----:R-:W4:Y:S07]  /*23ad0*/  LDL.64 R26, [R1+0x28] ;  /* 0x00002800011a7983 */ /* 0x001f2e0000100a00 */
[----:B------:R-:W-:Y:S02]  /*23ae0*/  STL.64 [R1+0x950], R16 ;  /* 0x0009501001007387 */ /* 0x000fe40000100a00 */
[----:B------:R0:W-:Y:S02]  /*23af0*/  STL.64 [R1+0x958], R18 ;  /* 0x0009581201007387 */ /* 0x0001e40000100a00 */
[----:B0-----:R-:W2:Y:S01]  /*23b00*/  LDL.LU.64 R18, [R1+0x17d8] ;  /* 0x0017d80001127983 */ /* 0x001ea20000300a00 */
[C---:B------:R-:W-:Y:S08]  /*23b10*/  HMMA.16816.F32.BF16 R8, R44.reuse, R14, R8 ;  /* 0x0000000e2c08723c */ /* 0x040ff00000041808 */
        /* <DEDUP_REMOVED lines=8> */
[----:B0-----:R-:W2:Y:S02]  /*23ba0*/  LDL.LU.64 R10, [R1+0x17c8] ;  /* 0x0017c800010a7983 */ /* 0x001ea40000300a00 */
[C---:B--2---:R-:W-:Y:S11]  /*23bb0*/  HMMA.16816.F32.BF16 R52, R44.reuse, R10, R52 ;  /* 0x0000000a2c34723c */ /* 0x044ff60000041834 */
[----:B------:R-:W-:Y:S11]  /*23bc0*/  @!UPT UIADD3 URZ, URZ, URZ, URZ ;  /* 0x0000003f3f3ff290 */ /* 0x000ff6000fffe03f */
[----:B------:R-:W-:Y:S01]  /*23bd0*/  @!UPT UIADD3 URZ, URZ, URZ, URZ ;  /* 0x0000003f3f3ff290 */ /* 0x000fe2000fffe03f */
[----:B------:R-:W-:Y:S01]  /*23be0*/  STL.64 [R1+0x920], R52 ;  /* 0x0009203401007387 */ /* 0x000fe20000100a00 */
[----:B------:R0:W-:Y:S03]  /*23bf0*/  STL.64 [R1+0x928], R54 ;  /* 0x0009283601007387 */ /* 0x0001e60000100a00 */
[----:B0-----:R-:W2:Y:S01]  /*23c00*/  LDL.LU.64 R54, [R1+0x17c0] ;  /* 0x0017c00001367983 */ /* 0x001ea20000300a00 */
[----:B------:R-:W2:Y:S01]  /*23c10*/  LDL.LU.64 R52, [R1+0x17b8] ;  /* 0x0017b80001347983 */ /* 0x000ea20000300a00 */
[----:B------:R-:W-:Y:S01]  /*23c20*/  HMMA.16816.F32.BF16 R36, R44, R6, R36 ;  /* 0x000000062c24723c */ /* 0x000fe20000041824 */
[----:B------:R0:W-:Y:S01]  /*23c30*/  STL.64 [R1+0x1768], R6 ;  /* 0x0017680601007387 */ /* 0x0001e20000100a00 */
[----:B------:R-:W4:Y:S11]  /*23c40*/  LDL.LU R4, [R1+0x510] ;  /* 0x0005100001047983 */ /* 0x000f360000300800 */
[----:B------:R-:W-:Y:S10]  /*23c50*/  @!UPT UIADD3 URZ, URZ, URZ, URZ ;  /* 0x0000003f3f3ff290 */ /* 0x000ff4000fffe03f */
[----:B------:R-:W-:Y:S01]  /*23c60*/  STL.64 [R1+0x910], R36 ;  /* 0x0009102401007387 */ /* 0x000fe20000100a00 */
[----:B------:R2:W-:Y:S02]  /*23c70*/  STL.64 [R1+0x918], R38 ;  /* 0x0009182601007387 */ /* 0x0005e40000100a00 */
[----:B------:R-:W4:Y:S02]  /*23c80*/  LDL.LU R5, [R1+0x514] ;  /* 0x0005140001057983 */ /* 0x000f240000300800 */
[----:B0-----:R-:W4:Y:S01]  /*23c90*/  LDL.LU R6, [R1+0x518] ;  /* 0x0005180001067983 */ /* 0x001f220000300800 */
[----:B------:R-:W4:Y:S01]  /*23ca0*/  LDL.LU R7, [R1+0x51c] ;  /* 0x00051c0001077983 */ /* 0x000f220000300800 */
[C---:B--2---:R-:W-:Y:S08]  /*23cb0*/  HMMA.16816.F32.BF16 R36, R52.reuse, R58, R40 ;  /* 0x0000003a3424723c */ /* 0x044ff00000041828 */
[C---:B------:R-:W-:Y:S01]  /*23cc0*/  HMMA.16816.F32.BF16 R32, R52.reuse, R30, R32 ;  /* 0x0000001e3420723c */ /* 0x040fe20000041820 */
[----:B------:R-:W2:Y:S11]  /*23cd0*/  LDL.LU R40, [R1+0x4f0] ;  /* 0x0004f00001287983 */ /* 0x000eb60000300800 */
[----:B------:R-:W-:Y:S03]  /*23ce0*/  @!UPT UIADD3 URZ, URZ, URZ, URZ ;  /* 0x0000003f3f3ff290 */ /* 0x000fe6000fffe03f */
[----:B------:R-:W-:Y:S01]  /*23cf0*/  STL.64 [R1+0x530], R36 ;  /* 0x0005302401007387 */ /* 0x000fe20000100a00 */
[----:B------:R-:W-:Y:S02]  /*23d00*/  STL.64 [R1+0x538], R38 ;  /* 0x0005382601007387 */ /* 0x000fe40000100a00 */
[----:B------:R-:W2:Y:S02]  /*23d10*/  LDL.LU R41, [R1+0x4f4] ;  /* 0x0004f40001297983 */ /* 0x000ea40000300800 */
[----:B------:R-:W2:Y:S01]  /*23d20*/  LDL.LU R42, [R1+0x4f8] ;  /* 0x0004f800012a7983 */ /* 0x000ea20000300800 */
[----:B------:R-:W2:Y:S01]  /*23d30*/  LDL.LU R43, [R1+0x4fc] ;  /* 0x0004fc00012b7983 */ /* 0x000ea20000300800 */
[----:B------:R-:W2:Y:S02]  /*23d40*/  LDL.64 R58, [R1+0x8] ;  /* 0x00000800013a7983 */ /* 0x000ea40000100a00 */
[----:B------:R-:W2:Y:S02]  /*23d50*/  LDL.LU R44, [R1+0x4e0] ;  /* 0x0004e000012c7983 */ /* 0x000ea40000300800 */
[----:B------:R-:W2:Y:S01]  /*23d60*/  LDL.LU R45, [R1+0x4e4] ;  /* 0x0004e400012d7983 */ /* 0x000ea20000300800 */
[----:B------:R-:W2:Y:S01]  /*23d70*/  LDL.LU R46, [R1+0x4e8] ;  /* 0x0004e800012e7983 */ /* 0x000ea20000300800 */
[----:B------:R-:W2:Y:S02]  /*23d80*/  LDL.LU R47, [R1+0x4ec] ;  /* 0x0004ec00012f7983 */ /* 0x000ea40000300800 */
[----:B------:R-:W-:Y:S02]  /*23d90*/  STL.64 [R1+0x520], R32 ;  /* 0x0005202001007387 */ /* 0x000fe40000100a00 */
[----:B------:R0:W-:Y:S02]  /*23da0*/  STL.64 [R1+0x528], R34 ;  /* 0x0005282201007387 */ /* 0x0001e40000100a00 */
[----:B0-----:R-:W2:Y:S01]  /*23db0*/  LDL.LU.64 R34, [R1+0x17b0] ;  /* 0x0017b00001227983 */ /* 0x001ea20000300a00 */
[----:B------:R-:W2:Y:S03]  /*23dc0*/  LDL.LU.64 R32, [R1+0x17a8] ;  /* 0x0017a80001207983 */ /* 0x000ea60000300a00 */
[----:B------:R-:W0:Y:S04]  /*23dd0*/  S2R R57, SR_TID.X ;  /* 0x0000000000397919 */ /* 0x000e280000002100 */
[----:B------:R-:W1:Y:S01]  /*23de0*/  S2R R37, SR_TID.X ;  /* 0x0000000000257919 */ /* 0x000e620000002100 */
[----:B----4-:R-:W-:Y:S01]  /*23df0*/  HMMA.16816.F32.BF16 R4, R52, R26, R4 ;  /* 0x0000001a3404723c */ /* 0x010fe20000041804 */
[----:B------:R-:W-:-:S02]  /*23e00*/  IMAD.MOV.U32 R13, RZ, RZ, R26 ;  /* 0x000000ffff0d7224 */ /* 0x000fc400078e001a */
[----:B------:R-:W-:Y:S02]  /*23e10*/  IMAD.MOV.U32 R12, RZ, RZ, R27 ;  /* 0x000000ffff0c7224 */ /* 0x000fe400078e001b */
[----:B------:R-:W-:Y:S02]  /*23e20*/  IMAD.MOV.U32 R9, RZ, RZ, R30 ;  /* 0x000000ffff097224 */ /* 0x000fe400078e001e */
[----:B------:R-:W-:Y:S02]  /*23e30*/  IMAD.MOV.U32 R8, RZ, RZ, R31 ;  /* 0x000000ffff087224 */ /* 0x000fe400078e001f */
[----:B------:R-:W4:Y:S01]  /*23e40*/  LDL.LU.64 R30, [R1+0x17a0] ;  /* 0x0017a000011e7983 */ /* 0x000f220000300a00 */
[----:B0-----:R-:W-:Y:S01]  /*23e50*/  LOP3.LUT R56, R57, 0x7, RZ, 0xc0, !PT ;  /* 0x0000000739387812 */ /* 0x001fe200078ec0ff */
[C---:B-1----:R-:W-:Y:S02]  /*23e60*/  IMAD.SHL.U32 R57, R37.reuse, 0x80, RZ ;  /* 0x0000008025397824 */ /* 0x042fe400078e00ff */
[----:B------:R-:W-:-:S02]  /*23e70*/  IMAD.SHL.U32 R37, R37, 0x2, RZ ;  /* 0x0000000225257824 */ /* 0x000fc400078e00ff */
[----:B------:R-:W-:-:S08]  /*23e80*/  IMAD R56, R56, 0x110, RZ ;  /* 0x0000011038387824 */ /* 0x000fd000078e02ff */
[----:B------:R3:W-:Y:S01]  /*23e90*/  STL.64 [R1+0x510], R4 ;  /* 0x0005100401007387 */ /* 0x0007e20000100a00 */
[----:B------:R0:W-:Y:S02]  /*23ea0*/  STL.64 [R1+0x518], R6 ;  /* 0x0005180601007387 */ /* 0x0001e40000100a00 */
[----:B------:R-:W4:Y:S01]  /*23eb0*/  LDL.LU R36, [R1+0x780] ;  /* 0x0007800001247983 */ /* 0x000f220000300800 */
[----:B------:R-:W-:Y:S02]  /*23ec0*/  LOP3.LUT R29, R56, 0x10, R37, 0x78, !PT ;  /* 0x00000010381d7812 */ /* 0x000fe400078e7825 */
[----:B------:R-:W4:Y:S01]  /*23ed0*/  LDL.LU R37, [R1+0x784] ;  /* 0x0007840001257983 */ /* 0x000f220000300800 */
[----:B------:R-:W4:Y:S02]  /*23ee0*/  LDL.LU R38, [R1+0x788] ;  /* 0x0007880001267983 */ /* 0x000f240000300800 */
[----:B------:R-:W4:Y:S02]  /*23ef0*/  LDL.LU R39, [R1+0x78c] ;  /* 0x00078c0001277983 */ /* 0x000f240000300800 */
[----:B---3--:R-:W-:-:S02]  /*23f00*/  IMAD.MOV.U32 R5, RZ, RZ, R50 ;  /* 0x000000ffff057224 */ /* 0x008fc400078e0032 */
[----:B------:R-:W-:Y:S01]  /*23f10*/  IMAD.MOV.U32 R4, RZ, RZ, R51 ;  /* 0x000000ffff047224 */ /* 0x000fe200078e0033 */
[C---:B--2---:R-:W-:Y:S08]  /*23f20*/  HMMA.16816.F32.BF16 R40, R52.reuse, R58, R40 ;  /* 0x0000003a3428723c */ /* 0x044ff00000041828 */
[----:B------:R-:W-:Y:S01]  /*23f30*/  HMMA.16816.F32.BF16 R24, R52, R50, R32 ;  /* 0x000000323418723c */ /* 0x000fe20000041820 */
[----:B0-----:R-:W-:-:S02]  /*23f40*/  IMAD.MOV.U32 R7, RZ, RZ, R58 ;  /* 0x000000ffff077224 */ /* 0x001fc400078e003a */
[----:B------:R-:W-:Y:S11]  /*23f50*/  IMAD.MOV.U32 R6, RZ, RZ, R59 ;  /* 0x000000ffff067224 */ /* 0x000ff600078e003b */
[----:B------:R-:W-:Y:S09]  /*23f60*/  @!UPT UIADD3 URZ, URZ, URZ, URZ ;  /* 0x0000003f3f3ff290 */ /* 0x000ff2000fffe03f */
[----:B------:R0:W-:Y:S01]  /*23f70*/  STL.64 [R1+0x500], R24 ;  /* 0x0005001801007387 */ /* 0x0001e20000100a00 */
[----:B------:R1:W-:Y:S02]  /*23f80*/  STL.64 [R1+0x508], R26 ;  /* 0x0005081a01007387 */ /* 0x0003e40000100a00 */
[----:B------:R-:W2:Y:S02]  /*23f90*/  LDL.LU R32, [R1+0x770] ;  /* 0x0007700001207983 */ /* 0x000ea40000300800 */
[----:B------:R-:W2:Y:S01]  /*23fa0*/  LDL.LU R33, [R1+0x774] ;  /* 0x0007740001217983 */ /* 0x000ea20000300800 */
[----:B------:R-:W2:Y:S01]  /*23fb0*/  LDL.LU R34, [R1+0x778] ;  /* 0x0007780001227983 */ /* 0x000ea20000300800 */
[----:B------:R-:W2:Y:S03]  /*23fc0*/  LDL.LU R35, [R1+0x77c] ;  /* 0x00077c0001237983 */ /* 0x000ea60000300800 */
[----:B0-----:R-:W3:Y:S01]  /*23fd0*/  LDL.LU R24, [R1+0x760] ;  /* 0x0007600001187983 */ /* 0x001ee20000300800 */
[----:B------:R-:W3:Y:S02]  /*23fe0*/  LDL.LU R25, [R1+0x764] ;  /* 0x0007640001197983 */ /* 0x000ee40000300800 */
[----:B-1----:R-:W3:Y:S02]  /*23ff0*/  LDL.LU R26, [R1+0x768] ;  /* 0x00076800011a7983 */ /* 0x002ee40000300800 */
[----:B------:R-:W3:Y:S01]  /*24000*/  LDL.LU R27, [R1+0x76c] ;  /* 0x00076c00011b7983 */ /* 0x000ee20000300800 */
[----:B------:R-:W2:Y:S01]  /*24010*/  LDL.LU R48, [R1+0x710] ;  /* 0x0007100001307983 */ /* 0x000ea20000300800 */
[----:B------:R-:W2:Y:S02]  /*24020*/  LDL.LU R49, [R1+0x714] ;  /* 0x0007140001317983 */ /* 0x000ea40000300800 */
[----:B------:R-:W2:Y:S02]  /*24030*/  LDL.LU R50, [R1+0x718] ;  /* 0x0007180001327983 */ /* 0x000ea40000300800 */
[----:B------:R-:W2:Y:S01]  /*24040*/  LDL.LU R51, [R1+0x71c] ;  /* 0x00071c0001337983 */ /* 0x000ea20000300800 */
[----:B------:R-:W-:Y:S01]  /*24050*/  STL.64 [R1+0x4f0], R40 ;  /* 0x0004f02801007387 */ /* 0x000fe20000100a00 */
[----:B------:R0:W-:Y:S03]  /*24060*/  STL.64 [R1+0x4f8], R42 ;  /* 0x0004f82a01007387 */ /* 0x0001e60000100a00 */
[----:B0-----:R-:W4:Y:S01]  /*24070*/  LDL.LU.64 R42, [R1+0x1798] ;  /* 0x00179800012a7983 */ /* 0x001f220000300a00 */
[----:B------:R-:W2:Y:S01]  /*24080*/  LDL.LU.64 R58, [R1+0x1790] ;  /* 0x00179000013a7983 */ /* 0x000ea20000300a00 */
[----:B------:R-:W-:-:S04]  /*24090*/  LOP3.LUT R29, R29, 0x800, R57, 0xf8, !PT ;  /* 0x000008001d1d7812 */ /* 0x000fc800078ef839 */
[----:B------:R-:W-:Y:S01]  /*240a0*/  LOP3.LUT R29, R29, 0x40, RZ, 0x3c, !PT ;  /* 0x000000401d1d7812 */ /* 0x000fe200078e3cff */
[C---:B--2---:R-:W-:Y:S01]  /*240b0*/  HMMA.16816.F32.BF16 R44, R52.reuse, R58, R44 ;  /* 0x0000003a342c723c */ /* 0x044fe2000004182c */
[----:B------:R0:W-:Y:S01]  /*240c0*/  STL.64 [R1+0x16e8], R58 ;  /* 0x0016e83a01007387 */ /* 0x0001e20000100a00 */
[----:B------:R-:W2:Y:S11]  /*240d0*/  LDL.LU R56, [R1+0x720] ;  /* 0x0007200001387983 */ /* 0x000eb60000300800 */
[----:B------:R-:W-:Y:S10]  /*240e0*/  @!UPT UIADD3 URZ, URZ, URZ, URZ ;  /* 0x0000003f3f3ff290 */ /* 0x000ff4000fffe03f */
[----:B------:R-:W-:Y:S01]  /*240f0*/  STL.64 [R1+0x4e0], R44 ;  /* 0x0004e02c01007387 */ /* 0x000fe20000100a00 */
[----:B------:R-:W-:Y:S02]  /*24100*/  STL.64 [R1+0x4e8], R46 ;  /* 0x0004e82e01007387 */ /* 0x000fe40000100a00 */
[----:B------:R-:W1:Y:S01]  /*24110*/  LDSM.16.MT88.4 R44, [R29+0x1000] ;  /* 0x001000001d2c783b */ /* 0x000e620000004200 */
[C---:B----4-:R-:W-:Y:S01]  /*24120*/  HMMA.16816.F32.BF16 R36, R52.reuse, R42, R36 ;  /* 0x0000002a3424723c */ /* 0x050fe20000041824 */
[----:B------:R-:W2:Y:S02]  /*24130*/  LDL.LU R57, [R1+0x724] ;  /* 0x0007240001397983 */ /* 0x000ea40000300800 */
[----:B0-----:R-:W2:Y:S02]  /*24140*/  LDL.LU R58, [R1+0x728] ;  /* 0x00072800013a7983 */ /* 0x001ea40000300800 */
[----:B------:R-:W2:Y:S01]  /*24150*/  LDL.LU R59, [R1+0x72c] ;  /* 0x00072c00013b7983 */ /* 0x000ea20000300800 */
[----:B-1----:R-:W-:Y:S01]  /*24160*/  STL.64 [R1+0x16c0], R46 ;  /* 0x0016c02e01007387 */ /* 0x002fe20000100a00 */
[----:B------:R0:W-:Y:S03]  /*24170*/  STL.64 [R1+0x16b8], R44 ;  /* 0x0016b82c01007387 */ /* 0x0001e60000100a00 */
[----:B0-----:R-:W4:Y:S01]  /*24180*/  LDL.LU R44, [R1+0x730] ;  /* 0x00073000012c7983 */ /* 0x001f220000300800 */
[----:B------:R-:W4:Y:S02]  /*24190*/  LDL.LU R45, [R1+0x734] ;  /* 0x00073400012d7983 */ /* 0x000f240000300800 */
[----:B------:R-:W4:Y:S02]  /*241a0*/  LDL.LU R46, [R1+0x738] ;  /* 0x00073800012e7983 */ /* 0x000f240000300800 */
[----:B------:R-:W4:Y:S08]  /*241b0*/  LDL.LU R47, [R1+0x73c] ;  /* 0x00073c00012f7983 */ /* 0x000f300000300800 */
[----:B------:R-:W-:Y:S01]  /*241c0*/  STL.64 [R1+0x780], R36 ;  /* 0x0007802401007387 */ /* 0x000fe20000100a00 */
[----:B------:R0:W-:Y:S03]  /*241d0*/  STL.64 [R1+0x788], R38 ;  /* 0x0007882601007387 */ /* 0x0001e60000100a00 */
[----:B0-----:R-:W2:Y:S01]  /*241e0*/  LDL.LU.64 R38, [R1+0x1788] ;  /* 0x0017880001267983 */ /* 0x001ea20000300a00 */
[----:B------:R0:W-:Y:S02]  /*241f0*/  STL.64 [R1+0x16e0], R42 ;  /* 0x0016e02a01007387 */ /* 0x0001e40000100a00 */
[----:B------:R-:W3:Y:S02]  /*24200*/  LDL.LU R40, [R1+0x740] ;  /* 0x0007400001287983 */ /* 0x000ee40000300800 */
[----:B------:R-:W3:Y:S01]  /*24210*/  LDL.LU R41, [R1+0x744] ;  /* 0x0007440001297983 */ /* 0x000ee20000300800 */
[----:B0-----:R-:W3:Y:S01]  /*24220*/  LDL.LU R42, [R1+0x748] ;  /* 0x00074800012a7983 */ /* 0x001ee20000300800 */
[----:B------:R-:W3:Y:S01]  /*24230*/  LDL.LU R43, [R1+0x74c] ;  /* 0x00074c00012b7983 */ /* 0x000ee20000300800 */
[C---:B--2---:R-:W-:Y:S11]  /*24240*/  HMMA.16816.F32.BF16 R32, R52.reuse, R38, R32 ;  /* 0x000000263420723c */ /* 0x044ff60000041820 */
[----:B------:R-:W-:Y:S11]  /*24250*/  @!UPT UIADD3 URZ, URZ, URZ, URZ ;  /* 0x0000003f3f3ff290 */ /* 0x000ff6000fffe03f */
[----:B------:R-:W-:Y:S01]  /*24260*/  @!UPT UIADD3 URZ, URZ, URZ, URZ ;  /* 0x0000003f3f3ff290 */ /* 0x000fe2000fffe03f */
[----:B------:R-:W-:Y:S01]  /*24270*/  STL.64 [R1+0x770], R32 ;  /* 0x0007702001007387 */ /* 0x000fe20000100a00 */
[----:B------:R0:W-:Y:S03]  /*24280*/  STL.64 [R1+0x778], R34 ;  /* 0x0007782201007387 */ /* 0x0001e60000100a00 */
[----:B0-----:R-:W3:Y:S01]  /*24290*/  LDL.LU.64 R34, [R1+0x1780] ;  /* 0x0017800001227983 */ /* 0x001ee20000300a00 */
[----:B------:R-:W2:Y:S02]  /*242a0*/  LDL.LU.64 R32, [R1+0x1778] ;  /* 0x0017780001207983 */ /* 0x000ea40000300a00 */
[----:B------:R0:W-:Y:S02]  /*242b0*/  STL.64 [R1+0x16f0], R38 ;  /* 0x0016f02601007387 */ /* 0x0001e40000100a00 */
[----:B------:R-:W2:Y:S01]  /*242c0*/  LDL.LU R36, [R1+0x750] ;  /* 0x0007500001247983 */ /* 0x000ea20000300800 */
[----:B------:R-:W2:Y:S04]  /*242d0*/  LDL.LU R37, [R1+0x754] ;  /* 0x0007540001257983 */ /* 0x000ea80000300800 */
[----:B0-----:R-:W2:Y:S01]  /*242e0*/  LDL.LU R38, [R1+0x758] ;  /* 0x0007580001267983 */ /* 0x001ea20000300800 */
[----:B------:R-:W2:Y:S01]  /*242f0*/  LDL.LU R39, [R1+0x75c] ;  /* 0x00075c0001277983 */ /* 0x000ea20000300800 */
[C---:B---3--:R-:W-:Y:S11]  /*24300*/  HMMA.16816.F32.BF16 R24, R52.reuse, R34, R24 ;  /* 0x000000223418723c */ /* 0x048ff60000041818 */
[----:B------:R-:W-:Y:S11]  /*24310*/  @!UPT UIADD3 URZ, URZ, URZ, URZ ;  /* 0x0000003f3f3ff290 */ /* 0x000ff6000fffe03f */
[----:B------:R-:W-:Y:S01]  /*24320*/  @!UPT UIADD3 URZ, URZ, URZ, URZ ;  /* 0x0000003f3f3ff290 */ /* 0x000fe2000fffe03f */
[----:B------:R-:W-:Y:S01]  /*24330*/  STL.64 [R1+0x760], R24 ;  /* 0x0007601801007387 */ /* 0x000fe20000100a00 */
[----:B------:R0:W-:Y:S03]  /*24340*/  STL.64 [R1+0x768], R26 ;  /* 0x0007681a01007387 */ /* 0x0001e60000100a00 */
[----:B0-----:R-:W3:Y:S01]  /*24350*/  LDL.LU.64 R26, [R1+0x1770] ;  /* 0x00177000011a7983 */ /* 0x001ee20000300a00 */
[----:B------:R-:W-:Y:S02]  /*24360*/  STL.64 [R1+0x1700], R34 ;  /* 0x0017002201007387 */ /* 0x000fe40000100a00 */
[----:B--2---:R0:W-:Y:S02]  /*24370*/  STL.64 [R1+0x16f8], R32 ;  /* 0x0016f82001007387 */ /* 0x0041e40000100a00 */
[----:B------:R-:W-:Y:S01]  /*24380*/  STL.64 [R1+0x1710], R30 ;  /* 0x0017101e01007387 */ /* 0x000fe20000100a00 */
[----:B------:R3:W-:Y:S01]  /*24390*/  STL [R1+0x1708], R29 ;  /* 0x0017081d01007387 */ /* 0x0007e20000100800 */
[C---:B0-----:R-:W-:Y:S11]  /*243a0*/  HMMA.16816.F32.BF16 R32, R52.reuse, R30, R36 ;  /* 0x0000001e3420723c */ /* 0x041ff60000041824 */
[----:B------:R-:W-:Y:S11]  /*243b0*/  @!UPT UIADD3 URZ, URZ, URZ, URZ ;  /* 0x0000003f3f3ff290 */ /* 0x000ff6000fffe03f */
[----:B------:R-:W-:Y:S01]  /*243c0*/  @!UPT UIADD3 URZ, URZ, URZ, URZ ;  /* 0x0000003f3f3ff290 */ /* 0x000fe2000fffe03f */
[----:B------:R-:W-:Y:S01]  /*243d0*/  STL.64 [R1+0x750], R32 ;  /* 0x0007502001007387 */ /* 0x000fe20000100a00 */
[----:B------:R-:W-:Y:S01]  /*243e0*/  STL.64 [R1+0x758], R34 ;  /* 0x0007582201007387 */ /* 0x000fe20000100a00 */
[C---:B---3--:R-:W-:Y:S02]  /*243f0*/  HMMA.16816.F32.BF16 R28, R52.reuse, R26, R40 ;  /* 0x0000001a341c723c */ /* 0x048fe40000041828 */
[----:B------:R4:W-:Y:S06]  /*24400*/  STL.64 [R1+0x1718], R26 ;  /* 0x0017181a01007387 */ /* 0x0009ec0000100a00 */
[C---:B----4-:R-:W-:Y:S11]  /*24410*/  HMMA.16816.F32.BF16 R24, R52.reuse, R22, R44 ;  /* 0x000000163418723c */ /* 0x050ff6000004182c */
[----:B------:R-:W-:Y:S04]  /*24420*/  @!UPT UIADD3 URZ, URZ, URZ, URZ ;  /* 0x0000003f3f3ff290 */ /* 0x000fe8000fffe03f */
[----:B------:R-:W-:Y:S01]  /*24430*/  STL.64 [R1+0x740], R28 ;  /* 0x0007401c01007387 */ /* 0x000fe20000100a00 */
[----:B------:R-:W-:Y:S02]  /*24440*/  STL.64 [R1+0x748], R30 ;  /* 0x0007481e01007387 */ /* 0x000fe40000100a00 */
[----:B------:R0:W-:Y:S02]  /*24450*/  STL.64 [R1+0x1750], R22 ;  /* 0x0017501601007387 */ /* 0x0001e40000100a00 */
[C---:B0-----:R-:W-:Y:S03]  /*24460*/  HMMA.16816.F32.BF16 R20, R52.reuse, R18, R56 ;  /* 0x000000123414723c */ /* 0x041fe60000041838 */
[----:B------:R-:W-:Y:S01]  /*24470*/  STL.64 [R1+0x730], R24 ;  /* 0x0007301801007387 */ /* 0x000fe20000100a00 */
[----:B------:R-:W-:Y:S02]  /*24480*/  STL.64 [R1+0x738], R26 ;  /* 0x0007381a01007387 */ /* 0x000fe40000100a00 */
[----:B------:R0:W-:Y:S02]  /*24490*/  STL.64 [R1+0x1748], R18 ;  /* 0x0017481201007387 */ /* 0x0001e40000100a00 */
[----:B------:R-:W2:Y:S11]  /*244a0*/  LDL.LU R44, [R1+0x110] ;  /* 0x00011000012c7983 */ /* 0x000eb60000300800 */
[----:B------:R-:W-:Y:S04]  /*244b0*/  @!UPT UIADD3 URZ, URZ, URZ, URZ ;  /* 0x0000003f3f3ff290 */ /* 0x000fe8000fffe03f */
[----:B------:R-:W-:Y:S01]  /*244c0*/  STL.64 [R1+0x720], R20 ;  /* 0x0007201401007387 */ /* 0x000fe20000100a00 */
[----:B------:R-:W-:Y:S02]  /*244d0*/  STL.64 [R1+0x728], R22 ;  /* 0x0007281601007387 */ /* 0x000fe40000100a00 */
[----:B------:R-:W2:Y:S02]  /*244e0*/  LDL.LU R45, [R1+0x114] ;  /* 0x00011400012d7983 */ /* 0x000ea40000300800 */
[----:B------:R-:W3:Y:S01]  /*244f0*/  LDL.LU R46, [R1+0x118] ;  /* 0x00011800012e7983 */ /* 0x000ee20000300800 */
[----:B------:R-:W3:Y:S01]  /*24500*/  LDL.LU R47, [R1+0x11c] ;  /* 0x00011c00012f7983 */ /* 0x000ee20000300800 */
[----:B0-----:R-:W-:Y:S03]  /*24510*/  HMMA.16816.F32.BF16 R16, R52, R14, R48 ;  /* 0x0000000e3410723c */ /* 0x001fe60000041830 */
[----:B---3--:R-:W-:Y:S01]  /*24520*/  STL.64 [R1+0x1728], R46 ;  /* 0x0017282e01007387 */ /* 0x008fe20000100a00 */
[----:B--2---:R-:W-:Y:S02]  /*24530*/  STL.64 [R1+0x1720], R44 ;  /* 0x0017202c01007387 */ /* 0x004fe40000100a00 */
[----:B------:R-:W2:Y:S11]  /*24540*/  LDL.LU R40, [R1+0x150] ;  /* 0x0001500001287983 */ /* 0x000eb60000300800 */
[----:B------:R-:W-:Y:S06]  /*24550*/  @!UPT UIADD3 URZ, URZ, URZ, URZ ;  /* 0x0000003f3f3ff290 */ /* 0x000fec000fffe03f */
[----:B------:R0:W-:Y:S01]  /*24560*/  STL.64 [R1+0x710], R16 ;  /* 0x0007101001007387 */ /* 0x0001e20000100a00 */
[----:B------:R1:W-:Y:S01]  /*24570*/  STL.64 [R1+0x718], R18 ;  /* 0x0007181201007387 */ /* 0x0003e20000100a00 */
[----:B------:R-:W2:Y:S02]  /*24580*/  LDL.LU R41, [R1+0x154] ;  /* 0x0001540001297983 */ /* 0x000ea40000300800 */
[----:B------:R-:W3:Y:S02]  /*24590*/  LDL.LU R42, [R1+0x158] ;  /* 0x00015800012a7983 */ /* 0x000ee40000300800 */
[----:B------:R-:W3:Y:S02]  /*245a0*/  LDL.LU R43, [R1+0x15c] ;  /* 0x00015c00012b7983 */ /* 0x000ee40000300800 */
[----:B------:R-:W-:Y:S02]  /*245b0*/  IMAD.MOV.U32 R58, RZ, RZ, R7 ;  /* 0x000000ffff3a7224 */ /* 0x000fe400078e0007 */
[----:B------:R-:W-:-:S02]  /*245c0*/  IMAD.MOV.U32 R59, RZ, RZ, R6 ;  /* 0x000000ffff3b7224 */ /* 0x000fc400078e0006 */
[----:B------:R-:W-:Y:S02]  /*245d0*/  IMAD.MOV.U32 R35, RZ, RZ, R4 ;  /* 0x000000ffff237224 */ /* 0x000fe400078e0004 */
[----:B------:R-:W-:Y:S01]  /*245e0*/  IMAD.MOV.U32 R34, RZ, RZ, R5 ;  /* 0x000000ffff227224 */ /* 0x000fe200078e0005 */
[----:B---3--:R-:W-:Y:S01]  /*245f0*/  STL.64 [R1+0x1738], R42 ;  /* 0x0017382a01007387 */ /* 0x008fe20000100a00 */
[----:B--2---:R-:W-:Y:S02]  /*24600*/  STL.64 [R1+0x1730], R40 ;  /* 0x0017302801007387 */ /* 0x004fe40000100a00 */
[----:B------:R2:W-:Y:S02]  /*24610*/  STL.64 [R1+0x1740], R58 ;  /* 0x0017403a01007387 */ /* 0x0005e40000100a00 */
[----:B------:R-:W3:Y:S01]  /*24620*/  LDL.LU R36, [R1+0x160] ;  /* 0x0001600001247983 */ /* 0x000ee20000300800 */
[----:B------:R-:W3:Y:S01]  /*24630*/  LDL.LU R37, [R1+0x164] ;  /* 0x0001640001257983 */ /* 0x000ee20000300800 */
[----:B------:R-:W3:Y:S02]  /*24640*/  LDL.LU R38, [R1+0x168] ;  /* 0x0001680001267983 */ /* 0x000ee40000300800 */
[----:B------:R-:W3:Y:S02]  /*24650*/  LDL.LU R39, [R1+0x16c] ;  /* 0x00016c0001277983 */ /* 0x000ee40000300800 */
[----:B------:R-:W4:Y:S01]  /*24660*/  LDL.LU R4, [R1+0x700] ;  /* 0x0007000001047983 */ /* 0x000f220000300800 */
[----:B------:R-:W4:Y:S01]  /*24670*/  LDL.LU R5, [R1+0x704] ;  /* 0x0007040001057983 */ /* 0x000f220000300800 */
[----:B------:R-:W4:Y:S02]  /*24680*/  LDL.LU R6, [R1+0x708] ;  /* 0x0007080001067983 */ /* 0x000f240000300800 */
[----:B------:R-:W4:Y:S02]  /*24690*/  LDL.LU R7, [R1+0x70c] ;  /* 0x00070c0001077983 */ /* 0x000f240000300800 */
[----:B------:R-:W3:Y:S01]  /*246a0*/  LDL.LU R48, [R1+0x4d0] ;  /* 0x0004d00001307983 */ /* 0x000ee20000300800 */
[----:B------:R-:W3:Y:S01]  /*246b0*/  LDL.LU R49, [R1+0x4d4] ;  /* 0x0004d40001317983 */ /* 0x000ee20000300800 */
[----:B------:R-:W3:Y:S02]  /*246c0*/  LDL.LU R50, [R1+0x4d8] ;  /* 0x0004d80001327983 */ /* 0x000ee40000300800 */
[----:B------:R-:W3:Y:S02]  /*246d0*/  LDL.LU R51, [R1+0x4dc] ;  /* 0x0004dc0001337983 */ /* 0x000ee40000300800 */
[----:B0-----:R-:W3:Y:S01]  /*246e0*/  LDL.LU R16, [R1+0x1a0] ;  /* 0x0001a00001107983 */ /* 0x001ee20000300800 */
[----:B------:R-:W3:Y:S01]  /*246f0*/  LDL.LU R17, [R1+0x1a4] ;  /* 0x0001a40001117983 */ /* 0x000ee20000300800 */
[----:B-1----:R-:W3:Y:S02]  /*24700*/  LDL.LU R18, [R1+0x1a8] ;  /* 0x0001a80001127983 */ /* 0x002ee40000300800 */
[----:B------:R-:W3:Y:S02]  /*24710*/  LDL.LU R19, [R1+0x1ac] ;  /* 0x0001ac0001137983 */ /* 0x000ee40000300800 */
[----:B------:R-:W3:Y:S01]  /*24720*/  LDL.64 R22, [R1+0x48] ;  /* 0x0000480001167983 */ /* 0x000ee20000100a00 */
[----:B------:R-:W3:Y:S01]  /*24730*/  LDL.LU R56, [R1+0x190] ;  /* 0x0001900001387983 */ /* 0x000ee20000300800 */
[----:B------:R-:W3:Y:S02]  /*24740*/  LDL.LU R57, [R1+0x194] ;  /* 0x0001940001397983 */ /* 0x000ee40000300800 */
[----:B--2---:R-:W2:Y:S02]  /*24750*/  LDL.LU R58, [R1+0x198] ;  /* 0x00019800013a7983 */ /* 0x004ea40000300800 */
[----:B------:R-:W2:Y:S01]  /*24760*/  LDL.LU R59, [R1+0x19c] ;  /* 0x00019c00013b7983 */ /* 0x000ea20000300800 */
[----:B------:R-:W2:Y:S01]  /*24770*/  LDL.LU R44, [R1+0x180] ;  /* 0x00018000012c7983 */ /* 0x000ea20000300800 */
[----:B------:R-:W2:Y:S02]  /*24780*/  LDL.LU R45, [R1+0x184] ;  /* 0x00018400012d7983 */ /* 0x000ea40000300800 */
[----:B------:R-:W2:Y:S02]  /*24790*/  LDL.LU R46, [R1+0x188] ;  /* 0x00018800012e7983 */ /* 0x000ea40000300800 */
[----:B------:R-:W2:Y:S01]  /*247a0*/  LDL.LU R47, [R1+0x18c] ;  /* 0x00018c00012f7983 */ /* 0x000ea20000300800 */
[----:B------:R-:W2:Y:S01]  /*247b0*/  LDL.LU R28, [R1+0x170] ;  /* 0x00017000011c7983 */ /* 0x000ea20000300800 */
[----:B------:R-:W2:Y:S02]  /*247c0*/  LDL.LU R29, [R1+0x174] ;  /* 0x00017400011d7983 */ /* 0x000ea40000300800 */
[----:B------:R-:W2:Y:S02]  /*247d0*/  LDL.LU R30, [R1+0x178] ;  /* 0x00017800011e7983 */ /* 0x000ea40000300800 */
[----:B------:R-:W2:Y:S02]  /*247e0*/  LDL.LU R31, [R1+0x17c] ;  /* 0x00017c00011f7983 */ /* 0x000ea40000300800 */
[----:B------:R-:W-:Y:S01]  /*247f0*/  IMAD.MOV.U32 R27, RZ, RZ, R12 ;  /* 0x000000ffff1b7224 */ /* 0x000fe200078e000c */
[----:B------:R0:W-:Y:S01]  /*24800*/  STL.64 [R1+0x16d0], R14 ;  /* 0x0016d00e01007387 */ /* 0x0001e20000100a00 */
[----:B------:R-:W-:-:S02]  /*24810*/  IMAD.MOV.U32 R26, RZ, RZ, R13 ;  /* 0x000000ffff1a7224 */ /* 0x000fc400078e000d */
        /* <DEDUP_REMOVED lines=9> */
[----:B0-----:R-:W3:Y:S01]  /*248b0*/  LDL.LU.64 R6, [R1+0x1768] ;  /* 0x0017680001067983 */ /* 0x001ee20000300a00 */
[----:B------:R-:W-:Y:S02]  /*248c0*/  IMAD.MOV.U32 R43, RZ, RZ, R8 ;  /* 0x000000ffff2b7224 */ /* 0x000fe400078e0008 */
[----:B------:R0:W-:Y:S02]  /*248d0*/  STL.64 [R1+0x16d8], R10 ;  /* 0x0016d80a01007387 */ /* 0x0001e40000100a00 */
[----:B------:R-:W-:Y:S01]  /*248e0*/  IMAD.MOV.U32 R42, RZ, RZ, R9 ;  /* 0x000000ffff2a7224 */ /* 0x000fe200078e0009 */
[----:B------:R-:W4:Y:S01]  /*248f0*/  LDL.LU R8, [R1+0x130] ;  /* 0x0001300001087983 */ /* 0x000f220000300800 */
[----:B------:R-:W4:Y:S03]  /*24900*/  LDL.LU R9, [R1+0x134] ;  /* 0x0001340001097983 */ /* 0x000f260000300800 */
[----:B0-----:R-:W4:Y:S01]  /*24910*/  LDL.LU R10, [R1+0x138] ;  /* 0x00013800010a7983 */ /* 0x001f220000300800 */
[----:B------:R-:W4:Y:S01]  /*24920*/  LDL.LU R11, [R1+0x13c] ;  /* 0x00013c00010b7983 */ /* 0x000f220000300800 */
[----:B---3--:R-:W-:Y:S02]  /*24930*/  HMMA.16816.F32.BF16 R52, R52, R6, R48 ;  /* 0x000000063434723c */ /* 0x008fe40000041830 */
[----:B------:R-:W3:Y:S01]  /*24940*/  LDL.LU.64 R50, [R1+0x1760] ;  /* 0x0017600001327983 */ /* 0x000ee20000300a00 */
[----:B------:R-:W3:Y:S02]  /*24950*/  LDL.LU.64 R48, [R1+0x1758] ;  /* 0x0017580001307983 */ /* 0x000ee40000300a00 */
[----:B------:R-:W-:-:S02]  /*24960*/  IMAD.MOV.U32 R5, RZ, RZ, R22 ;  /* 0x000000ffff057224 */ /* 0x000fc400078e0016 */
[----:B------:R-:W-:Y:S11]  /*24970*/  IMAD.MOV.U32 R4, RZ, RZ, R23 ;  /* 0x000000ffff047224 */ /* 0x000ff600078e0017 */
[----:B------:R-:W-:Y:S05]  /*24980*/  @!UPT UIADD3 URZ, URZ, URZ, URZ ;  /* 0x0000003f3f3ff290 */ /* 0x000fea000fffe03f */
[----:B------:R0:W-:Y:S01]  /*24990*/  STL.64 [R1+0x200], R52 ;  /* 0x0002003401007387 */ /* 0x0001e20000100a00 */
[----:B------:R1:W-:Y:S03]  /*249a0*/  STL.64 [R1+0x208], R54 ;  /* 0x0002083601007387 */ /* 0x0003e60000100a00 */
[----:B0-----:R-:W4:Y:S01]  /*249b0*/  LDL.LU R52, [R1+0x140] ;  /* 0x0001400001347983 */ /* 0x001f220000300800 */
[----:B------:R-:W4:Y:S02]  /*249c0*/  LDL.LU R53, [R1+0x144] ;  /* 0x0001440001357983 */ /* 0x000f240000300800 */
[----:B-1----:R-:W4:Y:S02]  /*249d0*/  LDL.LU R54, [R1+0x148] ;  /* 0x0001480001367983 */ /* 0x002f240000300800 */
[----:B------:R-:W4:Y:S01]  /*249e0*/  LDL.LU R55, [R1+0x14c] ;  /* 0x00014c0001377983 */ /* 0x000f220000300800 */
[----:B------:R-:W-:Y:S01]  /*249f0*/  STL.64 [R1+0x16c8], R6 ;  /* 0x0016c80601007387 */ /* 0x000fe20000100a00 */
[C---:B---3--:R-:W-:Y:S03]  /*24a00*/  HMMA.16816.F32.BF16 R16, R48.reuse, R22, R16 ;  /* 0x000000163010723c */ /* 0x048fe60000041810 */
[----:B------:R-:W3:Y:S05]  /*24a10*/  LDL.LU.64 R22, [R1+0x1750] ;  /* 0x0017500001167983 */ /* 0x000eea0000300a00 */
[C---:B--2---:R-:W-:Y:S11]  /*24a20*/  HMMA.16816.F32.BF16 R40, R48.reuse, R42, R56 ;  /* 0x0000002a3028723c */ /* 0x044ff60000041838 */
[----:B------:R-:W-:Y:S04]  /*24a30*/  @!UPT UIADD3 URZ, URZ, URZ, URZ ;  /* 0x0000003f3f3ff290 */ /* 0x000fe8000fffe03f */
[----:B------:R-:W-:Y:S01]  /*24a40*/  STL.64 [R1+0xa10], R16 ;  /* 0x000a101001007387 */ /* 0x000fe20000100a00 */
[----:B------:R-:W-:Y:S02]  /*24a50*/  IMAD.MOV.U32 R20, RZ, RZ, R18 ;  /* 0x000000ffff147224 */ /* 0x000fe400078e0012 */
[----:B------:R0:W-:Y:S02]  /*24a60*/  STL.64 [R1+0xa18], R18 ;  /* 0x000a181201007387 */ /* 0x0001e40000100a00 */
[----:B0-----:R-:W2:Y:S01]  /*24a70*/  LDL.LU.64 R18, [R1+0x1748] ;  /* 0x0017480001127983 */ /* 0x001ea20000300a00 */
[----:B------:R-:W-:Y:S02]  /*24a80*/  STL [R1+0x14a4], R16 ;  /* 0x0014a41001007387 */ /* 0x000fe40000100800 */
[----:B------:R-:W-:Y:S02]  /*24a90*/  STL [R1+0x14a0], R20 ;  /* 0x0014a01401007387 */ /* 0x000fe40000100800 */
[----:B------:R-:W2:Y:S01]  /*24aa0*/  LDL.LU.64 R58, [R1+0x1740] ;  /* 0x00174000013a7983 */ /* 0x000ea20000300a00 */
[C---:B------:R-:W-:Y:S08]  /*24ab0*/  HMMA.16816.F32.BF16 R24, R48.reuse, R26, R44 ;  /* 0x0000001a3018723c */ /* 0x040ff0000004182c */
[----:B------:R-:W-:Y:S01]  /*24ac0*/  HMMA.16816.F32.BF16 R32, R48, R34, R28 ;  /* 0x000000223020723c */ /* 0x000fe2000004181c */
[----:B------:R-:W-:-:S02]  /*24ad0*/  IMAD.MOV.U32 R17, RZ, RZ, R40 ;  /* 0x000000ffff117224 */ /* 0x000fc400078e0028 */
[----:B------:R-:W-:Y:S01]  /*24ae0*/  IMAD.MOV.U32 R21, RZ, RZ, R42 ;  /* 0x000000ffff157224 */ /* 0x000fe200078e002a */
[----:B------:R-:W-:Y:S01]  /*24af0*/  STL.64 [R1+0x9f0], R40 ;  /* 0x0009f02801007387 */ /* 0x000fe20000100a00 */
[----:B------:R0:W-:Y:S03]  /*24b00*/  STL.64 [R1+0x9f8], R42 ;  /* 0x0009f82a01007387 */ /* 0x0001e60000100a00 */
[----:B0-----:R-:W3:Y:S01]  /*24b10*/  LDL.LU.64 R42, [R1+0x1738] ;  /* 0x00173800012a7983 */ /* 0x001ee20000300a00 */
[----:B------:R-:W3:Y:S02]  /*24b20*/  LDL.LU.64 R40, [R1+0x1730] ;  /* 0x0017300001287983 */ /* 0x000ee40000300a00 */
[----:B------:R-:W-:Y:S02]  /*24b30*/  STL [R1+0x14ac], R17 ;  /* 0x0014ac1101007387 */ /* 0x000fe40000100800 */
[----:B------:R-:W-:Y:S01]  /*24b40*/  STL [R1+0x14a8], R21 ;  /* 0x0014a81501007387 */ /* 0x000fe20000100800 */
[----:B------:R-:W3:Y:S01]  /*24b50*/  LDL.LU.64 R46, [R1+0x1728] ;  /* 0x00172800012e7983 */ /* 0x000ee20000300a00 */
[----:B------:R-:W3:Y:S02]  /*24b60*/  LDL.LU.64 R44, [R1+0x1720] ;  /* 0x00172000012c7983 */ /* 0x000ee40000300a00 */
[----:B------:R-:W-:Y:S02]  /*24b70*/  STL.64 [R1+0x9e0], R24 ;  /* 0x0009e01801007387 */ /* 0x000fe40000100a00 */
[----:B------:R0:W-:Y:S02]  /*24b80*/  STL.64 [R1+0x9e8], R26 ;  /* 0x0009e81a01007387 */ /* 0x0001e40000100a00 */
[----:B0-----:R-:W3:Y:S01]  /*24b90*/  LDL.LU.64 R26, [R1+0x1718] ;  /* 0x00171800011a7983 */ /* 0x001ee20000300a00 */
[----:B------:R-:W3:Y:S02]  /*24ba0*/  LDL.LU.64 R30, [R1+0x1710] ;  /* 0x00171000011e7983 */ /* 0x000ee40000300a00 */
[----:B------:R-:W3:Y:S02]  /*24bb0*/  LDL.LU R29, [R1+0x1708] ;  /* 0x00170800011d7983 */ /* 0x000ee40000300800 */
[----:B------:R-:W-:Y:S01]  /*24bc0*/  STL.64 [R1+0x9d0], R32 ;  /* 0x0009d02001007387 */ /* 0x000fe20000100a00 */
[----:B------:R0:W-:Y:S04]  /*24bd0*/  STL.64 [R1+0x9d8], R34 ;  /* 0x0009d82201007387 */ /* 0x0001e80000100a00 */
[----:B0-----:R-:W3:Y:S01]  /*24be0*/  LDL.LU.64 R34, [R1+0x1700] ;  /* 0x0017000001227983 */ /* 0x001ee20000300a00 */
[----:B------:R-:W3:Y:S01]  /*24bf0*/  LDL.LU.64 R32, [R1+0x16f8] ;  /* 0x0016f80001207983 */ /* 0x000ee20000300a00 */
[C---:B--2---:R-:W-:Y:S02]  /*24c00*/  HMMA.16816.F32.BF16 R56, R48.reuse, R58, R36 ;  /* 0x0000003a3038723c */ /* 0x044fe40000041824 */
[----:B------:R-:W2:Y:S11]  /*24c10*/  LDL.LU.64 R38, [R1+0x16f0] ;  /* 0x0016f00001267983 */ /* 0x000eb60000300a00 */
[----:B------:R-:W-:Y:S10]  /*24c20*/  @!UPT UIADD3 URZ, URZ, URZ, URZ ;  /* 0x0000003f3f3ff290 */ /* 0x000ff4000fffe03f */
[----:B------:R-:W-:Y:S01]  /*24c30*/  STL.64 [R1+0x900], R56 ;  /* 0x0009003801007387 */ /* 0x000fe20000100a00 */
[----:B------:R0:W-:Y:S03]  /*24c40*/  STL.64 [R1+0x908], R58 ;  /* 0x0009083a01007387 */ /* 0x0001e60000100a00 */
[----:B0-----:R-:W3:Y:S02]  /*24c50*/  LDL.LU.64 R58, [R1+0x16e8] ;  /* 0x0016e800013a7983 */ /* 0x001ee40000300a00 */
[C---:B---3--:R-:W-:Y:S11]  /*24c60*/  HMMA.16816.F32.BF16 R40, R48.reuse, R58, R40 ;  /* 0x0000003a3028723c */ /* 0x048ff60000041828 */
[----:B------:R-:W-:Y:S11]  /*24c70*/  @!UPT UIADD3 URZ, URZ, URZ, URZ ;  /* 0x0000003f3f3ff290 */ /* 0x000ff6000fffe03f */
[----:B------:R-:W-:Y:S01]  /*24c80*/  @!UPT UIADD3 URZ, URZ, URZ, URZ ;  /* 0x0000003f3f3ff290 */ /* 0x000fe2000fffe03f */
[----:B------:R-:W-:Y:S01]  /*24c90*/  STL.64 [R1+0x8f0], R40 ;  /* 0x0008f02801007387 */ /* 0x000fe20000100a00 */
[----:B------:R0:W-:Y:S03]  /*24ca0*/  STL.64 [R1+0x8f8], R42 ;  /* 0x0008f82a01007387 */ /* 0x0001e60000100a00 */
[----:B0-----:R-:W4:Y:S01]  /*24cb0*/  LDL.LU.64 R42, [R1+0x16e0] ;  /* 0x0016e000012a7983 */ /* 0x001f220000300a00 */
[----:B------:R-:W-:Y:S01]  /*24cc0*/  STL.64 [R1+0x1688], R58 ;  /* 0x0016883a01007387 */ /* 0x000fe20000100a00 */
[C---:B----4-:R-:W-:Y:S02]  /*24cd0*/  HMMA.16816.F32.BF16 R52, R48.reuse, R42, R52 ;  /* 0x0000002a3034723c */ /* 0x050fe40000041834 */
[----:B------:R2:W-:Y:S06]  /*24ce0*/  STL.64 [R1+0x1690], R42 ;  /* 0x0016902a01007387 */ /* 0x0005ec0000100a00 */
[C---:B--2---:R-:W-:Y:S08]  /*24cf0*/  HMMA.16816.F32.BF16 R40, R48.reuse, R38, R8 ;  /* 0x000000263028723c */ /* 0x044ff00000041808 */
[C---:B------:R-:W-:Y:S07]  /*24d00*/  HMMA.16816.F32.BF16 R8, R48.reuse, R34, R12 ;  /* 0x000000223008723c */ /* 0x040fee000004180c */
[----:B------:R-:W-:Y:S01]  /*24d10*/  STL.64 [R1+0x8e0], R52 ;  /* 0x0008e03401007387 */ /* 0x000fe20000100a00 */
[----:B------:R-:W-:Y:S02]  /*24d20*/  STL.64 [R1+0x8e8], R54 ;  /* 0x0008e83601007387 */ /* 0x000fe40000100a00 */
[----:B------:R-:W-:Y:S05]  /*24d30*/  STL.64 [R1+0x1698], R38 ;  /* 0x0016982601007387 */ /* 0x000fea0000100a00 */
[----:B------:R-:W-:Y:S01]  /*24d40*/  STL.64 [R1+0x8d0], R40 ;  /* 0x0008d02801007387 */ /* 0x000fe20000100a00 */
[----:B------:R-:W-:Y:S02]  /*24d50*/  STL.64 [R1+0x8d8], R42 ;  /* 0x0008d82a01007387 */ /* 0x000fe40000100a00 */
[----:B------:R-:W-:Y:S02]  /*24d60*/  STL.64 [R1+0x1680], R34 ;  /* 0x0016802201007387 */ /* 0x000fe40000100a00 */
[----:B------:R-:W-:Y:S03]  /*24d70*/  STL.64 [R1+0x1678], R32 ;  /* 0x0016782001007387 */ /* 0x000fe60000100a00 */
[----:B------:R-:W-:Y:S01]  /*24d80*/  STL.64 [R1+0x8c0], R8 ;  /* 0x0008c00801007387 */ /* 0x000fe20000100a00 */
[----:B------:R0:W-:Y:S02]  /*24d90*/  STL.64 [R1+0x8c8], R10 ;  /* 0x0008c80a01007387 */ /* 0x0001e40000100a00 */
[----:B------:R-:W2:Y:S01]  /*24da0*/  LDL.LU R36, [R1+0x6e0] ;  /* 0x0006e00001247983 */ /* 0x000ea20000300800 */
[----:B0-----:R-:W-:Y:S11]  /*24db0*/  HMMA.16816.F32.BF16 R8, R48, R30, R44 ;  /* 0x0000001e3008723c */ /* 0x001ff6000004182c */
[----:B------:R-:W-:Y:S11]  /*24dc0*/  @!UPT UIADD3 URZ, URZ, URZ, URZ ;  /* 0x0000003f3f3ff290 */ /* 0x000ff6000fffe03f */
[----:B------:R-:W-:Y:S01]  /*24dd0*/  @!UPT UIADD3 URZ, URZ, URZ, URZ ;  /* 0x0000003f3f3ff290 */ /* 0x000fe2000fffe03f */
[----:B------:R0:W-:Y:S01]  /*24de0*/  STL.64 [R1+0x8b0], R8 ;  /* 0x0008b00801007387 */ /* 0x0001e20000100a00 */
[----:B------:R1:W-:Y:S02]  /*24df0*/  STL.64 [R1+0x8b8], R10 ;  /* 0x0008b80a01007387 */ /* 0x0003e40000100a00 */
[----:B------:R-:W2:Y:S02]  /*24e00*/  LDL.LU R37, [R1+0x6e4] ;  /* 0x0006e40001257983 */ /* 0x000ea40000300800 */
[----:B------:R-:W3:Y:S01]  /*24e10*/  LDL.LU R38, [R1+0x6e8] ;  /* 0x0006e80001267983 */ /* 0x000ee20000300800 */
[----:B------:R-:W3:Y:S04]  /*24e20*/  LDL.LU R39, [R1+0x6ec] ;  /* 0x0006ec0001277983 */ /* 0x000ee80000300800 */
[----:B---3--:R3:W-:Y:S01]  /*24e30*/  STL.64 [R1+0x16a8], R38 ;  /* 0x0016a82601007387 */ /* 0x0087e20000100a00 */
[----:B--2---:R-:W-:Y:S02]  /*24e40*/  STL.64 [R1+0x16a0], R36 ;  /* 0x0016a02401007387 */ /* 0x004fe40000100a00 */
[----:B0-----:R-:W2:Y:S02]  /*24e50*/  LDL.LU R8, [R1+0x100] ;  /* 0x0001000001087983 */ /* 0x001ea40000300800 */
[----:B------:R-:W2:Y:S01]  /*24e60*/  LDL.LU R9, [R1+0x104] ;  /* 0x0001040001097983 */ /* 0x000ea20000300800 */
[----:B-1----:R-:W2:Y:S01]  /*24e70*/  LDL.LU R10, [R1+0x108] ;  /* 0x00010800010a7983 */ /* 0x002ea20000300800 */
[----:B------:R-:W2:Y:S02]  /*24e80*/  LDL.LU R11, [R1+0x10c] ;  /* 0x00010c00010b7983 */ /* 0x000ea40000300800 */
        /* <DEDUP_REMOVED lines=15> */
[----:B---3--:R-:W-:-:S02]  /*24f80*/  IMAD.MOV.U32 R39, RZ, RZ, R4 ;  /* 0x000000ffff277224 */ /* 0x008fc400078e0004 */
[----:B------:R-:W3:Y:S02]  /*24f90*/  LDL.LU R55, [R1+0xdc] ;  /* 0x0000dc0001377983 */ /* 0x000ee40000300800 */
[----:B------:R-:W-:Y:S01]  /*24fa0*/  IMAD.MOV.U32 R38, RZ, RZ, R5 ;  /* 0x000000ffff267224 */ /* 0x000fe200078e0005 */
[----:B------:R-:W3:Y:S01]  /*24fb0*/  LDL.LU R4, [R1+0x250] ;  /* 0x0002500001047983 */ /* 0x000ee20000300800 */
[----:B------:R-:W3:Y:S02]  /*24fc0*/  LDL.LU R5, [R1+0x254] ;  /* 0x0002540001057983 */ /* 0x000ee40000300800 */
[----:B------:R-:W3:Y:S02]  /*24fd0*/  LDL.LU R6, [R1+0x258] ;  /* 0x0002580001067983 */ /* 0x000ee40000300800 */
[----:B------:R-:W3:Y:S01]  /*24fe0*/  LDL.LU R7, [R1+0x25c] ;  /* 0x00025c0001077983 */ /* 0x000ee20000300800 */
[----:B------:R-:W3:Y:S01]  /*24ff0*/  LDL.64 R42, [R1+0x38] ;  /* 0x00003800012a7983 */ /* 0x000ee20000100a00 */
[C---:B--2---:R-:W-:Y:S08]  /*25000*/  HMMA.16816.F32.BF16 R8, R48.reuse, R26, R8 ;  /* 0x0000001a3008723c */ /* 0x044ff00000041808 */
[C---:B----4-:R-:W-:Y:S08]  /*25010*/  HMMA.16816.F32.BF16 R32, R48.reuse, R22, R32 ;  /* 0x000000163020723c */ /* 0x050ff00000041820 */
[C---:B------:R-:W-:Y:S01]  /*25020*/  HMMA.16816.F32.BF16 R12, R48.reuse, R18, R12 ;  /* 0x00000012300c723c */ /* 0x040fe2000004180c */
[----:B---3--:R0:W-:Y:S01]  /*25030*/  STL.64 [R1+0x16b0], R42 ;  /* 0x0016b02a01007387 */ /* 0x0081e20000100a00 */
[----:B------:R-:W2:Y:S02]  /*25040*/  LDL.LU R40, [R1+0x6f0] ;  /* 0x0006f00001287983 */ /* 0x000ea40000300800 */
[----:B------:R-:W2:Y:S01]  /*25050*/  LDL.LU R41, [R1+0x6f4] ;  /* 0x0006f40001297983 */ /* 0x000ea20000300800 */
[----:B0-----:R-:W2:Y:S01]  /*25060*/  LDL.LU R42, [R1+0x6f8] ;  /* 0x0006f800012a7983 */ /* 0x001ea20000300800 */
[----:B------:R-:W2:Y:S02]  /*25070*/  LDL.LU R43, [R1+0x6fc] ;  /* 0x0006fc00012b7983 */ /* 0x000ea40000300800 */
[----:B------:R-:W3:Y:S02]  /*25080*/  LDL.LU R56, [R1+0x6d0] ;  /* 0x0006d00001387983 */ /* 0x000ee40000300800 */
[----:B------:R-:W3:Y:S01]  /*25090*/  LDL.LU R57, [R1+0x6d4] ;  /* 0x0006d40001397983 */ /* 0x000ee20000300800 */
[----:B------:R-:W3:Y:S01]  /*250a0*/  LDL.LU R58, [R1+0x6d8] ;  /* 0x0006d800013a7983 */ /* 0x000ee20000300800 */
[----:B------:R-:W3:Y:S02]  /*250b0*/  LDL.LU R59, [R1+0x6dc] ;  /* 0x0006dc00013b7983 */ /* 0x000ee40000300800 */
[----:B------:R0:W-:Y:S02]  /*250c0*/  STL.64 [R1+0x1670], R30 ;  /* 0x0016701e01007387 */ /* 0x0001e40000100a00 */
[----:B0-----:R-:W4:Y:S01]  /*250d0*/  LDL.64 R30, [R1+0x8] ;  /* 0x00000800011e7983 */ /* 0x001f220000100a00 */
[----:B------:R-:W-:Y:S02]  /*250e0*/  STL.64 [R1+0x8a0], R8 ;  /* 0x0008a00801007387 */ /* 0x000fe40000100a00 */
[----:B------:R0:W-:Y:S02]  /*250f0*/  STL.64 [R1+0x8a8], R10 ;  /* 0x0008a80a01007387 */ /* 0x0001e40000100a00 */
[----:B0-----:R-:W2:Y:S01]  /*25100*/  LDL.LU.64 R10, [R1+0x16d8] ;  /* 0x0016d800010a7983 */ /* 0x001ea20000300a00 */
[----:B------:R0:W-:Y:S02]  /*25110*/  STL.64 [R1+0x1668], R26 ;  /* 0x0016681a01007387 */ /* 0x0001e40000100a00 */
[----:B------:R-:W4:Y:S02]  /*25120*/  LDL.LU R24, [R1+0x6b0] ;  /* 0x0006b00001187983 */ /* 0x000f240000300800 */
[----:B------:R-:W4:Y:S01]  /*25130*/  LDL.LU R25, [R1+0x6b4] ;  /* 0x0006b40001197983 */ /* 0x000f220000300800 */
[----:B0-----:R-:W4:Y:S01]  /*25140*/  LDL.LU R26, [R1+0x6b8] ;  /* 0x0006b800011a7983 */ /* 0x001f220000300800 */
[----:B------:R-:W4:Y:S02]  /*25150*/  LDL.LU R27, [R1+0x6bc] ;  /* 0x0006bc00011b7983 */ /* 0x000f240000300800 */
[----:B------:R0:W-:Y:S02]  /*25160*/  STL.64 [R1+0x890], R32 ;  /* 0x0008902001007387 */ /* 0x0001e40000100a00 */
[----:B------:R1:W-:Y:S01]  /*25170*/  STL.64 [R1+0x898], R34 ;  /* 0x0008982201007387 */ /* 0x0003e20000100a00 */
[----:B0-----:R-:W3:Y:S01]  /*25180*/  LDL.LU R32, [R1+0x6a0] ;  /* 0x0006a00001207983 */ /* 0x001ee20000300800 */
[----:B------:R-:W3:Y:S02]  /*25190*/  LDL.LU R33, [R1+0x6a4] ;  /* 0x0006a40001217983 */ /* 0x000ee40000300800 */
[----:B-1----:R-:W3:Y:S02]  /*251a0*/  LDL.LU R34, [R1+0x6a8] ;  /* 0x0006a80001227983 */ /* 0x002ee40000300800 */
[----:B------:R-:W3:Y:S01]  /*251b0*/  LDL.LU R35, [R1+0x6ac] ;  /* 0x0006ac0001237983 */ /* 0x000ee20000300800 */
[----:B------:R0:W-:Y:S04]  /*251c0*/  STL.64 [R1+0x1660], R22 ;  /* 0x0016601601007387 */ /* 0x0001e80000100a00 */
[----:B0-----:R-:W3:Y:S01]  /*251d0*/  LDL.64 R22, [R1+0x18] ;  /* 0x0000180001167983 */ /* 0x001ee20000100a00 */
[----:B------:R-:W-:Y:S02]  /*251e0*/  STL.64 [R1+0x880], R12 ;  /* 0x0008800c01007387 */ /* 0x000fe40000100a00 */
[----:B------:R0:W-:Y:S02]  /*251f0*/  STL.64 [R1+0x888], R14 ;  /* 0x0008880e01007387 */ /* 0x0001e40000100a00 */
[----:B0-----:R-:W3:Y:S01]  /*25200*/  LDL.LU.64 R14, [R1+0x16d0] ;  /* 0x0016d000010e7983 */ /* 0x001ee20000300a00 */
[C---:B--2---:R-:W-:Y:S08]  /*25210*/  HMMA.16816.F32.BF16 R4, R48.reuse, R10, R4 ;  /* 0x0000000a3004723c */ /* 0x044ff00000041804 */
[C---:B---3--:R-:W-:Y:S11]  /*25220*/  HMMA.16816.F32.BF16 R52, R48.reuse, R14, R52 ;  /* 0x0000000e3034723c */ /* 0x048ff60000041834 */
[----:B------:R-:W-:Y:S11]  /*25230*/  @!UPT UIADD3 URZ, URZ, URZ, URZ ;  /* 0x0000003f3f3ff290 */ /* 0x000ff6000fffe03f */
[----:B------:R-:W-:Y:S01]  /*25240*/  @!UPT UIADD3 URZ, URZ, URZ, URZ ;  /* 0x0000003f3f3ff290 */ /* 0x000fe2000fffe03f */
[----:B------:R-:W-:Y:S01]  /*25250*/  STL.64 [R1+0x870], R52 ;  /* 0x0008703401007387 */ /* 0x000fe20000100a00 */
[----:B------:R-:W-:Y:S02]  /*25260*/  STL.64 [R1+0x878], R54 ;  /* 0x0008783601007387 */ /* 0x000fe40000100a00 */
[----:B------:R-:W0:Y:S02]  /*25270*/  LDSM.16.MT88.4 R52, [R29+0x1080] ;  /* 0x001080001d34783b */ /* 0x000e240000004200 */
[----:B0-----:R-:W-:Y:S02]  /*25280*/  STL.64 [R1+0x1658], R54 ;  /* 0x0016583601007387 */ /* 0x001fe40000100a00 */
[----:B------:R0:W-:Y:S02]  /*25290*/  STL.64 [R1+0x1650], R52 ;  /* 0x0016503401007387 */ /* 0x0001e40000100a00 */
[----:B0-----:R-:W2:Y:S01]  /*252a0*/  LDL.LU R52, [R1+0x6c0] ;  /* 0x0006c00001347983 */ /* 0x001ea20000300800 */
[----:B------:R-:W2:Y:S02]  /*252b0*/  LDL.LU R53, [R1+0x6c4] ;  /* 0x0006c40001357983 */ /* 0x000ea40000300800 */
[----:B------:R-:W2:Y:S02]  /*252c0*/  LDL.LU R54, [R1+0x6c8] ;  /* 0x0006c80001367983 */ /* 0x000ea40000300800 */
[----:B------:R-:W2:Y:S01]  /*252d0*/  LDL.LU R55, [R1+0x6cc] ;  /* 0x0006cc0001377983 */ /* 0x000ea20000300800 */
[----:B------:R-:W-:Y:S01]  /*252e0*/  STL.64 [R1+0x860], R4 ;  /* 0x0008600401007387 */ /* 0x000fe20000100a00 */
[----:B------:R0:W-:Y:S03]  /*252f0*/  STL.64 [R1+0x868], R6 ;  /* 0x0008680601007387 */ /* 0x0001e60000100a00 */
[----:B0-----:R-:W3:Y:S02]  /*25300*/  LDL.LU.64 R6, [R1+0x16c8] ;  /* 0x0016c80001067983 */ /* 0x001ee40000300a00 */
[----:B---3--:R-:W-:Y:S02]  /*25310*/  HMMA.16816.F32.BF16 R48, R48, R6, R44 ;  /* 0x000000063030723c */ /* 0x008fe4000004182c */
[----:B------:R-:W3:Y:S01]  /*25320*/  LDL.LU.64 R46, [R1+0x16c0] ;  /* 0x0016c000012e7983 */ /* 0x000ee20000300a00 */
[----:B------:R-:W3:Y:S11]  /*25330*/  LDL.LU.64 R44, [R1+0x16b8] ;  /* 0x0016b800012c7983 */ /* 0x000ef60000300a00 */
[----:B------:R-:W-:Y:S09]  /*25340*/  @!UPT UIADD3 URZ, URZ, URZ, URZ ;  /* 0x0000003f3f3ff290 */ /* 0x000ff2000fffe03f */
[----:B------:R-:W-:Y:S01]  /*25350*/  STL.64 [R1+0x850], R48 ;  /* 0x0008503001007387 */ /* 0x000fe20000100a00 */
[----:B------:R0:W-:Y:S03]  /*25360*/  STL.64 [R1+0x858], R50 ;  /* 0x0008583201007387 */ /* 0x0001e60000100a00 */
[----:B0-----:R-:W2:Y:S01]  /*25370*/  LDL.64 R50, [R1+0x28] ;  /* 0x0000280001327983 */ /* 0x001ea20000100a00 */
[C---:B---3--:R-:W-:Y:S03]  /*25380*/  HMMA.16816.F32.BF16 R36, R44.reuse, R38, R40 ;  /* 0x000000262c24723c */ /* 0x048fe60000041828 */
[----:B------:R-:W3:Y:S11]  /*25390*/  LDL.LU.64 R42, [R1+0x16b0] ;  /* 0x0016b000012a7983 */ /* 0x000ef60000300a00 */
[----:B------:R-:W-:Y:S09]  /*253a0*/  @!UPT UIADD3 URZ, URZ, URZ, URZ ;  /* 0x0000003f3f3ff290 */ /* 0x000ff2000fffe03f */
[----:B------:R-:W-:Y:S01]  /*253b0*/  STL.64 [R1+0x250], R36 ;  /* 0x0002502401007387 */ /* 0x000fe20000100a00 */
[----:B------:R0:W-:Y:S03]  /*253c0*/  STL.64 [R1+0x258], R38 ;  /* 0x0002582601007387 */ /* 0x0001e60000100a00 */
[----:B0-----:R-:W4:Y:S01]  /*253d0*/  LDL.LU.64 R38, [R1+0x16a8] ;  /* 0x0016a80001267983 */ /* 0x001f220000300a00 */
[----:B------:R-:W4:Y:S01]  /*253e0*/  LDL.LU.64 R36, [R1+0x16a0] ;  /* 0x0016a00001247983 */ /* 0x000f220000300a00 */
[----:B--2---:R-:W-:Y:S01]  /*253f0*/  HMMA.16816.F32.BF16 R56, R44, R50, R56 ;  /* 0x000000322c38723c */ /* 0x004fe20000041838 */
[----:B------:R-:W-:Y:S02]  /*25400*/  IMAD.MOV.U32 R5, RZ, RZ, R50 ;  /* 0x000000ffff057224 */ /* 0x000fe400078e0032 */
[----:B---3--:R-:W-:Y:S02]  /*25410*/  IMAD.MOV.U32 R9, RZ, RZ, R42 ;  /* 0x000000ffff097224 */ /* 0x008fe400078e002a */
[----:B------:R-:W-:-:S03]  /*25420*/  IMAD.MOV.U32 R8, RZ, RZ, R43 ;  /* 0x000000ffff087224 */ /* 0x000fc600078e002b */
[----:B----4-:R-:W-:Y:S11]  /*25430*/  HMMA.16816.F32.BF16 R36, R44, R42, R36 ;  /* 0x0000002a2c24723c */ /* 0x010ff60000041824 */
        /* <DEDUP_REMOVED lines=8> */
[----:B0-----:R-:W4:Y:S01]  /*254c0*/  LDL.LU.64 R58, [R1+0x1688] ;  /* 0x00168800013a7983 */ /* 0x001f220000300a00 */
[----:B------:R-:W-:-:S02]  /*254d0*/  IMAD.MOV.U32 R4, RZ, RZ, R51 ;  /* 0x000000ffff047224 */ /* 0x000fc400078e0033 */
[----:B------:R-:W-:Y:S01]  /*254e0*/  IMAD.MOV.U32 R13, RZ, RZ, R22 ;  /* 0x000000ffff0d7224 */ /* 0x000fe200078e0016 */
[----:B------:R-:W-:Y:S01]  /*254f0*/  HMMA.16816.F32.BF16 R48, R44, R22, R52 ;  /* 0x000000162c30723c */ /* 0x000fe20000041834 */
[----:B------:R-:W-:-:S07]  /*25500*/  IMAD.MOV.U32 R12, RZ, RZ, R23 ;  /* 0x000000ffff0c7224 */ /* 0x000fce00078e0017 */
[----:B------:R-:W-:Y:S01]  /*25510*/  HMMA.16816.F32.BF16 R20, R44, R30, R24 ;  /* 0x0000001e2c14723c */ /* 0x000fe20000041818 */
[----:B------:R-:W0:Y:S04]  /*25520*/  S2R R37, SR_TID.X ;  /* 0x0000000000257919 */ /* 0x000e280000002100 */
[----:B------:R-:W1:Y:S10]  /*25530*/  S2R R57, SR_TID.X ;  /* 0x0000000000397919 */ /* 0x000e740000002100 */
[----:B------:R0:W-:Y:S01]  /*25540*/  STL.64 [R1+0x210], R48 ;  /* 0x0002103001007387 */ /* 0x0001e20000100a00 */
[----:B------:R1:W-:Y:S07]  /*25550*/  STL.64 [R1+0x218], R50 ;  /* 0x0002183201007387 */ /* 0x0003ee0000100a00 */
[----:B------:R-:W-:Y:S02]  /*25560*/  STL.64 [R1+0x1f0], R20 ;  /* 0x0001f01401007387 */ /* 0x000fe40000100a00 */
[----:B------:R4:W-:Y:S01]  /*25570*/  STL.64 [R1+0x1f8], R22 ;  /* 0x0001f81601007387 */ /* 0x0009e20000100a00 */
[----:B0-----:R-:W3:Y:S01]  /*25580*/  LDL.LU R48, [R1+0x690] ;  /* 0x0006900001307983 */ /* 0x001ee20000300800 */
[----:B------:R-:W3:Y:S02]  /*25590*/  LDL.LU R49, [R1+0x694] ;  /* 0x0006940001317983 */ /* 0x000ee40000300800 */
[----:B-1----:R-:W3:Y:S02]  /*255a0*/  LDL.LU R50, [R1+0x698] ;  /* 0x0006980001327983 */ /* 0x002ee40000300800 */
[----:B------:R-:W3:Y:S02]  /*255b0*/  LDL.LU R51, [R1+0x69c] ;  /* 0x00069c0001337983 */ /* 0x000ee40000300800 */
[----:B------:R-:W-:Y:S01]  /*255c0*/  IMAD.MOV.U32 R56, RZ, RZ, R20 ;  /* 0x000000ffff387224 */ /* 0x000fe200078e0014 */
[----:B------:R-:W-:Y:S01]  /*255d0*/  LOP3.LUT R37, R37, 0x7, RZ, 0xc0, !PT ;  /* 0x0000000725257812 */ /* 0x000fe200078ec0ff */
[----:B------:R-:W-:-:S02]  /*255e0*/  IMAD.SHL.U32 R36, R57, 0x80, RZ ;  /* 0x0000008039247824 */ /* 0x000fc400078e00ff */
[----:B------:R-:W-:Y:S01]  /*255f0*/  IMAD.SHL.U32 R29, R57, 0x2, RZ ;  /* 0x00000002391d7824 */ /* 0x000fe200078e00ff */
[----:B------:R-:W-:Y:S01]  /*25600*/  STL [R1+0x14b0], R56 ;  /* 0x0014b03801007387 */ /* 0x000fe20000100800 */
[----:B------:R-:W-:Y:S02]  /*25610*/  IMAD R37, R37, 0x110, RZ ;  /* 0x0000011025257824 */ /* 0x000fe400078e02ff */
[----:B------:R-:W-:Y:S02]  /*25620*/  IMAD.MOV.U32 R17, RZ, RZ, R30 ;  /* 0x000000ffff117224 */ /* 0x000fe400078e001e */
[----:B------:R-:W-:Y:S01]  /*25630*/  IMAD.MOV.U32 R16, RZ, RZ, R31 ;  /* 0x000000ffff107224 */ /* 0x000fe200078e001f */
[----:B------:R-:W-:Y:S01]  /*25640*/  LOP3.LUT R37, R37, 0x10, R29, 0x78, !PT ;  /* 0x0000001025257812 */ /* 0x000fe200078e781d */
[C---:B----4-:R-:W-:Y:S11]  /*25650*/  HMMA.16816.F32.BF16 R20, R44.reuse, R58, R32 ;  /* 0x0000003a2c14723c */ /* 0x050ff60000041820 */
[----:B------:R-:W-:Y:S11]  /*25660*/  @!UPT UIADD3 URZ, URZ, URZ, URZ ;  /* 0x0000003f3f3ff290 */ /* 0x000ff6000fffe03f */
[----:B------:R-:W-:Y:S02]  /*25670*/  @!UPT UIADD3 URZ, URZ, URZ, URZ ;  /* 0x0000003f3f3ff290 */ /* 0x000fe4000fffe03f */
[----:B------:R-:W-:Y:S01]  /*25680*/  IMAD.MOV.U32 R57, RZ, RZ, R20 ;  /* 0x000000ffff397224 */ /* 0x000fe200078e0014 */
[----:B------:R0:W-:Y:S01]  /*25690*/  STL.64 [R1+0x1e0], R20 ;  /* 0x0001e01401007387 */ /* 0x0001e20000100a00 */
[----:B------:R1:W-:Y:S03]  /*256a0*/  STL.64 [R1+0x1e8], R22 ;  /* 0x0001e81601007387 */ /* 0x0003e60000100a00 */
[----:B------:R4:W-:Y:S01]  /*256b0*/  STL [R1+0x14b4], R57 ;  /* 0x0014b43901007387 */ /* 0x0009e20000100800 */
[----:B------:R-:W2:Y:S02]  /*256c0*/  LDL.LU R28, [R1+0x830] ;  /* 0x00083000011c7983 */ /* 0x000ea40000300800 */
[----:B------:R-:W2:Y:S02]  /*256d0*/  LDL.LU R29, [R1+0x834] ;  /* 0x00083400011d7983 */ /* 0x000ea40000300800 */
[----:B------:R-:W2:Y:S01]  /*256e0*/  LDL.LU R30, [R1+0x838] ;  /* 0x00083800011e7983 */ /* 0x000ea20000300800 */
[----:B------:R-:W2:Y:S01]  /*256f0*/  LDL.LU R31, [R1+0x83c] ;  /* 0x00083c00011f7983 */ /* 0x000ea20000300800 */
[----:B------:R-:W2:Y:S02]  /*25700*/  LDL.LU R32, [R1+0x840] ;  /* 0x0008400001207983 */ /* 0x000ea40000300800 */
[----:B------:R-:W2:Y:S02]  /*25710*/  LDL.LU R33, [R1+0x844] ;  /* 0x0008440001217983 */ /* 0x000ea40000300800 */
[----:B------:R-:W2:Y:S01]  /*25720*/  LDL.LU R34, [R1+0x848] ;  /* 0x0008480001227983 */ /* 0x000ea20000300800 */
[----:B------:R-:W2:Y:S01]  /*25730*/  LDL.LU R35, [R1+0x84c] ;  /* 0x00084c0001237983 */ /* 0x000ea20000300800 */
[----:B0-----:R-:W2:Y:S02]  /*25740*/  LDL.LU R20, [R1+0x810] ;  /* 0x0008100001147983 */ /* 0x001ea40000300800 */
[----:B------:R-:W2:Y:S02]  /*25750*/  LDL.LU R21, [R1+0x814] ;  /* 0x0008140001157983 */ /* 0x000ea40000300800 */
[----:B-1----:R-:W2:Y:S01]  /*25760*/  LDL.LU R22, [R1+0x818] ;  /* 0x0008180001167983 */ /* 0x002ea20000300800 */
[----:B---3--:R-:W-:Y:S01]  /*25770*/  HMMA.16816.F32.BF16 R48, R44, R42, R48 ;  /* 0x0000002a2c30723c */ /* 0x008fe20000041830 */
[----:B------:R-:W3:Y:S01]  /*25780*/  LDL.LU R23, [R1+0x81c] ;  /* 0x00081c0001177983 */ /* 0x000ee20000300800 */
[----:B------:R-:W3:Y:S02]  /*25790*/  LDL.LU R24, [R1+0x820] ;  /* 0x0008200001187983 */ /* 0x000ee40000300800 */
[----:B------:R-:W3:Y:S02]  /*257a0*/  LDL.LU R25, [R1+0x824] ;  /* 0x0008240001197983 */ /* 0x000ee40000300800 */
[----:B------:R-:W3:Y:S01]  /*257b0*/  LDL.LU R26, [R1+0x828] ;  /* 0x00082800011a7983 */ /* 0x000ee20000300800 */
[----:B------:R-:W3:Y:S01]  /*257c0*/  LDL.LU R27, [R1+0x82c] ;  /* 0x00082c00011b7983 */ /* 0x000ee20000300800 */
[----:B------:R-:W3:Y:S02]  /*257d0*/  LDL.LU R52, [R1+0x800] ;  /* 0x0008000001347983 */ /* 0x000ee40000300800 */
[----:B------:R-:W3:Y:S02]  /*257e0*/  LDL.LU R53, [R1+0x804] ;  /* 0x0008040001357983 */ /* 0x000ee40000300800 */
[----:B------:R-:W3:Y:S01]  /*257f0*/  LDL.LU R54, [R1+0x808] ;  /* 0x0008080001367983 */ /* 0x000ee20000300800 */
[----:B------:R-:W3:Y:S01]  /*25800*/  LDL.LU R55, [R1+0x80c] ;  /* 0x00080c0001377983 */ /* 0x000ee20000300800 */
[----:B------:R-:W-:Y:S01]  /*25810*/  LOP3.LUT R37, R37, 0x800, R36, 0xf8, !PT ;  /* 0x0000080025257812 */ /* 0x000fe200078ef824 */
[----:B------:R0:W-:Y:S02]  /*25820*/  STL.64 [R1+0x1618], R58 ;  /* 0x0016183a01007387 */ /* 0x0001e40000100a00 */
[----:B------:R-:W3:Y:S01]  /*25830*/  LDL.LU R56, [R1+0x680] ;  /* 0x0006800001387983 */ /* 0x000ee20000300800 */
[----:B----4-:R-:W4:Y:S01]  /*25840*/  LDL.LU R57, [R1+0x684] ;  /* 0x0006840001397983 */ /* 0x010f220000300800 */
[----:B------:R-:W-:-:S03]  /*25850*/  LOP3.LUT R37, R37, 0x60, RZ, 0x3c, !PT ;  /* 0x0000006025257812 */ /* 0x000fc600078e3cff */
[----:B0-----:R-:W4:Y:S01]  /*25860*/  LDL.LU R58, [R1+0x688] ;  /* 0x00068800013a7983 */ /* 0x001f220000300800 */
[----:B------:R-:W4:Y:S02]  /*25870*/  LDL.LU R59, [R1+0x68c] ;  /* 0x00068c00013b7983 */ /* 0x000f240000300800 */
[----:B------:R0:W-:Y:S02]  /*25880*/  STL.64 [R1+0x1620], R42 ;  /* 0x0016202a01007387 */ /* 0x0001e40000100a00 */
[----:B------:R-:W3:Y:S01]  /*25890*/  LDL.LU R40, [R1+0x7d0] ;  /* 0x0007d00001287983 */ /* 0x000ee20000300800 */
[----:B------:R-:W-:Y:S01]  /*258a0*/  STL.64 [R1+0x1d0], R48 ;  /* 0x0001d03001007387 */ /* 0x000fe20000100a00 */
[----:B------:R-:W-:Y:S02]  /*258b0*/  STL.64 [R1+0x1d8], R50 ;  /* 0x0001d83201007387 */ /* 0x000fe40000100a00 */
[----:B------:R-:W1:Y:S04]  /*258c0*/  LDSM.16.MT88.4 R48, [R37+0x1000] ;  /* 0x001000002530783b */ /* 0x000e680000004200 */
[----:B------:R-:W3:Y:S01]  /*258d0*/  LDL.LU R41, [R1+0x7d4] ;  /* 0x0007d40001297983 */ /* 0x000ee20000300800 */
[----:B0-----:R-:W3:Y:S01]  /*258e0*/  LDL.LU R42, [R1+0x7d8] ;  /* 0x0007d800012a7983 */ /* 0x001ee20000300800 */
[----:B------:R-:W3:Y:S03]  /*258f0*/  LDL.LU R43, [R1+0x7dc] ;  /* 0x0007dc00012b7983 */ /* 0x000ee60000300800 */
[----:B-1----:R-:W-:Y:S01]  /*25900*/  STL.64 [R1+0x15e8], R50 ;  /* 0x0015e83201007387 */ /* 0x002fe20000100a00 */
[----:B------:R0:W-:Y:S03]  /*25910*/  STL.64 [R1+0x15e0], R48 ;  /* 0x0015e03001007387 */ /* 0x0001e60000100a00 */
[----:B0-----:R-:W3:Y:S01]  /*25920*/  LDL.LU R48, [R1+0x7e0] ;  /* 0x0007e00001307983 */ /* 0x001ee20000300800 */
[----:B------:R-:W3:Y:S02]  /*25930*/  LDL.LU R49, [R1+0x7e4] ;  /* 0x0007e40001317983 */ /* 0x000ee40000300800 */
[----:B------:R-:W3:Y:S02]  /*25940*/  LDL.LU R50, [R1+0x7e8] ;  /* 0x0007e80001327983 */ /* 0x000ee40000300800 */
[----:B------:R-:W3:Y:S01]  /*25950*/  LDL.LU R51, [R1+0x7ec] ;  /* 0x0007ec0001337983 */ /* 0x000ee20000300800 */
[C---:B--2---:R-:W-:Y:S11]  /*25960*/  HMMA.16816.F32.BF16 R32, R44.reuse, R38, R32 ;  /* 0x000000262c20723c */ /* 0x044ff60000041820 */
[----:B------:R-:W-:Y:S11]  /*25970*/  @!UPT UIADD3 URZ, URZ, URZ, URZ ;  /* 0x0000003f3f3ff290 */ /* 0x000ff6000fffe03f */
[----:B------:R-:W-:Y:S01]  /*25980*/  @!UPT UIADD3 URZ, URZ, URZ, URZ ;  /* 0x0000003f3f3ff290 */ /* 0x000fe2000fffe03f */
[----:B------:R-:W-:Y:S01]  /*25990*/  STL.64 [R1+0x1c0], R32 ;  /* 0x0001c02001007387 */ /* 0x000fe20000100a00 */
[----:B------:R0:W-:Y:S03]  /*259a0*/  STL.64 [R1+0x1c8], R34 ;  /* 0x0001c82201007387 */ /* 0x0001e60000100a00 */
[----:B0-----:R-:W2:Y:S01]  /*259b0*/  LDL.LU.64 R34, [R1+0x1680] ;  /* 0x0016800001227983 */ /* 0x001ea20000300a00 */
[----:B------:R-:W3:Y:S02]  /*259c0*/  LDL.LU.64 R32, [R1+0x1678] ;  /* 0x0016780001207983 */ /* 0x000ee40000300a00 */
[----:B------:R-:W-:Y:S01]  /*259d0*/  STL.64 [R1+0x1610], R38 ;  /* 0x0016102601007387 */ /* 0x000fe20000100a00 */
[C---:B--2---:R-:W-:Y:S11]  /*259e0*/  HMMA.16816.F32.BF16 R28, R44.reuse, R34, R28 ;  /* 0x000000222c1c723c */ /* 0x044ff6000004181c */
[----:B------:R-:W-:Y:S11]  /*259f0*/  @!UPT UIADD3 URZ, URZ, URZ, URZ ;  /* 0x0000003f3f3ff290 */ /* 0x000ff6000fffe03f */
[----:B------:R-:W-:Y:S01]  /*25a00*/  @!UPT UIADD3 URZ, URZ, URZ, URZ ;  /* 0x0000003f3f3ff290 */ /* 0x000fe2000fffe03f */
[----:B------:R-:W-:Y:S01]  /*25a10*/  STL.64 [R1+0x1b0], R28 ;  /* 0x0001b01c01007387 */ /* 0x000fe20000100a00 */
[----:B------:R0:W-:Y:S03]  /*25a20*/  STL.64 [R1+0x1b8], R30 ;  /* 0x0001b81e01007387 */ /* 0x0001e60000100a00 */
[----:B0-----:R-:W2:Y:S01]  /*25a30*/  LDL.LU.64 R30, [R1+0x1670] ;  /* 0x00167000011e7983 */ /* 0x001ea20000300a00 */
[----:B------:R-:W-:Y:S02]  /*25a40*/  STL.64 [R1+0x1608], R34 ;  /* 0x0016082201007387 */ /* 0x000fe40000100a00 */
[----:B---3--:R0:W-:Y:S02]  /*25a50*/  STL.64 [R1+0x1600], R32 ;  /* 0x0016002001007387 */ /* 0x0081e40000100a00 */
        /* <DEDUP_REMOVED lines=9> */
[----:B0-----:R-:W2:Y:S02]  /*25af0*/  LDL.LU.64 R26, [R1+0x1668] ;  /* 0x00166800011a7983 */ /* 0x001ea40000300a00 */
[C---:B--2---:R-:W-:Y:S11]  /*25b00*/  HMMA.16816.F32.BF16 R20, R44.reuse, R26, R20 ;  /* 0x0000001a2c14723c */ /* 0x044ff60000041814 */
[----:B------:R-:W-:Y:S11]  /*25b10*/  @!UPT UIADD3 URZ, URZ, URZ, URZ ;  /* 0x0000003f3f3ff290 */ /* 0x000ff6000fffe03f */
[----:B------:R-:W-:Y:S01]  /*25b20*/  @!UPT UIADD3 URZ, URZ, URZ, URZ ;  /* 0x0000003f3f3ff290 */ /* 0x000fe2000fffe03f */
[----:B------:R-:W-:Y:S01]  /*25b30*/  STL.64 [R1+0x190], R20 ;  /* 0x0001901401007387 */ /* 0x000fe20000100a00 */
[----:B------:R0:W-:Y:S03]  /*25b40*/  STL.64 [R1+0x198], R22 ;  /* 0x0001981601007387 */ /* 0x0001e60000100a00 */
[----:B0-----:R-:W2:Y:S01]  /*25b50*/  LDL.LU.64 R22, [R1+0x1660] ;  /* 0x0016600001167983 */ /* 0x001ea20000300a00 */
[C---:B---3--:R-:W-:Y:S08]  /*25b60*/  HMMA.16816.F32.BF16 R32, R44.reuse, R18, R32 ;  /* 0x000000122c20723c */ /* 0x048ff00000041820 */
        /* <DEDUP_REMOVED lines=8> */
[C---:B0-----:R-:W-:Y:S01]  /*25bf0*/  HMMA.16816.F32.BF16 R20, R44.reuse, R14, R48 ;  /* 0x0000000e2c14723c */ /* 0x041fe20000041830 */
[----:B------:R-:W-:Y:S01]  /*25c00*/  STL.64 [R1+0x15f8], R18 ;  /* 0x0015f81201007387 */ /* 0x000fe20000100a00 */
[----:B------:R-:W-:Y:S02]  /*25c10*/  STL.64 [R1+0x170], R32 ;  /* 0x0001702001007387 */ /* 0x000fe40000100a00 */
[----:B------:R0:W-:Y:S02]  /*25c20*/  STL.64 [R1+0x178], R34 ;  /* 0x0001782201007387 */ /* 0x0001e40000100a00 */
[----:B------:R-:W-:Y:S02]  /*25c30*/  STL.64 [R1+0x1628], R14 ;  /* 0x0016280e01007387 */ /* 0x000fe40000100a00 */
[C---:B0-----:R-:W-:Y:S11]  /*25c40*/  HMMA.16816.F32.BF16 R32, R44.reuse, R10, R40 ;  /* 0x0000000a2c20723c */ /* 0x041ff60000041828 */
[----:B------:R-:W-:Y:S04]  /*25c50*/  @!UPT UIADD3 URZ, URZ, URZ, URZ ;  /* 0x0000003f3f3ff290 */ /* 0x000fe8000fffe03f */
[----:B------:R-:W-:Y:S01]  /*25c60*/  STL.64 [R1+0x160], R20 ;  /* 0x0001601401007387 */ /* 0x000fe20000100a00 */
[----:B------:R4:W-:Y:S02]  /*25c70*/  STL.64 [R1+0x168], R22 ;  /* 0x0001681601007387 */ /* 0x0009e40000100a00 */
[----:B----4-:R-:W-:Y:S01]  /*25c80*/  HMMA.16816.F32.BF16 R20, R44, R6, R56 ;  /* 0x000000062c14723c */ /* 0x010fe20000041838 */
[----:B------:R-:W-:Y:S04]  /*25c90*/  STL.64 [R1+0x1630], R10 ;  /* 0x0016300a01007387 */ /* 0x000fe80000100a00 */
[----:B------:R-:W-:Y:S02]  /*25ca0*/  STL.64 [R1+0x150], R32 ;  /* 0x0001502001007387 */ /* 0x000fe40000100a00 */
[----:B------:R-:W-:Y:S02]  /*25cb0*/  STL.64 [R1+0x158], R34 ;  /* 0x0001582201007387 */ /* 0x000fe40000100a00 */
[----:B------:R-:W-:Y:S01]  /*25cc0*/  STL.64 [R1+0x1638], R6 ;  /* 0x0016380601007387 */ /* 0x000fe20000100a00 */
[----:B------:R0:W1:Y:S11]  /*25cd0*/  LDSM.16.MT88.4 R44, [R37+0x1080] ;  /* 0x00108000252c783b */ /* 0x0000760000004200 */
[----:B------:R-:W-:Y:S02]  /*25ce0*/  @!UPT UIADD3 URZ, URZ, URZ, URZ ;  /* 0x0000003f3f3ff290 */ /* 0x000fe4000fffe03f */
[----:B------:R-:W-:Y:S01]  /*25cf0*/  STL.64 [R1+0x140], R20 ;  /* 0x0001401401007387 */ /* 0x000fe20000100a00 */
[----:B------:R3:W-:Y:S02]  /*25d00*/  STL.64 [R1+0x148], R22 ;  /* 0x0001481601007387 */ /* 0x0007e40000100a00 */
[----:B------:R-:W4:Y:S02]  /*25d10*/  LDL.LU R36, [R1+0x340] ;  /* 0x0003400001247983 */ /* 0x000f240000300800 */
[----:B0-----:R-:W4:Y:S01]  /*25d20*/  LDL.LU R37, [R1+0x344] ;  /* 0x0003440001257983 */ /* 0x001f220000300800 */
[----:B------:R-:W4:Y:S01]  /*25d30*/  LDL.LU R38, [R1+0x348] ;  /* 0x0003480001267983 */ /* 0x000f220000300800 */
[----:B------:R-:W4:Y:S02]  /*25d40*/  LDL.LU R39, [R1+0x34c] ;  /* 0x00034c0001277983 */ /* 0x000f240000300800 */
[----:B------:R-:W2:Y:S02]  /*25d50*/  LDL.LU R48, [R1+0x2f0] ;  /* 0x0002f00001307983 */ /* 0x000ea40000300800 */
[----:B------:R-:W2:Y:S01]  /*25d60*/  LDL.LU R49, [R1+0x2f4] ;  /* 0x0002f40001317983 */ /* 0x000ea20000300800 */
[----:B------:R-:W2:Y:S01]  /*25d70*/  LDL.LU R50, [R1+0x2f8] ;  /* 0x0002f80001327983 */ /* 0x000ea20000300800 */
[----:B------:R-:W2:Y:S02]  /*25d80*/  LDL.LU R51, [R1+0x2fc] ;  /* 0x0002fc0001337983 */ /* 0x000ea40000300800 */
[----:B------:R-:W-:-:S02]  /*25d90*/  IMAD.MOV.U32 R11, RZ, RZ, R4 ;  /* 0x000000ffff0b7224 */ /* 0x000fc400078e0004 */
[----:B------:R-:W-:Y:S02]  /*25da0*/  IMAD.MOV.U32 R10, RZ, RZ, R5 ;  /* 0x000000ffff0a7224 */ /* 0x000fe400078e0005 */
[----:B---3--:R-:W-:Y:S02]  /*25db0*/  IMAD.MOV.U32 R23, RZ, RZ, R12 ;  /* 0x000000ffff177224 */ /* 0x008fe400078e000c */
[----:B------:R-:W-:Y:S01]  /*25dc0*/  IMAD.MOV.U32 R22, RZ, RZ, R13 ;  /* 0x000000ffff167224 */ /* 0x000fe200078e000d */
[----:B--2---:R-:W-:Y:S01]  /*25dd0*/  STL.64 [R1+0x1648], R50 ;  /* 0x0016483201007387 */ /* 0x004fe20000100a00 */
[----:B------:R0:W-:Y:S03]  /*25de0*/  STL.64 [R1+0x1640], R48 ;  /* 0x0016403001007387 */ /* 0x0001e60000100a00 */
[----:B0-----:R-:W2:Y:S01]  /*25df0*/  LDL.LU R48, [R1+0x330] ;  /* 0x0003300001307983 */ /* 0x001ea20000300800 */
[----:B------:R-:W2:Y:S02]  /*25e00*/  LDL.LU R49, [R1+0x334] ;  /* 0x0003340001317983 */ /* 0x000ea40000300800 */
[----:B------:R-:W2:Y:S02]  /*25e10*/  LDL.LU R50, [R1+0x338] ;  /* 0x0003380001327983 */ /* 0x000ea40000300800 */
[----:B------:R-:W2:Y:S01]  /*25e20*/  LDL.LU R51, [R1+0x33c] ;  /* 0x00033c0001337983 */ /* 0x000ea20000300800 */
[----:B------:R-:W3:Y:S01]  /*25e30*/  LDL.LU R4, [R1+0x320] ;  /* 0x0003200001047983 */ /* 0x000ee20000300800 */
[----:B------:R-:W3:Y:S02]  /*25e40*/  LDL.LU R5, [R1+0x324] ;  /* 0x0003240001057983 */ /* 0x000ee40000300800 */
[----:B------:R-:W3:Y:S02]  /*25e50*/  LDL.LU R6, [R1+0x328] ;  /* 0x0003280001067983 */ /* 0x000ee40000300800 */
[----:B------:R-:W3:Y:S01]  /*25e60*/  LDL.LU R7, [R1+0x32c] ;  /* 0x00032c0001077983 */ /* 0x000ee20000300800 */
        /* <DEDUP_REMOVED lines=8> */
[----:B-1----:R0:W-:Y:S01]  /*25ef0*/  STL.64 [R1+0x1560], R46 ;  /* 0x0015602e01007387 */ /* 0x0021e20000100a00 */
[----:B------:R-:W-:Y:S03]  /*25f00*/  STL.64 [R1+0x1558], R44 ;  /* 0x0015582c01007387 */ /* 0x000fe60000100a00 */
[----:B0-----:R-:W4:Y:S01]  /*25f10*/  LDL.LU.64 R46, [R1+0x48] ;  /* 0x00004800012e7983 */ /* 0x001f220000300a00 */
[----:B------:R-:W-:-:S02]  /*25f20*/  IMAD.MOV.U32 R18, RZ, RZ, R9 ;  /* 0x000000ffff127224 */ /* 0x000fc400078e0009 */
[----:B------:R-:W-:Y:S02]  /*25f30*/  IMAD.MOV.U32 R19, RZ, RZ, R8 ;  /* 0x000000ffff137224 */ /* 0x000fe400078e0008 */
[----:B------:R-:W-:Y:S02]  /*25f40*/  IMAD.MOV.U32 R58, RZ, RZ, R17 ;  /* 0x000000ffff3a7224 */ /* 0x000fe400078e0011 */
[----:B------:R-:W-:-:S03]  /*25f50*/  IMAD.MOV.U32 R59, RZ, RZ, R16 ;  /* 0x000000ffff3b7224 */ /* 0x000fc600078e0010 */
[C---:B--2---:R-:W-:Y:S08]  /*25f60*/  HMMA.16816.F32.BF16 R16, R52.reuse, R18, R48 ;  /* 0x000000123410723c */ /* 0x044ff00000041830 */
[C---:B---3--:R-:W-:Y:S08]  /*25f70*/  HMMA.16816.F32.BF16 R8, R52.reuse, R10, R4 ;  /* 0x0000000a3408723c */ /* 0x048ff00000041804 */
[C---:B----4-:R-:W-:Y:S08]  /*25f80*/  HMMA.16816.F32.BF16 R32, R52.reuse, R46, R36 ;  /* 0x0000002e3420723c */ /* 0x050ff00000041824 */
[C---:B------:R-:W-:Y:S08]  /*25f90*/  HMMA.16816.F32.BF16 R20, R52.reuse, R22, R12 ;  /* 0x000000163414723c */ /* 0x040ff0000004180c */
[----:B------:R-:W-:Y:S01]  /*25fa0*/  HMMA.16816.F32.BF16 R56, R52, R58, R40 ;  /* 0x0000003a3438723c */ /* 0x000fe20000041828 */
[----:B------:R-:W-:-:S02]  /*25fb0*/  IMAD.MOV.U32 R25, RZ, RZ, R16 ;  /* 0x000000ffff197224 */ /* 0x000fc400078e0010 */
[----:B------:R-:W-:-:S04]  /*25fc0*/  IMAD.MOV.U32 R29, RZ, RZ, R18 ;  /* 0x000000ffff1d7224 */ /* 0x000fc800078e0012 */
[----:B------:R0:W-:Y:S01]  /*25fd0*/  STL.64 [R1+0x340], R32 ;  /* 0x0003402001007387 */ /* 0x0001e20000100a00 */
[----:B------:R1:W-:Y:S02]  /*25fe0*/  STL.64 [R1+0x348], R34 ;  /* 0x0003482201007387 */ /* 0x0003e40000100a00 */
[----:B------:R-:W2:Y:S02]  /*25ff0*/  LDL.LU R36, [R1+0x2e0] ;  /* 0x0002e00001247983 */ /* 0x000ea40000300800 */
[----:B------:R-:W2:Y:S01]  /*26000*/  LDL.LU R37, [R1+0x2e4] ;  /* 0x0002e40001257983 */ /* 0x000ea20000300800 */
[----:B------:R-:W2:Y:S01]  /*26010*/  LDL.LU R38, [R1+0x2e8] ;  /* 0x0002e80001267983 */ /* 0x000ea20000300800 */
[----:B------:R-:W-:Y:S02]  /*26020*/  IMAD.MOV.U32 R24, RZ, RZ, R32 ;  /* 0x000000ffff187224 */ /* 0x000fe400078e0020 */
[----:B------:R-:W2:Y:S02]  /*26030*/  LDL.LU R39, [R1+0x2ec] ;  /* 0x0002ec0001277983 */ /* 0x000ea40000300800 */
[----:B------:R-:W-:Y:S01]  /*26040*/  IMAD.MOV.U32 R28, RZ, RZ, R34 ;  /* 0x000000ffff1c7224 */ /* 0x000fe200078e0022 */
[----:B0-----:R-:W3:Y:S01]  /*26050*/  LDL.LU R32, [R1+0x2d0] ;  /* 0x0002d00001207983 */ /* 0x001ee20000300800 */
[----:B------:R-:W3:Y:S02]  /*26060*/  LDL.LU R33, [R1+0x2d4] ;  /* 0x0002d40001217983 */ /* 0x000ee40000300800 */
[----:B-1----:R-:W3:Y:S02]  /*26070*/  LDL.LU R34, [R1+0x2d8] ;  /* 0x0002d80001227983 */ /* 0x002ee40000300800 */
[----:B------:R-:W3:Y:S01]  /*26080*/  LDL.LU R35, [R1+0x2dc] ;  /* 0x0002dc0001237983 */ /* 0x000ee20000300800 */
[----:B------:R-:W-:Y:S01]  /*26090*/  STL [R1+0x14bc], R24 ;  /* 0x0014bc1801007387 */ /* 0x000fe20000100800 */
[----:B------:R-:W-:Y:S02]  /*260a0*/  STL [R1+0x14b8], R28 ;  /* 0x0014b81c01007387 */ /* 0x000fe40000100800 */
[----:B------:R-:W4:Y:S02]  /*260b0*/  LDL.LU.64 R50, [R1+0x1648] ;  /* 0x0016480001327983 */ /* 0x000f240000300a00 */
[----:B------:R-:W4:Y:S01]  /*260c0*/  LDL.LU.64 R48, [R1+0x1640] ;  /* 0x0016400001307983 */ /* 0x000f220000300a00 */
[----:B------:R0:W-:Y:S01]  /*260d0*/  STL.64 [R1+0x330], R16 ;  /* 0x0003301001007387 */ /* 0x0001e20000100a00 */
[----:B------:R1:W-:Y:S03]  /*260e0*/  STL.64 [R1+0x338], R18 ;  /* 0x0003381201007387 */ /* 0x0003e60000100a00 */
[----:B0-----:R-:W2:Y:S01]  /*260f0*/  LDL.LU R16, [R1+0x2c0] ;  /* 0x0002c00001107983 */ /* 0x001ea20000300800 */
[----:B------:R-:W2:Y:S02]  /*26100*/  LDL.LU R17, [R1+0x2c4] ;  /* 0x0002c40001117983 */ /* 0x000ea40000300800 */
[----:B-1----:R-:W2:Y:S02]  /*26110*/  LDL.LU R18, [R1+0x2c8] ;  /* 0x0002c80001127983 */ /* 0x002ea40000300800 */
[----:B------:R-:W2:Y:S01]  /*26120*/  LDL.LU R19, [R1+0x2cc] ;  /* 0x0002cc0001137983 */ /* 0x000ea20000300800 */
[----:B------:R-:W-:Y:S01]  /*26130*/  STL [R1+0x14c4], R25 ;  /* 0x0014c41901007387 */ /* 0x000fe20000100800 */
[----:B------:R-:W-:Y:S02]  /*26140*/  STL [R1+0x14c0], R29 ;  /* 0x0014c01d01007387 */ /* 0x000fe40000100800 */
[----:B------:R-:W2:Y:S02]  /*26150*/  LDL.LU.64 R6, [R1+0x1638] ;  /* 0x0016380001067983 */ /* 0x000ea40000300a00 */
[----:B------:R-:W-:Y:S01]  /*26160*/  STL.64 [R1+0x320], R8 ;  /* 0x0003200801007387 */ /* 0x000fe20000100a00 */
[----:B------:R0:W-:Y:S04]  /*26170*/  STL.64 [R1+0x328], R10 ;  /* 0x0003280a01007387 */ /* 0x0001e80000100a00 */
[----:B0-----:R-:W2:Y:S01]  /*26180*/  LDL.LU.64 R10, [R1+0x1630] ;  /* 0x00163000010a7983 */ /* 0x001ea20000300a00 */
[----:B------:R-:W2:Y:S02]  /*26190*/  LDL.LU.64 R14, [R1+0x1628] ;  /* 0x00162800010e7983 */ /* 0x000ea40000300a00 */
[----:B------:R0:W-:Y:S02]  /*261a0*/  STL.64 [R1+0x310], R20 ;  /* 0x0003101401007387 */ /* 0x0001e40000100a00 */
[----:B------:R1:W-:Y:S01]  /*261b0*/  STL.64 [R1+0x318], R22 ;  /* 0x0003181601007387 */ /* 0x0003e20000100a00 */
[----:B0-----:R-:W2:Y:S01]  /*261c0*/  LDL.LU R20, [R1+0x2b0] ;  /* 0x0002b00001147983 */ /* 0x001ea20000300800 */
[----:B------:R-:W2:Y:S02]  /*261d0*/  LDL.LU R21, [R1+0x2b4] ;  /* 0x0002b40001157983 */ /* 0x000ea40000300800 */
[----:B-1----:R-:W2:Y:S02]  /*261e0*/  LDL.LU R22, [R1+0x2b8] ;  /* 0x0002b80001167983 */ /* 0x002ea40000300800 */
[----:B------:R-:W2:Y:S01]  /*261f0*/  LDL.LU R23, [R1+0x2bc] ;  /* 0x0002bc0001177983 */ /* 0x000ea20000300800 */
[----:B------:R-:W2:Y:S01]  /*26200*/  LDL.LU.64 R42, [R1+0x1620] ;  /* 0x00162000012a7983 */ /* 0x000ea20000300a00 */
[----:B------:R-:W-:Y:S02]  /*26210*/  STL.64 [R1+0x300], R56 ;  /* 0x0003003801007387 */ /* 0x000fe40000100a00 */
[----:B------:R0:W-:Y:S02]  /*26220*/  STL.64 [R1+0x308], R58 ;  /* 0x0003083a01007387 */ /* 0x0001e40000100a00 */
[----:B0-----:R-:W4:Y:S01]  /*26230*/  LDL.LU.64 R58, [R1+0x1618] ;  /* 0x00161800013a7983 */ /* 0x001f220000300a00 */
[C---:B--2---:R-:W-:Y:S08]  /*26240*/  HMMA.16816.F32.BF16 R36, R52.reuse, R42, R36 ;  /* 0x0000002a3424723c */ /* 0x044ff00000041824 */
[C---:B----4-:R-:W-:Y:S11]  /*26250*/  HMMA.16816.F32.BF16 R48, R52.reuse, R58, R48 ;  /* 0x0000003a3430723c */ /* 0x050ff60000041830 */
[----:B------:R-:W-:Y:S11]  /*26260*/  @!UPT UIADD3 URZ, URZ, URZ, URZ ;  /* 0x0000003f3f3ff290 */ /* 0x000ff6000fffe03f */
[----:B------:R-:W-:Y:S01]  /*26270*/  @!UPT UIADD3 URZ, URZ, URZ, URZ ;  /* 0x0000003f3f3ff290 */ /* 0x000fe2000fffe03f */
[----:B------:R0:W-:Y:S01]  /*26280*/  STL.64 [R1+0x2f0], R48 ;  /* 0x0002f03001007387 */ /* 0x0001e20000100a00 */
[----:B------:R1:W-:Y:S03]  /*26290*/  STL.64 [R1+0x2f8], R50 ;  /* 0x0002f83201007387 */ /* 0x0003e60000100a00 */
[----:B0-----:R-:W2:Y:S01]  /*262a0*/  LDL.LU R48, [R1+0x2a0] ;  /* 0x0002a00001307983 */ /* 0x001ea20000300800 */
[----:B------:R-:W2:Y:S02]  /*262b0*/  LDL.LU R49, [R1+0x2a4] ;  /* 0x0002a40001317983 */ /* 0x000ea40000300800 */
[----:B-1----:R-:W2:Y:S02]  /*262c0*/  LDL.LU R50, [R1+0x2a8] ;  /* 0x0002a80001327983 */ /* 0x002ea40000300800 */
[----:B------:R-:W2:Y:S01]  /*262d0*/  LDL.LU R51, [R1+0x2ac] ;  /* 0x0002ac0001337983 */ /* 0x000ea20000300800 */
[----:B------:R0:W-:Y:S01]  /*262e0*/  STL.64 [R1+0x1590], R58 ;  /* 0x0015903a01007387 */ /* 0x0001e20000100a00 */
[----:B------:R-:W4:Y:S02]  /*262f0*/  LDL.LU R56, [R1+0x7c0] ;  /* 0x0007c00001387983 */ /* 0x000f240000300800 */
[----:B------:R-:W4:Y:S01]  /*26300*/  LDL.LU R57, [R1+0x7c4] ;  /* 0x0007c40001397983 */ /* 0x000f220000300800 */
[----:B0-----:R-:W4:Y:S01]  /*26310*/  LDL.LU R58, [R1+0x7c8] ;  /* 0x0007c800013a7983 */ /* 0x001f220000300800 */
[----:B------:R-:W4:Y:S02]  /*26320*/  LDL.LU R59, [R1+0x7cc] ;  /* 0x0007cc00013b7983 */ /* 0x000f240000300800 */
[----:B------:R-:W-:Y:S02]  /*26330*/  STL.64 [R1+0x2e0], R36 ;  /* 0x0002e02401007387 */ /* 0x000fe40000100a00 */
[----:B------:R0:W-:Y:S02]  /*26340*/  STL.64 [R1+0x2e8], R38 ;  /* 0x0002e82601007387 */ /* 0x0001e40000100a00 */
[----:B0-----:R-:W3:Y:S01]  /*26350*/  LDL.LU.64 R38, [R1+0x1610] ;  /* 0x0016100001267983 */ /* 0x001ee20000300a00 */
[----:B------:R0:W-:Y:S02]  /*26360*/  STL.64 [R1+0x1588], R42 ;  /* 0x0015882a01007387 */ /* 0x0001e40000100a00 */
[----:B------:R-:W2:Y:S02]  /*26370*/  LDL.LU R40, [R1+0x240] ;  /* 0x0002400001287983 */ /* 0x000ea40000300800 */
[----:B------:R-:W2:Y:S01]  /*26380*/  LDL.LU R41, [R1+0x244] ;  /* 0x0002440001297983 */ /* 0x000ea20000300800 */
        /* <DEDUP_REMOVED lines=8> */
[----:B------:R-:W4:Y:S01]  /*26410*/  LDL.LU.64 R32, [R1+0x1600] ;  /* 0x0016000001207983 */ /* 0x000f220000300a00 */
[C---:B------:R-:W-:Y:S08]  /*26420*/  HMMA.16816.F32.BF16 R20, R52.reuse, R30, R20 ;  /* 0x0000001e3414723c */ /* 0x040ff00000041814 */
[C---:B--2---:R-:W-:Y:S01]  /*26430*/  HMMA.16816.F32.BF16 R48, R52.reuse, R26, R48 ;  /* 0x0000001a3430723c */ /* 0x044fe20000041830 */
[----:B------:R0:W-:Y:S01]  /*26440*/  STL.64 [R1+0x1580], R38 ;  /* 0x0015802601007387 */ /* 0x0001e20000100a00 */
[----:B------:R-:W2:Y:S02]  /*26450*/  LDL.LU R36, [R1+0x260] ;  /* 0x0002600001247983 */ /* 0x000ea40000300800 */
[----:B------:R-:W2:Y:S01]  /*26460*/  LDL.LU R37, [R1+0x264] ;  /* 0x0002640001257983 */ /* 0x000ea20000300800 */
[----:B0-----:R-:W2:Y:S01]  /*26470*/  LDL.LU R38, [R1+0x268] ;  /* 0x0002680001267983 */ /* 0x001ea20000300800 */
[----:B------:R-:W2:Y:S02]  /*26480*/  LDL.LU R39, [R1+0x26c] ;  /* 0x00026c0001277983 */ /* 0x000ea40000300800 */
[----:B---3--:R-:W-:Y:S11]  /*26490*/  HMMA.16816.F32.BF16 R16, R52, R34, R16 ;  /* 0x000000223410723c */ /* 0x008ff60000041810 */
[----:B------:R-:W-:Y:S11]  /*264a0*/  @!UPT UIADD3 URZ, URZ, URZ, URZ ;  /* 0x0000003f3f3ff290 */ /* 0x000ff6000fffe03f */
[----:B------:R-:W-:Y:S01]  /*264b0*/  @!UPT UIADD3 URZ, URZ, URZ, URZ ;  /* 0x0000003f3f3ff290 */ /* 0x000fe2000fffe03f */
[----:B------:R-:W-:Y:S01]  /*264c0*/  STL.64 [R1+0x2c0], R16 ;  /* 0x0002c01001007387 */ /* 0x000fe20000100a00 */
[----:B------:R0:W-:Y:S03]  /*264d0*/  STL.64 [R1+0x2c8], R18 ;  /* 0x0002c81201007387 */ /* 0x0001e60000100a00 */
[----:B0-----:R-:W3:Y:S01]  /*264e0*/  LDL.LU.64 R18, [R1+0x15f8] ;  /* 0x0015f80001127983 */ /* 0x001ee20000300a00 */
[----:B------:R-:W-:Y:S02]  /*264f0*/  STL.64 [R1+0x1578], R34 ;  /* 0x0015782201007387 */ /* 0x000fe40000100a00 */
[----:B----4-:R0:W-:Y:S02]  /*26500*/  STL.64 [R1+0x1570], R32 ;  /* 0x0015702001007387 */ /* 0x0101e40000100a00 */
[----:B0-----:R-:W4:Y:S01]  /*26510*/  LDL.LU R32, [R1+0x270] ;  /* 0x0002700001207983 */ /* 0x001f220000300800 */
[----:B------:R-:W4:Y:S02]  /*26520*/  LDL.LU R33, [R1+0x274] ;  /* 0x0002740001217983 */ /* 0x000f240000300800 */
[----:B------:R-:W4:Y:S02]  /*26530*/  LDL.LU R34, [R1+0x278] ;  /* 0x0002780001227983 */ /* 0x000f240000300800 */
[----:B------:R-:W4:Y:S01]  /*26540*/  LDL.LU R35, [R1+0x27c] ;  /* 0x00027c0001237983 */ /* 0x000f220000300800 */
[----:B------:R-:W-:Y:S01]  /*26550*/  STL.64 [R1+0x2b0], R20 ;  /* 0x0002b01401007387 */ /* 0x000fe20000100a00 */
[----:B------:R0:W-:Y:S03]  /*26560*/  STL.64 [R1+0x2b8], R22 ;  /* 0x0002b81601007387 */ /* 0x0001e60000100a00 */
[----:B0-----:R-:W2:Y:S01]  /*26570*/  LDL.LU.64 R22, [R1+0x15f0] ;  /* 0x0015f00001167983 */ /* 0x001ea20000300a00 */
[----:B------:R0:W-:Y:S02]  /*26580*/  STL.64 [R1+0x1568], R30 ;  /* 0x0015681e01007387 */ /* 0x0001e40000100a00 */
[----:B------:R-:W3:Y:S02]  /*26590*/  LDL.LU R28, [R1+0x280] ;  /* 0x00028000011c7983 */ /* 0x000ee40000300800 */
[----:B------:R-:W3:Y:S01]  /*265a0*/  LDL.LU R29, [R1+0x284] ;  /* 0x00028400011d7983 */ /* 0x000ee20000300800 */
[----:B0-----:R-:W3:Y:S01]  /*265b0*/  LDL.LU R30, [R1+0x288] ;  /* 0x00028800011e7983 */ /* 0x001ee20000300800 */
[----:B------:R-:W3:Y:S02]  /*265c0*/  LDL.LU R31, [R1+0x28c] ;  /* 0x00028c00011f7983 */ /* 0x000ee40000300800 */
[----:B------:R-:W-:Y:S02]  /*265d0*/  STL.64 [R1+0x2a0], R48 ;  /* 0x0002a03001007387 */ /* 0x000fe40000100a00 */
[----:B------:R0:W-:Y:S02]  /*265e0*/  STL.64 [R1+0x2a8], R50 ;  /* 0x0002a83201007387 */ /* 0x0001e40000100a00 */
[----:B0-----:R-:W3:Y:S01]  /*265f0*/  LDL.LU.64 R50, [R1+0x15e8] ;  /* 0x0015e80001327983 */ /* 0x001ee20000300a00 */
[----:B------:R-:W3:Y:S02]  /*26600*/  LDL.LU.64 R48, [R1+0x15e0] ;  /* 0x0015e00001307983 */ /* 0x000ee40000300a00 */
[----:B------:R0:W-:Y:S02]  /*26610*/  STL.64 [R1+0x1598], R26 ;  /* 0x0015981a01007387 */ /* 0x0001e40000100a00 */
[----:B------:R-:W3:Y:S01]  /*26620*/  LDL.LU R24, [R1+0x290] ;  /* 0x0002900001187983 */ /* 0x000ee20000300800 */
[----:B------:R-:W3:Y:S04]  /*26630*/  LDL.LU R25, [R1+0x294] ;  /* 0x0002940001197983 */ /* 0x000ee80000300800 */
[----:B0-----:R-:W3:Y:S01]  /*26640*/  LDL.LU R26, [R1+0x298] ;  /* 0x00029800011a7983 */ /* 0x001ee20000300800 */
[----:B------:R-:W3:Y:S02]  /*26650*/  LDL.LU R27, [R1+0x29c] ;  /* 0x00029c00011b7983 */ /* 0x000ee40000300800 */
[----:B------:R-:W-:-:S02]  /*26660*/  IMAD.MOV.U32 R5, RZ, RZ, R46 ;  /* 0x000000ffff057224 */ /* 0x000fc400078e002e */
[----:B------:R-:W-:Y:S01]  /*26670*/  IMAD.MOV.U32 R4, RZ, RZ, R47 ;  /* 0x000000ffff047224 */ /* 0x000fe200078e002f */
[----:B--2---:R4:W-:Y:S01]  /*26680*/  STL.64 [R1+0x15a0], R22 ;  /* 0x0015a01601007387 */ /* 0x0049e20000100a00 */
[C---:B---3--:R-:W-:Y:S08]  /*26690*/  HMMA.16816.F32.BF16 R24, R52.reuse, R22, R24 ;  /* 0x000000163418723c */ /* 0x048ff00000041818 */
[C---:B----4-:R-:W-:Y:S11]  /*266a0*/  HMMA.16816.F32.BF16 R20, R52.reuse, R14, R32 ;  /* 0x0000000e3414723c */ /* 0x050ff60000041820 */
[----:B------:R-:W-:Y:S04]  /*266b0*/  @!UPT UIADD3 URZ, URZ, URZ, URZ ;  /* 0x0000003f3f3ff290 */ /* 0x000fe8000fffe03f */
[----:B------:R-:W-:Y:S01]  /*266c0*/  STL.64 [R1+0x290], R24 ;  /* 0x0002901801007387 */ /* 0x000fe20000100a00 */
[----:B------:R0:W-:Y:S02]  /*266d0*/  STL.64 [R1+0x298], R26 ;  /* 0x0002981a01007387 */ /* 0x0001e40000100a00 */
[C---:B0-----:R-:W-:Y:S01]  /*266e0*/  HMMA.16816.F32.BF16 R24, R52.reuse, R18, R28 ;  /* 0x000000123418723c */ /* 0x041fe2000004181c */
[----:B------:R0:W-:Y:S07]  /*266f0*/  STL.64 [R1+0x15a8], R18 ;  /* 0x0015a81201007387 */ /* 0x0001ee0000100a00 */
[C---:B0-----:R-:W-:Y:S11]  /*26700*/  HMMA.16816.F32.BF16 R16, R52.reuse, R10, R36 ;  /* 0x0000000a3410723c */ /* 0x041ff60000041824 */
[----:B------:R-:W-:Y:S04]  /*26710*/  @!UPT UIADD3 URZ, URZ, URZ, URZ ;  /* 0x0000003f3f3ff290 */ /* 0x000fe8000fffe03f */
[----:B------:R-:W-:Y:S01]  /*26720*/  STL.64 [R1+0x280], R24 ;  /* 0x0002801801007387 */ /* 0x000fe20000100a00 */
[----:B------:R-:W-:Y:S02]  /*26730*/  STL.64 [R1+0x288], R26 ;  /* 0x0002881a01007387 */ /* 0x000fe40000100a00 */
[----:B------:R0:W-:Y:S02]  /*26740*/  STL.64 [R1+0x15c0], R14 ;  /* 0x0015c00e01007387 */ /* 0x0001e40000100a00 */
[----:B------:R-:W-:Y:S01]  /*26750*/  STL.64 [R1+0x270], R20 ;  /* 0x0002701401007387 */ /* 0x000fe20000100a00 */
[----:B------:R-:W-:Y:S01]  /*26760*/  STL.64 [R1+0x278], R22 ;  /* 0x0002781601007387 */ /* 0x000fe20000100a00 */
[----:B------:R1:W-:Y:S01]  /*26770*/  STL.64 [R1+0x15d8], R10 ;  /* 0x0015d80a01007387 */ /* 0x0003e20000100a00 */
[----:B0-----:R-:W-:Y:S08]  /*26780*/  HMMA.16816.F32.BF16 R12, R52, R6, R40 ;  /* 0x00000006340c723c */ /* 0x001ff00000041828 */
[C---:B-1----:R-:W-:Y:S01]  /*26790*/  HMMA.16816.F32.BF16 R8, R48.reuse, R46, R56 ;  /* 0x0000002e3008723c */ /* 0x042fe20000041838 */
[----:B------:R-:W-:Y:S01]  /*267a0*/  STL.64 [R1+0x260], R16 ;  /* 0x0002601001007387 */ /* 0x000fe20000100a00 */
[----:B------:R-:W-:Y:S11]  /*267b0*/  STL.64 [R1+0x268], R18 ;  /* 0x0002681201007387 */ /* 0x000ff60000100a00 */
[----:B------:R-:W-:Y:S02]  /*267c0*/  @!UPT UIADD3 URZ, URZ, URZ, URZ ;  /* 0x0000003f3f3ff290 */ /* 0x000fe4000fffe03f */
[----:B------:R0:W-:Y:S01]  /*267d0*/  STL.64 [R1+0x240], R12 ;  /* 0x0002400c01007387 */ /* 0x0001e20000100a00 */
[----:B------:R1:W-:Y:S07]  /*267e0*/  STL.64 [R1+0x248], R14 ;  /* 0x0002480e01007387 */ /* 0x0003ee0000100a00 */
[----:B------:R2:W-:Y:S02]  /*267f0*/  STL.64 [R1+0x130], R8 ;  /* 0x0001300801007387 */ /* 0x0005e40000100a00 */
[----:B------:R3:W-:Y:S01]  /*26800*/  STL.64 [R1+0x138], R10 ;  /* 0x0001380a01007387 */ /* 0x0007e20000100a00 */
[----:B------:R-:W-:Y:S01]  /*26810*/  STL.64 [R1+0x15b8], R6 ;  /* 0x0015b80601007387 */ /* 0x000fe20000100a00 */
[----:B------:R-:W-:Y:S02]  /*26820*/  STL.64 [R1+0x15b0], R4 ;  /* 0x0015b00401007387 */ /* 0x000fe40000100a00 */
[----:B------:R-:W4:Y:S02]  /*26830*/  LDL.LU R24, [R1+0x670] ;  /* 0x0006700001187983 */ /* 0x000f240000300800 */
[----:B------:R-:W4:Y:S01]  /*26840*/  LDL.LU R25, [R1+0x674] ;  /* 0x0006740001197983 */ /* 0x000f220000300800 */
[----:B------:R-:W2:Y:S01]  /*26850*/  LDL.LU R26, [R1+0x678] ;  /* 0x00067800011a7983 */ /* 0x000ea20000300800 */
[----:B------:R-:W2:Y:S03]  /*26860*/  LDL.LU R27, [R1+0x67c] ;  /* 0x00067c00011b7983 */ /* 0x000ea60000300800 */
[----:B--2---:R2:W-:Y:S01]  /*26870*/  STL.64 [R1+0x15d0], R26 ;  /* 0x0015d01a01007387 */ /* 0x0045e20000100a00 */
[----:B----4-:R-:W-:Y:S02]  /*26880*/  STL.64 [R1+0x15c8], R24 ;  /* 0x0015c81801007387 */ /* 0x010fe40000100a00 */
[----:B0-----:R-:W4:Y:S02]  /*26890*/  LDL.LU R12, [R1+0x7a0] ;  /* 0x0007a000010c7983 */ /* 0x001f240000300800 */
[----:B------:R-:W4:Y:S01]  /*268a0*/  LDL.LU R13, [R1+0x7a4] ;  /* 0x0007a400010d7983 */ /* 0x000f220000300800 */
[----:B-1----:R-:W4:Y:S01]  /*268b0*/  LDL.LU R14, [R1+0x7a8] ;  /* 0x0007a800010e7983 */ /* 0x002f220000300800 */
[----:B------:R-:W4:Y:S02]  /*268c0*/  LDL.LU R15, [R1+0x7ac] ;  /* 0x0007ac00010f7983 */ /* 0x000f240000300800 */
[----:B------:R-:W4:Y:S02]  /*268d0*/  LDL.LU R8, [R1+0x7b0] ;  /* 0x0007b00001087983 */ /* 0x000f240000300800 */
[----:B------:R-:W4:Y:S01]  /*268e0*/  LDL.LU R9, [R1+0x7b4] ;  /* 0x0007b40001097983 */ /* 0x000f220000300800 */
[----:B---3--:R-:W4:Y:S01]  /*268f0*/  LDL.LU R10, [R1+0x7b8] ;  /* 0x0007b800010a7983 */ /* 0x008f220000300800 */
[----:B------:R-:W4:Y:S03]  /*26900*/  LDL.LU R11, [R1+0x7bc] ;  /* 0x0007bc00010b7983 */ /* 0x000f260000300800 */
[----:B--2---:R-:W4:Y:S01]  /*26910*/  LDL.LU.64 R26, [R1+0x38] ;  /* 0x00003800011a7983 */ /* 0x004f220000300a00 */
[----:B------:R-:W2:Y:S02]  /*26920*/  LDL.LU.64 R6, [R1+0x28] ;  /* 0x0000280001067983 */ /* 0x000ea40000300a00 */
[----:B------:R-:W3:Y:S02]  /*26930*/  LDL.LU R16, [R1+0x790] ;  /* 0x0007900001107983 */ /* 0x000ee40000300800 */
[----:B------:R-:W3:Y:S01]  /*26940*/  LDL.LU R17, [R1+0x794] ;  /* 0x0007940001117983 */ /* 0x000ee20000300800 */
[----:B------:R-:W3:Y:S01]  /*26950*/  LDL.LU R18, [R1+0x798] ;  /* 0x0007980001127983 */ /* 0x000ee20000300800 */
[----:B------:R-:W3:Y:S02]  /*26960*/  LDL.LU R19, [R1+0x79c] ;  /* 0x00079c0001137983 */ /* 0x000ee40000300800 */
[----:B------:R-:W3:Y:S02]  /*26970*/  LDL.LU.64 R22, [R1+0x18] ;  /* 0x0000180001167983 */ /* 0x000ee40000300a00 */
[----:B------:R-:W2:Y:S01]  /*26980*/  LDL.LU.64 R58, [R1+0x8] ;  /* 0x00000800013a7983 */ /* 0x000ea20000300a00 */
[----:B------:R-:W2:Y:S01]  /*26990*/  LDL.LU R40, [R1+0x660] ;  /* 0x0006600001287983 */ /* 0x000ea20000300800 */
        /* <DEDUP_REMOVED lines=23> */
[C---:B----4-:R-:W-:Y:S11]  /*26b10*/  HMMA.16816.F32.BF16 R8, R48.reuse, R26, R8 ;  /* 0x0000001a3008723c */ /* 0x050ff60000041808 */
[----:B------:R-:W-:Y:S11]  /*26b20*/  @!UPT UIADD3 URZ, URZ, URZ, URZ ;  /* 0x0000003f3f3ff290 */ /* 0x000ff6000fffe03f */
[----:B------:R-:W-:Y:S01]  /*26b30*/  @!UPT UIADD3 URZ, URZ, URZ, URZ ;  /* 0x0000003f3f3ff290 */ /* 0x000fe2000fffe03f */
[----:B------:R0:W-:Y:S01]  /*26b40*/  STL.64 [R1+0x120], R8 ;  /* 0x0001200801007387 */ /* 0x0001e20000100a00 */
[----:B------:R1:W-:Y:S02]  /*26b50*/  STL.64 [R1+0x128], R10 ;  /* 0x0001280a01007387 */ /* 0x0003e40000100a00 */
[----:B0-----:R-:W-:Y:S01]  /*26b60*/  IMAD.MOV.U32 R9, RZ, RZ, R26 ;  /* 0x000000ffff097224 */ /* 0x001fe200078e001a */
[----:B-1----:R-:W4:Y:S01]  /*26b70*/  LDL.LU.64 R10, [R1+0x15d8] ;  /* 0x0015d800010a7983 */ /* 0x002f220000300a00 */
[----:B------:R-:W-:Y:S02]  /*26b80*/  IMAD.MOV.U32 R8, RZ, RZ, R27 ;  /* 0x000000ffff087224 */ /* 0x000fe400078e001b */
[----:B------:R-:W4:Y:S02]  /*26b90*/  LDL.LU.64 R26, [R1+0x15d0] ;  /* 0x0015d000011a7983 */ /* 0x000f240000300a00 */
[----:B------:R-:W4:Y:S01]  /*26ba0*/  LDL.LU.64 R24, [R1+0x15c8] ;  /* 0x0015c80001187983 */ /* 0x000f220000300a00 */
[C---:B--2---:R-:W-:Y:S08]  /*26bb0*/  HMMA.16816.F32.BF16 R12, R48.reuse, R6, R12 ;  /* 0x00000006300c723c */ /* 0x044ff0000004180c */
[----:B---3--:R-:W-:Y:S01]  /*26bc0*/  HMMA.16816.F32.BF16 R16, R48, R22, R16 ;  /* 0x000000163010723c */ /* 0x008fe20000041810 */
[----:B------:R-:W-:-:S02]  /*26bd0*/  IMAD.MOV.U32 R21, RZ, RZ, R58 ;  /* 0x000000ffff157224 */ /* 0x000fc400078e003a */
[----:B------:R-:W-:Y:S11]  /*26be0*/  IMAD.MOV.U32 R20, RZ, RZ, R59 ;  /* 0x000000ffff147224 */ /* 0x000ff600078e003b */
[----:B------:R-:W-:Y:S01]  /*26bf0*/  @!UPT UIADD3 URZ, URZ, URZ, URZ ;  /* 0x0000003f3f3ff290 */ /* 0x000fe2000fffe03f */
[----:B------:R0:W-:Y:S01]  /*26c00*/  STL.64 [R1+0x110], R12 ;  /* 0x0001100c01007387 */ /* 0x0001e20000100a00 */
[----:B------:R1:W-:Y:S02]  /*26c10*/  STL.64 [R1+0x118], R14 ;  /* 0x0001180e01007387 */ /* 0x0003e40000100a00 */
[----:B0-----:R-:W-:Y:S01]  /*26c20*/  IMAD.MOV.U32 R13, RZ, RZ, R6 ;  /* 0x000000ffff0d7224 */ /* 0x001fe200078e0006 */
[----:B-1----:R-:W2:Y:S01]  /*26c30*/  LDL.LU.64 R14, [R1+0x15c0] ;  /* 0x0015c000010e7983 */ /* 0x002ea20000300a00 */
[----:B------:R-:W-:Y:S02]  /*26c40*/  IMAD.MOV.U32 R12, RZ, RZ, R7 ;  /* 0x000000ffff0c7224 */ /* 0x000fe400078e0007 */
[----:B------:R-:W3:Y:S02]  /*26c50*/  LDL.LU.64 R6, [R1+0x15b8] ;  /* 0x0015b80001067983 */ /* 0x000ee40000300a00 */
[----:B------:R-:W2:Y:S01]  /*26c60*/  LDL.LU.64 R4, [R1+0x15b0] ;  /* 0x0015b00001047983 */ /* 0x000ea20000300a00 */
[----:B------:R0:W-:Y:S01]  /*26c70*/  STL.64 [R1+0x100], R16 ;  /* 0x0001001001007387 */ /* 0x0001e20000100a00 */
[----:B------:R1:W-:Y:S02]  /*26c80*/  STL.64 [R1+0x108], R18 ;  /* 0x0001081201007387 */ /* 0x0003e40000100a00 */
[----:B0-----:R-:W-:Y:S01]  /*26c90*/  IMAD.MOV.U32 R17, RZ, RZ, R22 ;  /* 0x000000ffff117224 */ /* 0x001fe200078e0016 */
[----:B-1----:R-:W2:Y:S01]  /*26ca0*/  LDL.LU.64 R18, [R1+0x15a8] ;  /* 0x0015a80001127983 */ /* 0x002ea20000300a00 */
[----:B------:R-:W-:-:S02]  /*26cb0*/  IMAD.MOV.U32 R16, RZ, RZ, R23 ;  /* 0x000000ffff107224 */ /* 0x000fc400078e0017 */
        /* <DEDUP_REMOVED lines=48> */
[----:B------:R-:W-:Y:S01]  /*26fc0*/  STL.64 [R1+0x1548], R34 ;  /* 0x0015482201007387 */ /* 0x000fe20000100a00 */
        /* <DEDUP_REMOVED lines=8> */
[----:B------:R-:W2:Y:S01]  /*27050*/  LDL.LU R28, [R1+0x610] ;  /* 0x00061000011c7983 */ /* 0x000ea20000300800 */
[----:B------:R-:W2:Y:S04]  /*27060*/  LDL.LU R29, [R1+0x614] ;  /* 0x00061400011d7983 */ /* 0x000ea80000300800 */
[----:B0-----:R-:W2:Y:S01]  /*27070*/  LDL.LU R30, [R1+0x618] ;  /* 0x00061800011e7983 */ /* 0x001ea20000300800 */
[----:B------:R-:W2:Y:S02]  /*27080*/  LDL.LU R31, [R1+0x61c] ;  /* 0x00061c00011f7983 */ /* 0x000ea40000300800 */
[----:B----4-:R3:W-:Y:S01]  /*27090*/  STL.64 [R1+0x14d8], R26 ;  /* 0x0014d81a01007387 */ /* 0x0107e20000100a00 */
[C---:B--2---:R-:W-:Y:S08]  /*270a0*/  HMMA.16816.F32.BF16 R28, R48.reuse, R26, R28 ;  /* 0x0000001a301c723c */ /* 0x044ff0000004181c */
[C---:B---3--:R-:W-:Y:S11]  /*270b0*/  HMMA.16816.F32.BF16 R24, R48.reuse, R18, R40 ;  /* 0x000000123018723c */ /* 0x048ff60000041828 */
[----:B------:R-:W-:Y:S04]  /*270c0*/  @!UPT UIADD3 URZ, URZ, URZ, URZ ;  /* 0x0000003f3f3ff290 */ /* 0x000fe8000fffe03f */
[----:B------:R-:W-:Y:S01]  /*270d0*/  STL.64 [R1+0x90], R28 ;  /* 0x0000901c01007387 */ /* 0x000fe20000100a00 */
[----:B------:R0:W-:Y:S02]  /*270e0*/  STL.64 [R1+0x98], R30 ;  /* 0x0000981e01007387 */ /* 0x0001e40000100a00 */
[C---:B0-----:R-:W-:Y:S01]  /*270f0*/  HMMA.16816.F32.BF16 R28, R48.reuse, R22, R36 ;  /* 0x00000016301c723c */ /* 0x041fe20000041824 */
[----:B------:R-:W-:Y:S11]  /*27100*/  STL.64 [R1+0x14e8], R22 ;  /* 0x0014e81601007387 */ /* 0x000ff60000100a00 */
[----:B------:R-:W-:Y:S11]  /*27110*/  @!UPT UIADD3 URZ, URZ, URZ, URZ ;  /* 0x0000003f3f3ff290 */ /* 0x000ff6000fffe03f */
[----:B------:R-:W-:Y:S01]  /*27120*/  STL.64 [R1+0x80], R28 ;  /* 0x0000801c01007387 */ /* 0x000fe20000100a00 */
[----:B------:R0:W-:Y:S02]  /*27130*/  STL.64 [R1+0x88], R30 ;  /* 0x0000881e01007387 */ /* 0x0001e40000100a00 */
[----:B------:R-:W-:Y:S02]  /*27140*/  STL.64 [R1+0x1500], R18 ;  /* 0x0015001201007387 */ /* 0x000fe40000100a00 */
[----:B------:R-:W-:Y:S01]  /*27150*/  STL.64 [R1+0x70], R24 ;  /* 0x0000701801007387 */ /* 0x000fe20000100a00 */
[----:B------:R1:W-:Y:S01]  /*27160*/  STL.64 [R1+0x78], R26 ;  /* 0x0000781a01007387 */ /* 0x0003e20000100a00 */
[C---:B0-----:R-:W-:Y:S08]  /*27170*/  HMMA.16816.F32.BF16 R28, R48.reuse, R14, R56 ;  /* 0x0000000e301c723c */ /* 0x041ff00000041838 */
[----:B-1----:R-:W-:Y:S01]  /*27180*/  HMMA.16816.F32.BF16 R24, R48, R10, R52 ;  /* 0x0000000a3018723c */ /* 0x002fe20000041834 */
[----:B------:R0:W-:Y:S11]  /*27190*/  STL.64 [R1+0x1508], R14 ;  /* 0x0015080e01007387 */ /* 0x0001f60000100a00 */
[----:B------:R-:W-:Y:S03]  /*271a0*/  @!UPT UIADD3 URZ, URZ, URZ, URZ ;  /* 0x0000003f3f3ff290 */ /* 0x000fe6000fffe03f */
[----:B------:R-:W-:Y:S01]  /*271b0*/  STL.64 [R1+0x60], R28 ;  /* 0x0000601c01007387 */ /* 0x000fe20000100a00 */
[----:B------:R-:W-:Y:S02]  /*271c0*/  STL.64 [R1+0x68], R30 ;  /* 0x0000681e01007387 */ /* 0x000fe40000100a00 */
[----:B------:R-:W2:Y:S05]  /*271d0*/  LDL.LU R40, [R1+0x3f0] ;  /* 0x0003f00001287983 */ /* 0x000eaa0000300800 */
[----:B------:R-:W-:Y:S01]  /*271e0*/  STL.64 [R1+0x50], R24 ;  /* 0x0000501801007387 */ /* 0x000fe20000100a00 */
[----:B------:R-:W-:Y:S01]  /*271f0*/  STL.64 [R1+0x58], R26 ;  /* 0x0000581a01007387 */ /* 0x000fe20000100a00 */
[----:B------:R-:W2:Y:S02]  /*27200*/  LDL.LU R41, [R1+0x3f4] ;  /* 0x0003f40001297983 */ /* 0x000ea40000300800 */
[----:B------:R-:W3:Y:S02]  /*27210*/  LDL.LU R42, [R1+0x3f8] ;  /* 0x0003f800012a7983 */ /* 0x000ee40000300800 */
[----:B------:R-:W3:Y:S02]  /*27220*/  LDL.LU R43, [R1+0x3fc] ;  /* 0x0003fc00012b7983 */ /* 0x000ee40000300800 */
[----:B------:R-:W-:-:S02]  /*27230*/  IMAD.MOV.U32 R58, RZ, RZ, R21 ;  /* 0x000000ffff3a7224 */ /* 0x000fc400078e0015 */
[----:B------:R-:W-:Y:S02]  /*27240*/  IMAD.MOV.U32 R59, RZ, RZ, R20 ;  /* 0x000000ffff3b7224 */ /* 0x000fe400078e0014 */
[----:B0-----:R-:W-:Y:S02]  /*27250*/  IMAD.MOV.U32 R14, RZ, RZ, R17 ;  /* 0x000000ffff0e7224 */ /* 0x001fe400078e0011 */
[----:B------:R-:W-:Y:S01]  /*27260*/  IMAD.MOV.U32 R15, RZ, RZ, R16 ;  /* 0x000000ffff0f7224 */ /* 0x000fe200078e0010 */
[----:B---3--:R-:W-:Y:S01]  /*27270*/  STL.64 [R1+0x1518], R42 ;  /* 0x0015182a01007387 */ /* 0x008fe20000100a00 */
[----:B--2---:R0:W-:Y:S02]  /*27280*/  STL.64 [R1+0x1510], R40 ;  /* 0x0015102801007387 */ /* 0x0041e40000100a00 */
[----:B------:R1:W-:Y:S02]  /*27290*/  STL.64 [R1+0x1520], R58 ;  /* 0x0015203a01007387 */ /* 0x0003e40000100a00 */
[----:B------:R-:W-:Y:S01]  /*272a0*/  STL.64 [R1+0x1528], R14 ;  /* 0x0015280e01007387 */ /* 0x000fe20000100a00 */
[----:B0-----:R-:W2:Y:S01]  /*272b0*/  LDL.LU R40, [R1+0x410] ;  /* 0x0004100001287983 */ /* 0x001ea20000300800 */
[----:B------:R-:W2:Y:S02]  /*272c0*/  LDL.LU R41, [R1+0x414] ;  /* 0x0004140001297983 */ /* 0x000ea40000300800 */
[----:B------:R-:W3:Y:S02]  /*272d0*/  LDL.LU R42, [R1+0x418] ;  /* 0x00041800012a7983 */ /* 0x000ee40000300800 */
[----:B------:R-:W3:Y:S02]  /*272e0*/  LDL.LU R43, [R1+0x41c] ;  /* 0x00041c00012b7983 */ /* 0x000ee40000300800 */
[----:B-1----:R-:W-:-:S02]  /*272f0*/  IMAD.MOV.U32 R58, RZ, RZ, R13 ;  /* 0x000000ffff3a7224 */ /* 0x002fc400078e000d */
[----:B------:R-:W-:Y:S01]  /*27300*/  IMAD.MOV.U32 R59, RZ, RZ, R12 ;  /* 0x000000ffff3b7224 */ /* 0x000fe200078e000c */
[----:B---3--:R-:W-:Y:S01]  /*27310*/  STL.64 [R1+0x1538], R42 ;  /* 0x0015382a01007387 */ /* 0x008fe20000100a00 */
[----:B--2---:R-:W-:Y:S03]  /*27320*/  STL.64 [R1+0x1530], R40 ;  /* 0x0015302801007387 */ /* 0x004fe60000100a00 */
[----:B------:R0:W-:Y:S02]  /*27330*/  STL.64 [R1+0x1540], R58 ;  /* 0x0015403a01007387 */ /* 0x0001e40000100a00 */
[----:B------:R-:W2:Y:S01]  /*27340*/  LDL.LU R56, [R1+0x430] ;  /* 0x0004300001387983 */ /* 0x000ea20000300800 */
[----:B------:R-:W2:Y:S04]  /*27350*/  LDL.LU R57, [R1+0x434] ;  /* 0x0004340001397983 */ /* 0x000ea80000300800 */
[----:B0-----:R-:W2:Y:S01]  /*27360*/  LDL.LU R58, [R1+0x438] ;  /* 0x00043800013a7983 */ /* 0x001ea20000300800 */
[----:B------:R-:W2:Y:S02]  /*27370*/  LDL.LU R59, [R1+0x43c] ;  /* 0x00043c00013b7983 */ /* 0x000ea40000300800 */
[----:B------:R-:W3:Y:S02]  /*27380*/  LDL.LU R52, [R1+0x4c0] ;  /* 0x0004c00001347983 */ /* 0x000ee40000300800 */
[----:B------:R-:W3:Y:S01]  /*27390*/  LDL.LU R53, [R1+0x4c4] ;  /* 0x0004c40001357983 */ /* 0x000ee20000300800 */
[----:B------:R-:W3:Y:S01]  /*273a0*/  LDL.LU R54, [R1+0x4c8] ;  /* 0x0004c80001367983 */ /* 0x000ee20000300800 */
[----:B------:R-:W3:Y:S02]  /*273b0*/  LDL.LU R55, [R1+0x4cc] ;  /* 0x0004cc0001377983 */ /* 0x000ee40000300800 */
[----:B------:R-:W4:Y:S02]  /*273c0*/  LDL.LU R36, [R1+0x440] ;  /* 0x0004400001247983 */ /* 0x000f240000300800 */
[----:B------:R-:W4:Y:S01]  /*273d0*/  LDL.LU R37, [R1+0x444] ;  /* 0x0004440001257983 */ /* 0x000f220000300800 */
[----:B------:R-:W4:Y:S01]  /*273e0*/  LDL.LU R38, [R1+0x448] ;  /* 0x0004480001267983 */ /* 0x000f220000300800 */
[----:B------:R-:W4:Y:S02]  /*273f0*/  LDL.LU R39, [R1+0x44c] ;  /* 0x00044c0001277983 */ /* 0x000f240000300800 */
[----:B------:R-:W-:-:S02]  /*27400*/  IMAD.MOV.U32 R34, RZ, RZ, R5 ;  /* 0x000000ffff227224 */ /* 0x000fc400078e0005 */
[----:B------:R-:W-:Y:S01]  /*27410*/  IMAD.MOV.U32 R35, RZ, RZ, R4 ;  /* 0x000000ffff237224 */ /* 0x000fe200078e0004 */
        /* <DEDUP_REMOVED lines=27> */
[----:B---3--:R-:W-:Y:S02]  /*275d0*/  HMMA.16816.F32.BF16 R52, R48, R6, R52 ;  /* 0x000000063034723c */ /* 0x008fe40000041834 */
[----:B------:R-:W3:Y:S01]  /*275e0*/  LDL.LU R48, [R1+0x390] ;  /* 0x0003900001307983 */ /* 0x000ee20000300800 */
[----:B------:R-:W3:Y:S04]  /*275f0*/  LDL.LU R49, [R1+0x394] ;  /* 0x0003940001317983 */ /* 0x000ee80000300800 */
[----:B------:R-:W-:-:S02]  /*27600*/  IMAD.MOV.U32 R50, RZ, RZ, R33 ;  /* 0x000000ffff327224 */ /* 0x000fc400078e0021 */
[----:B------:R-:W-:Y:S02]  /*27610*/  IMAD.MOV.U32 R51, RZ, RZ, R32 ;  /* 0x000000ffff337224 */ /* 0x000fe400078e0020 */
[C---:B----4-:R-:W-:Y:S01]  /*27620*/  HMMA.16816.F32.BF16 R32, R44.reuse, R34, R36 ;  /* 0x000000222c20723c */ /* 0x050fe20000041824 */
[----:B------:R-:W4:Y:S07]  /*27630*/  LDL.LU.64 R38, [R1+0x1550] ;  /* 0x0015500001267983 */ /* 0x000f2e0000300a00 */
[----:B--2---:R-:W-:Y:S11]  /*27640*/  HMMA.16816.F32.BF16 R40, R44, R42, R56 ;  /* 0x0000002a2c28723c */ /* 0x004ff60000041838 */
[----:B------:R-:W-:Y:S04]  /*27650*/  @!UPT UIADD3 URZ, URZ, URZ, URZ ;  /* 0x0000003f3f3ff290 */ /* 0x000fe8000fffe03f */
[----:B------:R-:W-:Y:S01]  /*27660*/  STL.64 [R1+0x440], R32 ;  /* 0x0004402001007387 */ /* 0x000fe20000100a00 */
[----:B------:R-:W-:Y:S02]  /*27670*/  IMAD.MOV.U32 R36, RZ, RZ, R34 ;  /* 0x000000ffff247224 */ /* 0x000fe400078e0022 */
[----:B------:R0:W-:Y:S02]  /*27680*/  STL.64 [R1+0x448], R34 ;  /* 0x0004482201007387 */ /* 0x0001e40000100a00 */
[----:B0-----:R-:W2:Y:S01]  /*27690*/  LDL.LU.64 R34, [R1+0x1548] ;  /* 0x0015480001227983 */ /* 0x001ea20000300a00 */
[----:B------:R-:W2:Y:S03]  /*276a0*/  LDL.LU.64 R58, [R1+0x1540] ;  /* 0x00154000013a7983 */ /* 0x000ea60000300a00 */
[----:B------:R-:W-:Y:S01]  /*276b0*/  STL.64 [R1+0x430], R40 ;  /* 0x0004302801007387 */ /* 0x000fe20000100a00 */
[----:B------:R-:W-:-:S03]  /*276c0*/  IMAD.MOV.U32 R37, RZ, RZ, R42 ;  /* 0x000000ffff257224 */ /* 0x000fc600078e002a */
[----:B------:R0:W-:Y:S01]  /*276d0*/  STL.64 [R1+0x438], R42 ;  /* 0x0004382a01007387 */ /* 0x0001e20000100a00 */
[----:B------:R-:W-:-:S03]  /*276e0*/  IMAD.MOV.U32 R33, RZ, RZ, R40 ;  /* 0x000000ffff217224 */ /* 0x000fc600078e0028 */
[----:B0-----:R-:W3:Y:S01]  /*276f0*/  LDL.LU.64 R42, [R1+0x1538] ;  /* 0x00153800012a7983 */ /* 0x001ee20000300a00 */
[----:B------:R-:W3:Y:S01]  /*27700*/  LDL.LU.64 R40, [R1+0x1530] ;  /* 0x0015300001287983 */ /* 0x000ee20000300a00 */
[C---:B--2---:R-:W-:Y:S02]  /*27710*/  HMMA.16816.F32.BF16 R56, R44.reuse, R58, R12 ;  /* 0x0000003a2c38723c */ /* 0x044fe4000004180c */
[----:B------:R-:W3:Y:S11]  /*27720*/  LDL.LU.64 R14, [R1+0x1528] ;  /* 0x00152800010e7983 */ /* 0x000ef60000300a00 */
[----:B------:R-:W-:Y:S10]  /*27730*/  @!UPT UIADD3 URZ, URZ, URZ, URZ ;  /* 0x0000003f3f3ff290 */ /* 0x000ff4000fffe03f */
[----:B------:R-:W-:Y:S01]  /*27740*/  STL.64 [R1+0x420], R56 ;  /* 0x0004203801007387 */ /* 0x000fe20000100a00 */
[----:B------:R0:W-:Y:S03]  /*27750*/  STL.64 [R1+0x428], R58 ;  /* 0x0004283a01007387 */ /* 0x0001e60000100a00 */
[----:B0-----:R-:W2:Y:S01]  /*27760*/  LDL.LU.64 R58, [R1+0x1520] ;  /* 0x00152000013a7983 */ /* 0x001ea20000300a00 */
[C---:B---3--:R-:W-:Y:S03]  /*27770*/  HMMA.16816.F32.BF16 R12, R44.reuse, R14, R40 ;  /* 0x0000000e2c0c723c */ /* 0x048fe60000041828 */
[----:B------:R-:W3:Y:S01]  /*27780*/  LDL.LU.64 R42, [R1+0x1518] ;  /* 0x00151800012a7983 */ /* 0x000ee20000300a00 */
[----:B------:R-:W3:Y:S04]  /*27790*/  LDL.LU.64 R40, [R1+0x1510] ;  /* 0x0015100001287983 */ /* 0x000ee80000300a00 */
[C---:B--2---:R-:W-:Y:S11]  /*277a0*/  HMMA.16816.F32.BF16 R56, R44.reuse, R58, R16 ;  /* 0x0000003a2c38723c */ /* 0x044ff60000041810 */
[----:B------:R-:W-:Y:S04]  /*277b0*/  @!UPT UIADD3 URZ, URZ, URZ, URZ ;  /* 0x0000003f3f3ff290 */ /* 0x000fe8000fffe03f */
[----:B------:R-:W-:Y:S01]  /*277c0*/  STL.64 [R1+0x410], R12 ;  /* 0x0004100c01007387 */ /* 0x000fe20000100a00 */
[----:B------:R0:W-:Y:S03]  /*277d0*/  STL.64 [R1+0x418], R14 ;  /* 0x0004180e01007387 */ /* 0x0001e60000100a00 */
[----:B0-----:R-:W2:Y:S01]  /*277e0*/  LDL.LU.64 R14, [R1+0x1508] ;  /* 0x00150800010e7983 */ /* 0x001ea20000300a00 */
[----:B------:R-:W2:Y:S03]  /*277f0*/  LDL.LU.64 R18, [R1+0x1500] ;  /* 0x0015000001127983 */ /* 0x000ea60000300a00 */
[----:B------:R-:W-:Y:S01]  /*27800*/  STL.64 [R1+0x400], R56 ;  /* 0x0004003801007387 */ /* 0x000fe20000100a00 */
[----:B------:R0:W-:Y:S03]  /*27810*/  STL.64 [R1+0x408], R58 ;  /* 0x0004083a01007387 */ /* 0x0001e60000100a00 */
[----:B0-----:R-:W3:Y:S02]  /*27820*/  LDL.LU.64 R58, [R1+0x14f8] ;  /* 0x0014f800013a7983 */ /* 0x001ee40000300a00 */
[C---:B---3--:R-:W-:Y:S02]  /*27830*/  HMMA.16816.F32.BF16 R56, R44.reuse, R58, R40 ;  /* 0x0000003a2c38723c */ /* 0x048fe40000041828 */
[----:B------:R-:W3:Y:S06]  /*27840*/  LDL.LU.64 R42, [R1+0x14f0] ;  /* 0x0014f000012a7983 */ /* 0x000eec0000300a00 */
[C---:B----4-:R-:W-:Y:S08]  /*27850*/  HMMA.16816.F32.BF16 R8, R44.reuse, R38, R8 ;  /* 0x000000262c08723c */ /* 0x050ff00000041808 */
[C---:B------:R-:W-:Y:S07]  /*27860*/  HMMA.16816.F32.BF16 R28, R44.reuse, R34, R28 ;  /* 0x000000222c1c723c */ /* 0x040fee000004181c */
[----:B------:R0:W-:Y:S01]  /*27870*/  STL.64 [R1+0x3f0], R56 ;  /* 0x0003f03801007387 */ /* 0x0001e20000100a00 */
[----:B------:R1:W-:Y:S03]  /*27880*/  STL.64 [R1+0x3f8], R58 ;  /* 0x0003f83a01007387 */ /* 0x0003e60000100a00 */
[----:B0-----:R-:W4:Y:S01]  /*27890*/  LDL.LU R56, [R1+0x3a0] ;  /* 0x0003a00001387983 */ /* 0x001f220000300800 */
[----:B------:R-:W4:Y:S02]  /*278a0*/  LDL.LU R57, [R1+0x3a4] ;  /* 0x0003a40001397983 */ /* 0x000f240000300800 */
[----:B-1----:R-:W4:Y:S02]  /*278b0*/  LDL.LU R58, [R1+0x3a8] ;  /* 0x0003a800013a7983 */ /* 0x002f240000300800 */
[----:B------:R-:W4:Y:S01]  /*278c0*/  LDL.LU R59, [R1+0x3ac] ;  /* 0x0003ac00013b7983 */ /* 0x000f220000300800 */
[C---:B---3--:R-:W-:Y:S01]  /*278d0*/  HMMA.16816.F32.BF16 R40, R44.reuse, R42, R20 ;  /* 0x0000002a2c28723c */ /* 0x048fe20000041814 */
[----:B------:R-:W3:Y:S11]  /*278e0*/  LDL.LU.64 R22, [R1+0x14e8] ;  /* 0x0014e80001167983 */ /* 0x000ef60000300a00 */
[----:B------:R-:W-:Y:S11]  /*278f0*/  @!UPT UIADD3 URZ, URZ, URZ, URZ ;  /* 0x0000003f3f3ff290 */ /* 0x000ff6000fffe03f */
[----:B------:R0:W-:Y:S01]  /*27900*/  STL.64 [R1+0x3e0], R40 ;  /* 0x0003e02801007387 */ /* 0x0001e20000100a00 */
[----:B------:R1:W-:Y:S03]  /*27910*/  STL.64 [R1+0x3e8], R42 ;  /* 0x0003e82a01007387 */ /* 0x0003e60000100a00 */
[----:B0-----:R-:W2:Y:S01]  /*27920*/  LDL.LU R40, [R1+0x380] ;  /* 0x0003800001287983 */ /* 0x001ea20000300800 */
[----:B------:R-:W2:Y:S02]  /*27930*/  LDL.LU R41, [R1+0x384] ;  /* 0x0003840001297983 */ /* 0x000ea40000300800 */
[----:B-1----:R-:W2:Y:S02]  /*27940*/  LDL.LU R42, [R1+0x388] ;  /* 0x00038800012a7983 */ /* 0x002ea40000300800 */
[----:B------:R-:W2:Y:S01]  /*27950*/  LDL.LU R43, [R1+0x38c] ;  /* 0x00038c00012b7983 */ /* 0x000ea20000300800 */
[----:B------:R0:W-:Y:S01]  /*27960*/  STL.64 [R1+0x3d0], R8 ;  /* 0x0003d00801007387 */ /* 0x0001e20000100a00 */
[----:B------:R1:W-:Y:S03]  /*27970*/  STL.64 [R1+0x3d8], R10 ;  /* 0x0003d80a01007387 */ /* 0x0003e60000100a00 */
[----:B0-----:R-:W2:Y:S01]  /*27980*/  LDL.LU R8, [R1+0x370] ;  /* 0x0003700001087983 */ /* 0x001ea20000300800 */
[----:B------:R-:W2:Y:S02]  /*27990*/  LDL.LU R9, [R1+0x374] ;  /* 0x0003740001097983 */ /* 0x000ea40000300800 */
[----:B-1----:R-:W2:Y:S02]  /*279a0*/  LDL.LU R10, [R1+0x378] ;  /* 0x00037800010a7983 */ /* 0x002ea40000300800 */
[----:B------:R-:W2:Y:S01]  /*279b0*/  LDL.LU R11, [R1+0x37c] ;  /* 0x00037c00010b7983 */ /* 0x000ea20000300800 */
[----:B------:R-:W-:Y:S01]  /*279c0*/  STL.64 [R1+0x3c0], R28 ;  /* 0x0003c01c01007387 */ /* 0x000fe20000100a00 */
[----:B------:R0:W-:Y:S03]  /*279d0*/  STL.64 [R1+0x3c8], R30 ;  /* 0x0003c81e01007387 */ /* 0x0001e60000100a00 */
[----:B0-----:R-:W2:Y:S02]  /*279e0*/  LDL.LU.64 R30, [R1+0x14e0] ;  /* 0x0014e000011e7983 */ /* 0x001ea40000300a00 */
[C---:B--2---:R-:W-:Y:S02]  /*279f0*/  HMMA.16816.F32.BF16 R28, R44.reuse, R30, R24 ;  /* 0x0000001e2c1c723c */ /* 0x044fe40000041818 */
[----:B------:R-:W4:Y:S06]  /*27a00*/  LDL.LU.64 R26, [R1+0x14d8] ;  /* 0x0014d800011a7983 */ /* 0x000f2c0000300a00 */
[C---:B---3--:R-:W-:Y:S11]  /*27a10*/  HMMA.16816.F32.BF16 R20, R44.reuse, R22, R48 ;  /* 0x000000162c14723c */ /* 0x048ff60000041830 */
[----:B------:R-:W-:Y:S04]  /*27a20*/  @!UPT UIADD3 URZ, URZ, URZ, URZ ;  /* 0x0000003f3f3ff290 */ /* 0x000fe8000fffe03f */
[----:B------:R0:W-:Y:S01]  /*27a30*/  STL.64 [R1+0x3b0], R28 ;  /* 0x0003b01c01007387 */ /* 0x0001e20000100a00 */
[----:B------:R1:W-:Y:S03]  /*27a40*/  STL.64 [R1+0x3b8], R30 ;  /* 0x0003b81e01007387 */ /* 0x0003e60000100a00 */
[----:B0-----:R-:W2:Y:S01]  /*27a50*/  LDL.LU R28, [R1+0x360] ;  /* 0x00036000011c7983 */ /* 0x001ea20000300800 */
[----:B------:R-:W2:Y:S02]  /*27a60*/  LDL.LU R29, [R1+0x364] ;  /* 0x00036400011d7983 */ /* 0x000ea40000300800 */
[----:B-1----:R-:W2:Y:S02]  /*27a70*/  LDL.LU R30, [R1+0x368] ;  /* 0x00036800011e7983 */ /* 0x002ea40000300800 */
[----:B------:R-:W2:Y:S01]  /*27a80*/  LDL.LU R31, [R1+0x36c] ;  /* 0x00036c00011f7983 */ /* 0x000ea20000300800 */
[----:B------:R-:W3:Y:S01]  /*27a90*/  LDL.LU R17, [R1+0xa80] ;  /* 0x000a800001117983 */ /* 0x000ee20000300800 */
[----:B------:R-:W2:Y:S01]  /*27aa0*/  LDL.LU.64 R4, [R1+0xa08] ;  /* 0x000a080001047983 */ /* 0x000ea20000300a00 */
[----:B------:R-:W-:Y:S01]  /*27ab0*/  HMMA.16816.F32.BF16 R8, R44, R14, R8 ;  /* 0x0000000e2c08723c */ /* 0x000fe20000041808 */
[----:B------:R-:W-:-:S02]  /*27ac0*/  IMAD.MOV.U32 R48, RZ, RZ, R0 ;  /* 0x000000ffff307224 */ /* 0x000fc400078e0000 */
[----:B------:R-:W-:Y:S02]  /*27ad0*/  IMAD.MOV.U32 R50, RZ, RZ, R3 ;  /* 0x000000ffff327224 */ /* 0x000fe400078e0003 */
[----:B------:R-:W-:Y:S11]  /*27ae0*/  IMAD.MOV.U32 R51, RZ, RZ, R2 ;  /* 0x000000ffff337224 */ /* 0x000ff600078e0002 */
[----:B------:R-:W-:Y:S08]  /*27af0*/  @!UPT UIADD3 URZ, URZ, URZ, URZ ;  /* 0x0000003f3f3ff290 */ /* 0x000ff0000fffe03f */
[----:B------:R-:W-:Y:S02]  /*27b00*/  IMAD.MOV.U32 R35, RZ, RZ, R10 ;  /* 0x000000ffff237224 */ /* 0x000fe400078e000a */
[----:B------:R-:W-:Y:S01]  /*27b10*/  IMAD.MOV.U32 R34, RZ, RZ, R11 ;  /* 0x000000ffff227224 */ /* 0x000fe200078e000b */
[C---:B----4-:R-:W-:Y:S11]  /*27b20*/  HMMA.16816.F32.BF16 R24, R44.reuse, R26, R56 ;  /* 0x0000001a2c18723c */ /* 0x050ff60000041838 */
[----:B------:R-:W-:Y:S11]  /*27b30*/  @!UPT UIADD3 URZ, URZ, URZ, URZ ;  /* 0x0000003f3f3ff290 */ /* 0x000ff6000fffe03f */
[----:B------:R-:W-:Y:S01]  /*27b40*/  @!UPT UIADD3 URZ, URZ, URZ, URZ ;  /* 0x0000003f3f3ff290 */ /* 0x000fe2000fffe03f */
[----:B------:R0:W-:Y:S01]  /*27b50*/  STL.64 [R1+0x3a0], R24 ;  /* 0x0003a01801007387 */ /* 0x0001e20000100a00 */
[----:B------:R-:W-:Y:S03]  /*27b60*/  STL.64 [R1+0x3a8], R26 ;  /* 0x0003a81a01007387 */ /* 0x000fe60000100a00 */
[----:B0-----:R-:W4:Y:S01]  /*27b70*/  LDL.LU.64 R24, [R1+0xa60] ;  /* 0x000a600001187983 */ /* 0x001f220000300a00 */
[----:B------:R-:W-:Y:S02]  /*27b80*/  STL.64 [R1+0x390], R20 ;  /* 0x0003901401007387 */ /* 0x000fe40000100a00 */
[----:B------:R0:W-:Y:S02]  /*27b90*/  STL.64 [R1+0x398], R22 ;  /* 0x0003981601007387 */ /* 0x0001e40000100a00 */
[----:B------:R-:W2:Y:S01]  /*27ba0*/  LDL.LU.64 R56, [R1+0xa00] ;  /* 0x000a000001387983 */ /* 0x000ea20000300a00 */
[----:B------:R-:W2:Y:S01]  /*27bb0*/  LDL.LU R0, [R1+0x14d0] ;  /* 0x0014d00001007983 */ /* 0x000ea20000300800 */
[----:B0-----:R-:W-:Y:S11]  /*27bc0*/  HMMA.16816.F32.BF16 R20, R44, R18, R40 ;  /* 0x000000122c14723c */ /* 0x001ff60000041828 */
[----:B------:R-:W-:Y:S11]  /*27bd0*/  @!UPT UIADD3 URZ, URZ, URZ, URZ ;  /* 0x0000003f3f3ff290 */ /* 0x000ff6000fffe03f */
[----:B------:R-:W-:Y:S01]  /*27be0*/  @!UPT UIADD3 URZ, URZ, URZ, URZ ;  /* 0x0000003f3f3ff290 */ /* 0x000fe2000fffe03f */
[----:B------:R0:W-:Y:S01]  /*27bf0*/  STL.64 [R1+0x380], R20 ;  /* 0x0003801401007387 */ /* 0x0001e20000100a00 */
[----:B------:R-:W-:Y:S02]  /*27c00*/  STL.64 [R1+0x388], R22 ;  /* 0x0003881601007387 */ /* 0x000fe40000100a00 */
[----:B------:R-:W-:Y:S02]  /*27c10*/  IMAD.MOV.U32 R18, RZ, RZ, R20 ;  /* 0x000000ffff127224 */ /* 0x000fe400078e0014 */
[----:B0-----:R-:W2:Y:S01]  /*27c20*/  LDL.LU R20, [R1+0xa88] ;  /* 0x000a880001147983 */ /* 0x001ea20000300800 */
        /* <DEDUP_REMOVED lines=8> */
[----:B------:R-:W-:Y:S02]  /*27cb0*/  STL.64 [R1+0x370], R8 ;  /* 0x0003700801007387 */ /* 0x000fe40000100a00 */
[----:B------:R0:W-:Y:S02]  /*27cc0*/  STL.64 [R1+0x378], R10 ;  /* 0x0003780a01007387 */ /* 0x0001e40000100a00 */
[----:B0-----:R-:W2:Y:S01]  /*27cd0*/  LDL.LU.64 R10, [R1+0x14c8] ;  /* 0x0014c800010a7983 */ /* 0x001ea20000300a00 */
[----:B------:R-:W-:-:S02]  /*27ce0*/  IMAD.MOV.U32 R15, RZ, RZ, R9 ;  /* 0x000000ffff0f7224 */ /* 0x000fc400078e0009 */
[----:B------:R-:W-:Y:S02]  /*27cf0*/  IMAD.MOV.U32 R14, RZ, RZ, R8 ;  /* 0x000000ffff0e7224 */ /* 0x000fe400078e0008 */
[----:B------:R-:W-:Y:S02]  /*27d00*/  IMAD.MOV.U32 R19, RZ, RZ, R21 ;  /* 0x000000ffff137224 */ /* 0x000fe400078e0015 */
[----:B------:R-:W-:Y:S02]  /*27d10*/  IMAD.MOV.U32 R49, RZ, RZ, R60 ;  /* 0x000000ffff317224 */ /* 0x000fe400078e003c */
[----:B------:R-:W-:-:S04]  /*27d20*/  IMAD.MOV.U32 R60, RZ, RZ, c[0x0][0x188] ;  /* 0x00006200ff3c7624 */ /* 0x000fc800078e00ff */
[----:B------:R-:W-:Y:S02]  /*27d30*/  IMAD.SHL.U32 R60, R60, 0x20, RZ ;  /* 0x000000203c3c7824 */ /* 0x000fe400078e00ff */
[----:B------:R-:W-:Y:S02]  /*27d40*/  IMAD.MOV.U32 R38, RZ, RZ, R23 ;  /* 0x000000ffff267224 */ /* 0x000fe400078e0017 */
[----:B------:R-:W-:Y:S01]  /*27d50*/  IMAD.SHL.U32 R60, R60, 0x2, RZ ;  /* 0x000000023c3c7824 */ /* 0x000fe200078e00ff */
[C---:B--2---:R-:W-:Y:S11]  /*27d60*/  HMMA.16816.F32.BF16 R8, R44.reuse, R10, R28 ;  /* 0x0000000a2c08723c */ /* 0x044ff6000004181c */
[----:B------:R-:W-:Y:S11]  /*27d70*/  @!UPT UIADD3 URZ, URZ, URZ, URZ ;  /* 0x0000003f3f3ff290 */ /* 0x000ff6000fffe03f */
[----:B------:R-:W-:Y:S01]  /*27d80*/  @!UPT UIADD3 URZ, URZ, URZ, URZ ;  /* 0x0000003f3f3ff290 */ /* 0x000fe2000fffe03f */
[----:B------:R0:W-:Y:S01]  /*27d90*/  STL.64 [R1+0x360], R8 ;  /* 0x0003600801007387 */ /* 0x0001e20000100a00 */
[----:B------:R4:W-:Y:S02]  /*27da0*/  STL.64 [R1+0x368], R10 ;  /* 0x0003680a01007387 */ /* 0x0009e40000100a00 */
[----:B------:R-:W2:Y:S01]  /*27db0*/  LDL R21, [R1+0x1278] ;  /* 0x0012780001157983 */ /* 0x000ea20000100800 */
[----:B------:R-:W-:Y:S01]  /*27dc0*/  HMMA.16816.F32.BF16 R44, R44, R6, R48 ;  /* 0x000000062c2c723c */ /* 0x000fe20000041830 */
[----:B------:R-:W-:Y:S02]  /*27dd0*/  IMAD.MOV.U32 R23, RZ, RZ, R9 ;  /* 0x000000ffff177224 */ /* 0x000fe400078e0009 */
[----:B------:R-:W-:Y:S02]  /*27de0*/  IMAD.MOV.U32 R31, RZ, RZ, R10 ;  /* 0x000000ffff1f7224 */ /* 0x000fe400078e000a */
[----:B------:R-:W-:Y:S01]  /*27df0*/  IMAD.MOV.U32 R30, RZ, RZ, R11 ;  /* 0x000000ffff1e7224 */ /* 0x000fe200078e000b */
[----:B0-----:R-:W-:-:S02]  /*27e00*/  IADD3 R9, P0, R4, R60, RZ ;  /* 0x0000003c04097210 */ /* 0x001fc40007f1e0ff */
[-C--:B----4-:R-:W-:Y:S02]  /*27e10*/  IADD3 R10, P1, R24, R60.reuse, RZ ;  /* 0x0000003c180a7210 */ /* 0x090fe40007f3e0ff */
[----:B------:R-:W-:Y:S01]  /*27e20*/  IADD3 R11, P2, R56, R60, RZ ;  /* 0x0000003c380b7210 */ /* 0x000fe20007f5e0ff */
[----:B------:R-:W-:Y:S02]  /*27e30*/  IMAD.MOV.U32 R39, RZ, RZ, R22 ;  /* 0x000000ffff277224 */ /* 0x000fe400078e0016 */
[----:B------:R-:W-:Y:S02]  /*27e40*/  IMAD.X R4, R5, 0x1, R0, P0 ;  /* 0x0000000105047824 */ /* 0x000fe400000e0600 */
[----:B------:R-:W-:Y:S01]  /*27e50*/  IMAD.MOV.U32 R22, RZ, RZ, R8 ;  /* 0x000000ffff167224 */ /* 0x000fe200078e0008 */
[----:B---3--:R-:W-:Y:S01]  /*27e60*/  IADD3 R17, R17, 0x1, RZ ;  /* 0x0000000111117810 */ /* 0x008fe20007ffe0ff */
[--C-:B------:R-:W-:Y:S02]  /*27e70*/  IMAD.X R5, R25, 0x1, R0.reuse, P1 ;  /* 0x0000000119057824 */ /* 0x100fe400008e0600 */
[----:B------:R-:W-:-:S02]  /*27e80*/  IMAD.X R8, R57, 0x1, R0, P2 ;  /* 0x0000000139087824 */ /* 0x000fc400010e0600 */
[----:B------:R-:W-:Y:S02]  /*27e90*/  IMAD.MOV.U32 R24, RZ, RZ, R9 ;  /* 0x000000ffff187224 */ /* 0x000fe400078e0009 */
[----:B------:R-:W-:Y:S01]  /*27ea0*/  IMAD.MOV.U32 R25, RZ, RZ, R4 ;  /* 0x000000ffff197224 */ /* 0x000fe200078e0004 */
[-C--:B------:R-:W-:Y:S02]  /*27eb0*/  IADD3 R20, P2, R20, R60.reuse, RZ ;  /* 0x0000003c14147210 */ /* 0x080fe40007f5e0ff */
[-C--:B------:R-:W-:Y:S01]  /*27ec0*/  IADD3 R16, P1, R16, R60.reuse, RZ ;  /* 0x0000003c10107210 */ /* 0x080fe20007f3e0ff */
[----:B------:R0:W-:Y:S01]  /*27ed0*/  STL.64 [R1+0x350], R44 ;  /* 0x0003502c01007387 */ /* 0x0001e20000100a00 */
[----:B------:R1:W-:Y:S01]  /*27ee0*/  STL.64 [R1+0x358], R46 ;  /* 0x0003582e01007387 */ /* 0x0003e20000100a00 */
[-C--:B------:R-:W-:Y:S01]  /*27ef0*/  IADD3 R13, P4, R13, R60.reuse, RZ ;  /* 0x0000003c0d0d7210 */ /* 0x080fe20007f9e0ff */
[----:B------:R-:W-:Y:S01]  /*27f00*/  STL [R1+0xa80], R17 ;  /* 0x000a801101007387 */ /* 0x000fe20000100800 */
[-C--:B------:R-:W-:Y:S01]  /*27f10*/  IADD3 R12, P6, R12, R60.reuse, RZ ;  /* 0x0000003c0c0c7210 */ /* 0x080fe20007fde0ff */
[----:B------:R3:W-:Y:S01]  /*27f20*/  STL.64 [R1+0xa08], R24 ;  /* 0x000a081801007387 */ /* 0x0007e20000100a00 */
[-C--:B------:R-:W-:Y:S01]  /*27f30*/  IADD3 R41, P5, R41, R60.reuse, RZ ;  /* 0x0000003c29297210 */ /* 0x080fe20007fbe0ff */
[----:B------:R4:W-:Y:S01]  /*27f40*/  STL [R1+0xa88], R20 ;  /* 0x000a881401007387 */ /* 0x0009e20000100800 */
[----:B------:R-:W-:Y:S01]  /*27f50*/  IADD3 R40, P3, R40, R60, RZ ;  /* 0x0000003c28287210 */ /* 0x000fe20007f7e0ff */
[----:B------:R0:W-:Y:S01]  /*27f60*/  STL [R1+0xe84], R16 ;  /* 0x000e841001007387 */ /* 0x0001e20000100800 */
[----:B------:R0:W-:Y:S02]  /*27f70*/  STL [R1+0xe7c], R13 ;  /* 0x000e7c0d01007387 */ /* 0x0001e40000100800 */
[----:B------:R-:W-:-:S02]  /*27f80*/  IMAD.X R61, R61, 0x1, R0, P2 ;  /* 0x000000013d3d7824 */ /* 0x000fc400010e0600 */
[----:B------:R0:W-:Y:S01]  /*27f90*/  STL [R1+0xe74], R12 ;  /* 0x000e740c01007387 */ /* 0x0001e20000100800 */
[----:B------:R-:W-:Y:S01]  /*27fa0*/  IADD3 R3, P2, R3, R60, RZ ;  /* 0x0000003c03037210 */ /* 0x000fe20007f5e0ff */
[----:B------:R1:W-:Y:S01]  /*27fb0*/  STL [R1+0xe6c], R41 ;  /* 0x000e6c2901007387 */ /* 0x0003e20000100800 */
[----:B------:R1:W-:Y:S02]  /*27fc0*/  STL [R1+0xe64], R40 ;  /* 0x000e642801007387 */ /* 0x0003e40000100800 */
[----:B------:R-:W-:Y:S02]  /*27fd0*/  IMAD.X R2, R2, 0x1, R0, P1 ;  /* 0x0000000102027824 */ /* 0x000fe400008e0600 */
[----:B------:R-:W4:Y:S01]  /*27fe0*/  LDL.LU R9, [R1+0xe54] ;  /* 0x000e540001097983 */ /* 0x000f220000300800 */
[----:B------:R1:W-:Y:S01]  /*27ff0*/  STL [R1+0xa84], R61 ;  /* 0x000a843d01007387 */ /* 0x0003e20000100800 */
[----:B------:R-:W4:Y:S02]  /*28000*/  LDL.LU R4, [R1+0xe78] ;  /* 0x000e780001047983 */ /* 0x000f240000300800 */
[----:B------:R-:W-:-:S02]  /*28010*/  IMAD.MOV.U32 R6, RZ, RZ, R44 ;  /* 0x000000ffff067224 */ /* 0x000fc400078e002c */
[----:B------:R2:W-:Y:S01]  /*28020*/  STL [R1+0xe5c], R3 ;  /* 0x000e5c0301007387 */ /* 0x0005e20000100800 */
[----:B0-----:R-:W4:Y:S01]  /*28030*/  LDL.LU R44, [R1+0xe4c] ;  /* 0x000e4c00012c7983 */ /* 0x001f220000300800 */
[----:B------:R-:W-:Y:S02]  /*28040*/  IMAD.MOV.U32 R7, RZ, RZ, R45 ;  /* 0x000000ffff077224 */ /* 0x000fe400078e002d */
[----:B------:R0:W-:Y:S02]  /*28050*/  STL [R1+0xe80], R2 ;  /* 0x000e800201007387 */ /* 0x0001e40000100800 */
[----:B------:R-:W-:Y:S01]  /*28060*/  IMAD.MOV.U32 R27, RZ, RZ, R46 ;  /* 0x000000ffff1b7224 */ /* 0x000fe200078e002e */
[----:B------:R-:W4:Y:S01]  /*28070*/  LDL.LU R45, [R1+0xe70] ;  /* 0x000e7000012d7983 */ /* 0x000f220000300800 */
[----:B------:R-:W-:Y:S02]  /*28080*/  IMAD.MOV.U32 R26, RZ, RZ, R47 ;  /* 0x000000ffff1a7224 */ /* 0x000fe400078e002f */
[----:B-1----:R-:W4:Y:S02]  /*28090*/  LDL.LU R46, [R1+0xe44] ;  /* 0x000e4400012e7983 */ /* 0x002f240000300800 */
        /* <DEDUP_REMOVED lines=10> */
[----:B---3--:R-:W3:Y:S02]  /*28140*/  LDL.LU R25, [R1+0xe40] ;  /* 0x000e400001197983 */ /* 0x008ee40000300800 */
[----:B------:R-:W3:Y:S02]  /*28150*/  LDL.LU R28, [R1+0xe14] ;  /* 0x000e1400011c7983 */ /* 0x000ee40000300800 */
[----:B------:R-:W3:Y:S01]  /*28160*/  LDL.LU R24, [R1+0xe38] ;  /* 0x000e380001187983 */ /* 0x000ee20000300800 */
[----:B------:R-:W3:Y:S01]  /*28170*/  LDL.LU R57, [R1+0xe0c] ;  /* 0x000e0c0001397983 */ /* 0x000ee20000300800 */
[----:B------:R-:W3:Y:S01]  /*28180*/  LDL.LU R56, [R1+0xe30] ;  /* 0x000e300001387983 */ /* 0x000ee20000300800 */
[----:B--2---:R-:W-:-:S02]  /*28190*/  ISETP.NE.U32.AND P0, PT, R17, R21, PT ;  /* 0x000000151100720c */ /* 0x004fc40003f05070 */
[----:B------:R-:W2:Y:S01]  /*281a0*/  LDL.LU R21, [R1+0xe04] ;  /* 0x000e040001157983 */ /* 0x000ea20000300800 */
[----:B------:R-:W2:Y:S02]  /*281b0*/  LDL.LU R17, [R1+0xe28] ;  /* 0x000e280001117983 */ /* 0x000ea40000300800 */
[----:B----4-:R-:W4:Y:S01]  /*281c0*/  LDL.LU R20, [R1+0xdfc] ;  /* 0x000dfc0001147983 */ /* 0x010f220000300800 */
[----:B------:R-:W4:Y:S04]  /*281d0*/  LDL.LU R16, [R1+0xe20] ;  /* 0x000e200001107983 */ /* 0x000f280000300800 */
[----:B------:R-:W4:Y:S01]  /*281e0*/  LDL.LU R13, [R1+0xdf4] ;  /* 0x000df400010d7983 */ /* 0x000f220000300800 */
[----:B------:R-:W4:Y:S02]  /*281f0*/  LDL.LU R12, [R1+0xe18] ;  /* 0x000e1800010c7983 */ /* 0x000f240000300800 */
[----:B------:R-:W4:Y:S02]  /*28200*/  LDL.LU R41, [R1+0xdec] ;  /* 0x000dec0001297983 */ /* 0x000f240000300800 */
[----:B------:R-:W4:Y:S01]  /*28210*/  LDL.LU R40, [R1+0xe10] ;  /* 0x000e100001287983 */ /* 0x000f220000300800 */
[----:B------:R-:W4:Y:S01]  /*28220*/  LDL.LU R61, [R1+0xde4] ;  /* 0x000de400013d7983 */ /* 0x000f220000300800 */
[----:B------:R-:W4:Y:S02]  /*28230*/  LDL.LU R3, [R1+0xe08] ;  /* 0x000e080001037983 */ /* 0x000f240000300800 */
[----:B0-----:R-:W4:Y:S01]  /*28240*/  LDL.LU R2, [R1+0xddc] ;  /* 0x000ddc0001027983 */ /* 0x001f220000300800 */
[-C--:B------:R-:W-:Y:S01]  /*28250*/  IADD3 R9, P1, R9, R60.reuse, RZ ;  /* 0x0000003c09097210 */ /* 0x080fe20007f3e0ff */
[----:B------:R-:W-:Y:S01]  /*28260*/  IMAD.X R4, R4, 0x1, R0, P4 ;  /* 0x0000000104047824 */ /* 0x000fe200020e0600 */
[----:B------:R-:W-:-:S03]  /*28270*/  IADD3 R44, P4, R44, R60, RZ ;  /* 0x0000003c2c2c7210 */ /* 0x000fc60007f9e0ff */
[----:B------:R0:W-:Y:S01]  /*28280*/  STL [R1+0xe54], R9 ;  /* 0x000e540901007387 */ /* 0x0001e20000100800 */
[--C-:B------:R-:W-:Y:S01]  /*28290*/  IMAD.X R45, R45, 0x1, R0.reuse, P6 ;  /* 0x000000012d2d7824 */ /* 0x100fe200030e0600 */
[-C--:B------:R-:W-:Y:S01]  /*282a0*/  IADD3 R46, P6, R46, R60.reuse, RZ ;  /* 0x0000003c2e2e7210 */ /* 0x080fe20007fde0ff */
[--C-:B------:R-:W-:Y:S01]  /*282b0*/  IMAD.X R47, R47, 0x1, R0.reuse, P5 ;  /* 0x000000012f2f7824 */ /* 0x100fe200028e0600 */
[----:B------:R1:W-:Y:S01]  /*282c0*/  STL [R1+0xe78], R4 ;  /* 0x000e780401007387 */ /* 0x0003e20000100800 */
[-C--:B------:R-:W-:Y:S01]  /*282d0*/  IADD3 R42, P5, R42, R60.reuse, RZ ;  /* 0x0000003c2a2a7210 */ /* 0x080fe20007fbe0ff */
[----:B------:R0:W-:Y:S02]  /*282e0*/  STL [R1+0xe4c], R44 ;  /* 0x000e4c2c01007387 */ /* 0x0001e40000100800 */
        /* <DEDUP_REMOVED lines=16> */
[--C-:B---3--:R-:W-:Y:S01]  /*283f0*/  IMAD.X R25, R25, 0x1, R0.reuse, P6 ;  /* 0x0000000119197824 */ /* 0x108fe200030e0600 */
        /* <DEDUP_REMOVED lines=9> */
[----:B------:R0:W-:Y:S02]  /*28490*/  STL [R1+0xe14], R28 ;  /* 0x000e141c01007387 */ /* 0x0001e40000100800 */
[----:B------:R0:W-:Y:S02]  /*284a0*/  STL [R1+0xe38], R24 ;  /* 0x000e381801007387 */ /* 0x0001e40000100800 */
[----:B------:R0:W-:Y:S01]  /*284b0*/  STL [R1+0xe0c], R57 ;  /* 0x000e0c3901007387 */ /* 0x0001e20000100800 */
[----:B------:R0:W-:Y:S01]  /*284c0*/  STL [R1+0xe30], R56 ;  /* 0x000e303801007387 */ /* 0x0001e20000100800 */
[-C--:B--2---:R-:W-:Y:S01]  /*284d0*/  IADD3 R21, P3, R21, R60.reuse, RZ ;  /* 0x0000003c15157210 */ /* 0x084fe20007f7e0ff */
[--C-:B------:R-:W-:Y:S01]  /*284e0*/  IMAD.X R17, R17, 0x1, R0.reuse, P2 ;  /* 0x0000000111117824 */ /* 0x100fe200010e0600 */
[-C--:B----4-:R-:W-:Y:S01]  /*284f0*/  IADD3 R20, P2, R20, R60.reuse, RZ ;  /* 0x0000003c14147210 */ /* 0x090fe20007f5e0ff */
[--C-:B------:R-:W-:Y:S01]  /*28500*/  IMAD.X R16, R16, 0x1, R0.reuse, P1 ;  /* 0x0000000110107824 */ /* 0x100fe200008e0600 */
[----:B------:R-:W-:Y:S01]  /*28510*/  IADD3 R13, P1, R13, R60, RZ ;  /* 0x0000003c0d0d7210 */ /* 0x000fe20007f3e0ff */
[----:B------:R2:W-:Y:S01]  /*28520*/  STL [R1+0xe04], R21 ;  /* 0x000e041501007387 */ /* 0x0005e20000100800 */
[----:B------:R-:W-:-:S02]  /*28530*/  IMAD.X R12, R12, 0x1, R0, P4 ;  /* 0x000000010c0c7824 */ /* 0x000fc400020e0600 */
[----:B------:R2:W-:Y:S01]  /*28540*/  STL [R1+0xe28], R17 ;  /* 0x000e281101007387 */ /* 0x0005e20000100800 */
[-C--:B------:R-:W-:Y:S01]  /*28550*/  IADD3 R41, P4, R41, R60.reuse, RZ ;  /* 0x0000003c29297210 */ /* 0x080fe20007f9e0ff */
[----:B------:R0:W-:Y:S01]  /*28560*/  STL [R1+0xdfc], R20 ;  /* 0x000dfc1401007387 */ /* 0x0001e20000100800 */
[--C-:B------:R-:W-:Y:S02]  /*28570*/  IMAD.X R40, R40, 0x1, R0.reuse, P6 ;  /* 0x0000000128287824 */ /* 0x100fe400030e0600 */
[----:B------:R1:W-:Y:S02]  /*28580*/  STL [R1+0xe20], R16 ;  /* 0x000e201001007387 */ /* 0x0003e40000100800 */
[----:B------:R2:W-:Y:S01]  /*28590*/  STL [R1+0xdf4], R13 ;  /* 0x000df40d01007387 */ /* 0x0005e20000100800 */
[----:B------:R-:W-:Y:S01]  /*285a0*/  IADD3 R61, P6, R61, R60, RZ ;  /* 0x0000003c3d3d7210 */ /* 0x000fe20007fde0ff */
[----:B------:R2:W-:Y:S01]  /*285b0*/  STL [R1+0xe18], R12 ;  /* 0x000e180c01007387 */ /* 0x0005e20000100800 */
[----:B------:R-:W-:-:S02]  /*285c0*/  IMAD.X R3, R3, 0x1, R0, P5 ;  /* 0x0000000103037824 */ /* 0x000fc400028e0600 */
[----:B------:R2:W-:Y:S02]  /*285d0*/  STL [R1+0xdec], R41 ;  /* 0x000dec2901007387 */ /* 0x0005e40000100800 */
[----:B------:R2:W-:Y:S01]  /*285e0*/  STL [R1+0xe10], R40 ;  /* 0x000e102801007387 */ /* 0x0005e20000100800 */
[-C--:B------:R-:W-:Y:S01]  /*285f0*/  IADD3 R2, P5, R2, R60.reuse, RZ ;  /* 0x0000003c02027210 */ /* 0x080fe20007fbe0ff */
[----:B0-----:R-:W4:Y:S01]  /*28600*/  LDL.LU R9, [R1+0xe00] ;  /* 0x000e000001097983 */ /* 0x001f220000300800 */
[----:B------:R0:W-:Y:S02]  /*28610*/  STL [R1+0xde4], R61 ;  /* 0x000de43d01007387 */ /* 0x0001e40000100800 */
[----:B-1----:R-:W4:Y:S02]  /*28620*/  LDL.LU R4, [R1+0xdd4] ;  /* 0x000dd40001047983 */ /* 0x002f240000300800 */
[----:B------:R1:W-:Y:S01]  /*28630*/  STL [R1+0xe08], R3 ;  /* 0x000e080301007387 */ /* 0x0003e20000100800 */
[----:B------:R-:W4:Y:S01]  /*28640*/  LDL.LU R44, [R1+0xdf8] ;  /* 0x000df800012c7983 */ /* 0x000f220000300800 */
[----:B------:R0:W-:Y:S02]  /*28650*/  STL [R1+0xddc], R2 ;  /* 0x000ddc0201007387 */ /* 0x0001e40000100800 */
        /* <DEDUP_REMOVED lines=8> */
[----:B---3--:R-:W3:Y:S02]  /*286e0*/  LDL.LU R49, [R1+0xdac] ;  /* 0x000dac0001317983 */ /* 0x008ee40000300800 */
[----:B------:R-:W3:Y:S01]  /*286f0*/  LDL.LU R50, [R1+0xdd0] ;  /* 0x000dd00001327983 */ /* 0x000ee20000300800 */
[----:B------:R-:W3:Y:S01]  /*28700*/  LDL.LU R51, [R1+0xda4] ;  /* 0x000da40001337983 */ /* 0x000ee20000300800 */
[----:B------:R-:W3:Y:S02]  /*28710*/  LDL.LU R29, [R1+0xdc8] ;  /* 0x000dc800011d7983 */ /* 0x000ee40000300800 */
[----:B------:R-:W3:Y:S02]  /*28720*/  LDL.LU R25, [R1+0xd9c] ;  /* 0x000d9c0001197983 */ /* 0x000ee40000300800 */
[----:B------:R-:W3:Y:S01]  /*28730*/  LDL.LU R28, [R1+0xdc0] ;  /* 0x000dc000011c7983 */ /* 0x000ee20000300800 */
[----:B------:R-:W3:Y:S01]  /*28740*/  LDL.LU R24, [R1+0xd94] ;  /* 0x000d940001187983 */ /* 0x000ee20000300800 */
[----:B------:R-:W3:Y:S02]  /*28750*/  LDL.LU R57, [R1+0xdb8] ;  /* 0x000db80001397983 */ /* 0x000ee40000300800 */
[----:B------:R-:W3:Y:S02]  /*28760*/  LDL.LU R56, [R1+0xd8c] ;  /* 0x000d8c0001387983 */ /* 0x000ee40000300800 */
[----:B--2---:R-:W2:Y:S01]  /*28770*/  LDL.LU R21, [R1+0xdb0] ;  /* 0x000db00001157983 */ /* 0x004ea20000300800 */
[----:B------:R-:W2:Y:S01]  /*28780*/  LDL.LU R17, [R1+0xd84] ;  /* 0x000d840001117983 */ /* 0x000ea20000300800 */
[----:B------:R-:W2:Y:S02]  /*28790*/  LDL.LU R20, [R1+0xda8] ;  /* 0x000da80001147983 */ /* 0x000ea40000300800 */
[----:B------:R-:W2:Y:S02]  /*287a0*/  LDL.LU R16, [R1+0xd7c] ;  /* 0x000d7c0001107983 */ /* 0x000ea40000300800 */
[----:B------:R-:W2:Y:S01]  /*287b0*/  LDL.LU R13, [R1+0xda0] ;  /* 0x000da000010d7983 */ /* 0x000ea20000300800 */
[----:B------:R-:W2:Y:S01]  /*287c0*/  LDL.LU R12, [R1+0xd74] ;  /* 0x000d7400010c7983 */ /* 0x000ea20000300800 */
[----:B------:R-:W2:Y:S02]  /*287d0*/  LDL.LU R41, [R1+0xd98] ;  /* 0x000d980001297983 */ /* 0x000ea40000300800 */
[----:B------:R-:W2:Y:S02]  /*287e0*/  LDL.LU R40, [R1+0xd6c] ;  /* 0x000d6c0001287983 */ /* 0x000ea40000300800 */
[----:B0-----:R-:W2:Y:S01]  /*287f0*/  LDL.LU R61, [R1+0xd90] ;  /* 0x000d9000013d7983 */ /* 0x001ea20000300800 */
[----:B-1----:R-:W2:Y:S01]  /*28800*/  LDL.LU R3, [R1+0xd64] ;  /* 0x000d640001037983 */ /* 0x002ea20000300800 */
[----:B------:R-:W2:Y:S02]  /*28810*/  LDL.LU R2, [R1+0xd88] ;  /* 0x000d880001027983 */ /* 0x000ea40000300800 */
[--C-:B----4-:R-:W-:Y:S01]  /*28820*/  IMAD.X R9, R9, 0x1, R0.reuse, P3 ;  /* 0x0000000109097824 */ /* 0x110fe200018e0600 */
[-C--:B------:R-:W-:Y:S01]  /*28830*/  IADD3 R4, P3, R4, R60.reuse, RZ ;  /* 0x0000003c04047210 */ /* 0x080fe20007f7e0ff */
        /* <DEDUP_REMOVED lines=16> */
[-C--:B---3--:R-:W-:Y:S01]  /*28940*/  IADD3 R49, P5, R49, R60.reuse, RZ ;  /* 0x0000003c31317210 */ /* 0x088fe20007fbe0ff */
        /* <DEDUP_REMOVED lines=17> */
[--C-:B--2---:R-:W-:Y:S01]  /*28a60*/  IMAD.X R21, R21, 0x1, R0.reuse, P6 ;  /* 0x0000000115157824 */ /* 0x104fe200030e0600 */
        /* <DEDUP_REMOVED lines=15> */
[----:B------:R3:W-:Y:S02]  /*28b60*/  STL [R1+0xda0], R13 ;  /* 0x000da00d01007387 */ /* 0x0007e40000100800 */
[--C-:B------:R-:W-:Y:S01]  /*28b70*/  IMAD.X R61, R61, 0x1, R0.reuse, P1 ;  /* 0x000000013d3d7824 */ /* 0x100fe200008e0600 */
[----:B------:R3:W-:Y:S01]  /*28b80*/  STL [R1+0xd74], R12 ;  /* 0x000d740c01007387 */ /* 0x0007e20000100800 */
[-C--:B------:R-:W-:Y:S01]  /*28b90*/  IADD3 R3, P1, R3, R60.reuse, RZ ;  /* 0x0000003c03037210 */ /* 0x080fe20007f3e0ff */
[----:B------:R3:W-:Y:S02]  /*28ba0*/  STL [R1+0xd98], R41 ;  /* 0x000d982901007387 */ /* 0x0007e40000100800 */
[----:B------:R3:W-:Y:S02]  /*28bb0*/  STL [R1+0xd6c], R40 ;  /* 0x000d6c2801007387 */ /* 0x0007e40000100800 */
[--C-:B------:R-:W-:Y:S01]  /*28bc0*/  IMAD.X R2, R2, 0x1, R0.reuse, P4 ;  /* 0x0000000102027824 */ /* 0x100fe200020e0600 */
[----:B0-----:R-:W2:Y:S01]  /*28bd0*/  LDL.LU R9, [R1+0xd5c] ;  /* 0x000d5c0001097983 */ /* 0x001ea20000300800 */
[----:B------:R0:W-:Y:S02]  /*28be0*/  STL [R1+0xd90], R61 ;  /* 0x000d903d01007387 */ /* 0x0001e40000100800 */
[----:B-1----:R-:W2:Y:S02]  /*28bf0*/  LDL.LU R4, [R1+0xd80] ;  /* 0x000d800001047983 */ /* 0x002ea40000300800 */
[----:B------:R1:W-:Y:S01]  /*28c00*/  STL [R1+0xd64], R3 ;  /* 0x000d640301007387 */ /* 0x0003e20000100800 */
[----:B----4-:R-:W4:Y:S01]  /*28c10*/  LDL.LU R44, [R1+0xd54] ;  /* 0x000d5400012c7983 */ /* 0x010f220000300800 */
[----:B------:R0:W-:Y:S02]  /*28c20*/  STL [R1+0xd88], R2 ;  /* 0x000d880201007387 */ /* 0x0001e40000100800 */
        /* <DEDUP_REMOVED lines=25> */
[----:B0-----:R-:W3:Y:S01]  /*28dc0*/  LDL.LU R61, [R1+0xcec] ;  /* 0x000cec00013d7983 */ /* 0x001ee20000300800 */
[----:B-1----:R-:W3:Y:S01]  /*28dd0*/  LDL.LU R3, [R1+0xd10] ;  /* 0x000d100001037983 */ /* 0x002ee20000300800 */
[----:B------:R-:W3:Y:S01]  /*28de0*/  LDL.LU R2, [R1+0xce4] ;  /* 0x000ce40001027983 */ /* 0x000ee20000300800 */
        /* <DEDUP_REMOVED lines=8> */
[----:B------:R-:W-:Y:S01]  /*28e70*/  IADD3 R42, P3, R42, R60, RZ ;  /* 0x0000003c2a2a7210 */ /* 0x000fe20007f7e0ff */
[----:B------:R2:W-:Y:S01]  /*28e80*/  STL [R1+0xd54], R44 ;  /* 0x000d542c01007387 */ /* 0x0005e20000100800 */
[----:B---3--:R-:W-:-:S03]  /*28e90*/  IMAD.X R43, R43, 0x1, R0, P2 ;  /* 0x000000012b2b7824 */ /* 0x008fc600010e0600 */
[----:B------:R3:W-:Y:S01]  /*28ea0*/  STL [R1+0xd78], R45 ;  /* 0x000d782d01007387 */ /* 0x0007e20000100800 */
[----:B------:R-:W-:-:S03]  /*28eb0*/  IADD3 R58, P2, R58, R60, RZ ;  /* 0x0000003c3a3a7210 */ /* 0x000fc60007f5e0ff */
[----:B------:R3:W-:Y:S01]  /*28ec0*/  STL [R1+0xd4c], R46 ;  /* 0x000d4c2e01007387 */ /* 0x0007e20000100800 */
[--C-:B------:R-:W-:Y:S02]  /*28ed0*/  IMAD.X R59, R59, 0x1, R0.reuse, P1 ;  /* 0x000000013b3b7824 */ /* 0x100fe400008e0600 */
[----:B------:R0:W-:Y:S01]  /*28ee0*/  STL [R1+0xd70], R47 ;  /* 0x000d702f01007387 */ /* 0x0001e20000100800 */
[-C--:B------:R-:W-:Y:S01]  /*28ef0*/  IADD3 R48, P1, R48, R60.reuse, RZ ;  /* 0x0000003c30307210 */ /* 0x080fe20007f3e0ff */
[----:B------:R0:W-:Y:S01]  /*28f00*/  STL [R1+0xd44], R42 ;  /* 0x000d442a01007387 */ /* 0x0001e20000100800 */
[--C-:B------:R-:W-:Y:S02]  /*28f10*/  IMAD.X R49, R49, 0x1, R0.reuse, P4 ;  /* 0x0000000131317824 */ /* 0x100fe400020e0600 */
[----:B------:R0:W-:Y:S01]  /*28f20*/  STL [R1+0xd68], R43 ;  /* 0x000d682b01007387 */ /* 0x0001e20000100800 */
[----:B------:R-:W-:Y:S01]  /*28f30*/  IADD3 R50, P4, R50, R60, RZ ;  /* 0x0000003c32327210 */ /* 0x000fe20007f9e0ff */
[----:B------:R0:W-:Y:S01]  /*28f40*/  STL [R1+0xd3c], R58 ;  /* 0x000d3c3a01007387 */ /* 0x0001e20000100800 */
[----:B------:R-:W-:-:S02]  /*28f50*/  IMAD.X R51, R51, 0x1, R0, P6 ;  /* 0x0000000133337824 */ /* 0x000fc400030e0600 */
[----:B------:R0:W-:Y:S01]  /*28f60*/  STL [R1+0xd60], R59 ;  /* 0x000d603b01007387 */ /* 0x0001e20000100800 */
[-C--:B------:R-:W-:Y:S01]  /*28f70*/  IADD3 R29, P6, R29, R60.reuse, RZ ;  /* 0x0000003c1d1d7210 */ /* 0x080fe20007fde0ff */
        /* <DEDUP_REMOVED lines=38> */
[----:B--2---:R-:W2:Y:S01]  /*291e0*/  LDL.LU R44, [R1+0xd00] ;  /* 0x000d0000012c7983 */ /* 0x004ea20000300800 */
[----:B------:R0:W-:Y:S02]  /*291f0*/  STL [R1+0xce4], R2 ;  /* 0x000ce40201007387 */ /* 0x0001e40000100800 */
        /* <DEDUP_REMOVED lines=27> */
[----:B------:R-:W3:Y:S02]  /*293b0*/  LDL.LU R2, [R1+0xc90] ;  /* 0x000c900001027983 */ /* 0x000ee40000300800 */
[--C-:B----4-:R-:W-:Y:S01]  /*293c0*/  IMAD.X R9, R9, 0x1, R0.reuse, P2 ;  /* 0x0000000109097824 */ /* 0x110fe200010e0600 */
[-C--:B------:R-:W-:Y:S01]  /*293d0*/  IADD3 R4, P2, R4, R60.reuse, RZ ;  /* 0x0000003c04047210 */ /* 0x080fe20007f5e0ff */
[--C-:B--2---:R-:W-:Y:S01]  /*293e0*/  IMAD.X R44, R44, 0x1, R0.reuse, P1 ;  /* 0x000000012c2c7824 */ /* 0x104fe200008e0600 */
[-C--:B---3--:R-:W-:Y:S01]  /*293f0*/  IADD3 R45, P1, R45, R60.reuse, RZ ;  /* 0x0000003c2d2d7210 */ /* 0x088fe20007f3e0ff */
        /* <DEDUP_REMOVED lines=89> */
[-C--:B----4-:R-:W-:Y:S01]  /*29990*/  IADD3 R9, P6, R9, R60.reuse, RZ ;  /* 0x0000003c09097210 */ /* 0x090fe20007fde0ff */
[--C-:B------:R-:W-:Y:S01]  /*299a0*/  IMAD.X R4, R4, 0x1, R0.reuse, P5 ;  /* 0x0000000104047824 */ /* 0x100fe200028e0600 */
[-C--:B--2---:R-:W-:Y:S01]  /*299b0*/  IADD3 R44, P5, R44, R60.reuse, RZ ;  /* 0x0000003c2c2c7210 */ /* 0x084fe20007fbe0ff */
[--C-:B---3--:R-:W-:Y:S01]  /*299c0*/  IMAD.X R45, R45, 0x1, R0.reuse, P3 ;  /* 0x000000012d2d7824 */ /* 0x108fe200018e0600 */
        /* <DEDUP_REMOVED lines=94> */
[----:B------:R-:W-:Y:S01]  /*29fb0*/  STL [R1+0xc10], R9 ;  /* 0x000c100901007387 */ /* 0x000fe20000100800 */
[-C--:B------:R-:W-:Y:S01]  /*29fc0*/  IADD3 R47, P6, R47, R60.reuse, RZ ;  /* 0x0000003c2f2f7210 */ /* 0x080fe20007fde0ff */
[----:B------:R-:W-:Y:S02]  /*29fd0*/  STL [R1+0xbe4], R4 ;  /* 0x000be40401007387 */ /* 0x000fe40000100800 */
        /* <DEDUP_REMOVED lines=53> */
[----:B------:R-:W4:Y:S02]  /*2a330*/  LDL.LU R9, [R1+0xb90] ;  /* 0x000b900001097983 */ /* 0x000f240000300800 */
        /* <DEDUP_REMOVED lines=16> */
[----:B-1----:R-:W4:Y:S01]  /*2a440*/  LDL.LU R28, [R1+0xb2c] ;  /* 0x000b2c00011c7983 */ /* 0x002f220000300800 */
[----:B--2---:R-:W2:Y:S01]  /*2a450*/  LDL.LU R24, [R1+0xb50] ;  /* 0x000b500001187983 */ /* 0x004ea20000300800 */
[----:B---3--:R-:W3:Y:S02]  /*2a460*/  LDL.LU R57, [R1+0xb24] ;  /* 0x000b240001397983 */ /* 0x008ee40000300800 */
        /* <DEDUP_REMOVED lines=10> */
[----:B------:R-:W2:Y:S01]  /*2a510*/  LDL.LU R3, [R1+0xb20] ;  /* 0x000b200001037983 */ /* 0x000ea20000300800 */
[----:B------:R-:W2:Y:S01]  /*2a520*/  LDL.LU R2, [R1+0xaf4] ;  /* 0x000af40001027983 */ /* 0x000ea20000300800 */
[-C--:B----4-:R-:W-:Y:S01]  /*2a530*/  IADD3 R25, P5, R25, R60.reuse, RZ ;  /* 0x0000003c19197210 */ /* 0x090fe20007fbe0ff */
[----:B------:R-:W-:Y:S01]  /*2a540*/  IMAD.X R9, R9, 0x1, R0, P3 ;  /* 0x0000000109097824 */ /* 0x000fe200018e0600 */
[----:B------:R-:W-:-:S03]  /*2a550*/  IADD3 R4, P3, R4, R60, RZ ;  /* 0x0000003c04047210 */ /* 0x000fc60007f7e0ff */
[----:B------:R0:W-:Y:S01]  /*2a560*/  STL [R1+0xb6c], R25 ;  /* 0x000b6c1901007387 */ /* 0x0001e20000100800 */
[--C-:B------:R-:W-:Y:S01]  /*2a570*/  IMAD.X R44, R44, 0x1, R0.reuse, P2 ;  /* 0x000000012c2c7824 */ /* 0x100fe200010e0600 */
[-C--:B------:R-:W-:Y:S01]  /*2a580*/  IADD3 R45, P2, R45, R60.reuse, RZ ;  /* 0x0000003c2d2d7210 */ /* 0x080fe20007f5e0ff */
[--C-:B------:R-:W-:Y:S01]  /*2a590*/  IMAD.X R46, R46, 0x1, R0.reuse, P1 ;  /* 0x000000012e2e7824 */ /* 0x100fe200008e0600 */
[-C--:B------:R-:W-:Y:S01]  /*2a5a0*/  IADD3 R47, P1, R47, R60.reuse, RZ ;  /* 0x0000003c2f2f7210 */ /* 0x080fe20007f3e0ff */
[--C-:B------:R-:W-:Y:S01]  /*2a5b0*/  IMAD.X R42, R42, 0x1, R0.reuse, P4 ;  /* 0x000000012a2a7824 */ /* 0x100fe200020e0600 */
[----:B------:R-:W-:Y:S01]  /*2a5c0*/  IADD3 R43, P4, R43, R60, RZ ;  /* 0x0000003c2b2b7210 */ /* 0x000fe20007f9e0ff */
[----:B0-----:R0:W5:Y:S01]  /*2a5d0*/  LDL.LU R25, [R1+0x14c4] ;  /* 0x0014c40001197983 */ /* 0x0011620000300800 */
[----:B------:R1:W-:Y:S02]  /*2a5e0*/  STL [R1+0xb90], R9 ;  /* 0x000b900901007387 */ /* 0x0003e40000100800 */
[----:B------:R4:W-:Y:S02]  /*2a5f0*/  STL [R1+0xb64], R4 ;  /* 0x000b640401007387 */ /* 0x0009e40000100800 */
[----:B------:R0:W-:Y:S01]  /*2a600*/  STL [R1+0xb88], R44 ;  /* 0x000b882c01007387 */ /* 0x0001e20000100800 */
        /* <DEDUP_REMOVED lines=17> */
[--C-:B--2---:R-:W-:Y:S02]  /*2a720*/  IMAD.X R24, R24, 0x1, R0.reuse, P1 ;  /* 0x0000000118187824 */ /* 0x104fe400008e0600 */
[----:B------:R2:W-:Y:S01]  /*2a730*/  STL [R1+0xb60], R50 ;  /* 0x000b603201007387 */ /* 0x0005e20000100800 */
[-C--:B---3--:R-:W-:Y:S01]  /*2a740*/  IADD3 R57, P1, R57, R60.reuse, RZ ;  /* 0x0000003c39397210 */ /* 0x088fe20007f3e0ff */
        /* <DEDUP_REMOVED lines=18> */
[----:B------:R0:W-:Y:S02]  /*2a870*/  STL [R1+0xb38], R16 ;  /* 0x000b381001007387 */ /* 0x0001e40000100800 */
[----:B------:R0:W-:Y:S01]  /*2a880*/  STL [R1+0xb0c], R13 ;  /* 0x000b0c0d01007387 */ /* 0x0001e20000100800 */
[----:B------:R0:W-:Y:S01]  /*2a890*/  STL [R1+0xb30], R12 ;  /* 0x000b300c01007387 */ /* 0x0001e20000100800 */
[--C-:B------:R-:W-:Y:S02]  /*2a8a0*/  IMAD.X R3, R3, 0x1, R0.reuse, P1 ;  /* 0x0000000103037824 */ /* 0x100fe400008e0600 */
[----:B------:R0:W-:Y:S01]  /*2a8b0*/  STL [R1+0xb04], R41 ;  /* 0x000b042901007387 */ /* 0x0001e20000100800 */
[-C--:B------:R-:W-:Y:S02]  /*2a8c0*/  IADD3 R61, P2, R61, R60.reuse, RZ ;  /* 0x0000003c3d3d7210 */ /* 0x080fe40007f5e0ff */
[----:B------:R-:W-:Y:S01]  /*2a8d0*/  IADD3 R2, P1, R2, R60, RZ ;  /* 0x0000003c02027210 */ /* 0x000fe20007f3e0ff */
[----:B------:R2:W-:Y:S01]  /*2a8e0*/  STL [R1+0xb28], R40 ;  /* 0x000b282801007387 */ /* 0x0005e20000100800 */
[----:B------:R-:W3:Y:S02]  /*2a8f0*/  LDL.LU R60, [R1+0xb18] ;  /* 0x000b1800013c7983 */ /* 0x000ee40000300800 */
[----:B------:R2:W-:Y:S02]  /*2a900*/  STL [R1+0xafc], R61 ;  /* 0x000afc3d01007387 */ /* 0x0005e40000100800 */
[----:B-1----:R-:W3:Y:S01]  /*2a910*/  LDL.LU R9, [R1+0xaec] ;  /* 0x000aec0001097983 */ /* 0x002ee20000300800 */
[----:B------:R1:W-:Y:S01]  /*2a920*/  STL [R1+0xb20], R3 ;  /* 0x000b200301007387 */ /* 0x0003e20000100800 */
[----:B----4-:R-:W4:Y:S02]  /*2a930*/  LDL.LU R4, [R1+0xb10] ;  /* 0x000b100001047983 */ /* 0x010f240000300800 */
[----:B------:R1:W-:Y:S02]  /*2a940*/  STL [R1+0xaf4], R2 ;  /* 0x000af40201007387 */ /* 0x0003e40000100800 */
[----:B0-----:R-:W4:Y:S01]  /*2a950*/  LDL.LU R44, [R1+0xae4] ;  /* 0x000ae400012c7983 */ /* 0x001f220000300800 */
        /* <DEDUP_REMOVED lines=9> */
[----:B--2---:R-:W2:Y:S02]  /*2a9f0*/  LDL.LU R50, [R1+0xabc] ;  /* 0x000abc0001327983 */ /* 0x004ea40000300800 */
        /* <DEDUP_REMOVED lines=15> */
[----:B-1----:R-:W2:Y:S02]  /*2aaf0*/  LDL.LU R3, [R1+0x1258] ;  /* 0x0012580001037983 */ /* 0x002ea40000300800 */
[----:B------:R-:W2:Y:S02]  /*2ab00*/  LDL.LU R2, [R1+0xaa4] ;  /* 0x000aa40001027983 */ /* 0x000ea40000300800 */
[----:B---3--:R-:W-:-:S05]  /*2ab10*/  IMAD.X R60, R60, 0x1, R0, P4 ;  /* 0x000000013c3c7824 */ /* 0x008fca00020e0600 */
[----:B------:R0:W-:Y:S02]  /*2ab20*/  STL [R1+0xb18], R60 ;  /* 0x000b183c01007387 */ /* 0x0001e40000100800 */
[----:B0-----:R-:W-:-:S04]  /*2ab30*/  IMAD.MOV.U32 R60, RZ, RZ, c[0x0][0x188] ;  /* 0x00006200ff3c7624 */ /* 0x001fc800078e00ff */
[----:B------:R-:W-:-:S04]  /*2ab40*/  IMAD.SHL.U32 R60, R60, 0x20, RZ ;  /* 0x000000203c3c7824 */ /* 0x000fc800078e00ff */
[----:B------:R-:W-:Y:S02]  /*2ab50*/  IMAD.SHL.U32 R60, R60, 0x2, RZ ;  /* 0x000000023c3c7824 */ /* 0x000fe400078e00ff */
[--C-:B----4-:R-:W-:Y:S02]  /*2ab60*/  IMAD.X R4, R4, 0x1, R0.reuse, P6 ;  /* 0x0000000104047824 */ /* 0x110fe400030e0600 */
[--C-:B------:R-:W-:Y:S01]  /*2ab70*/  IMAD.X R45, R45, 0x1, R0.reuse, P5 ;  /* 0x000000012d2d7824 */ /* 0x100fe200028e0600 */
[-C--:B------:R-:W-:Y:S02]  /*2ab80*/  IADD3 R9, P4, R9, R60.reuse, RZ ;  /* 0x0000003c09097210 */ /* 0x080fe40007f9e0ff */
[-C--:B------:R-:W-:Y:S02]  /*2ab90*/  IADD3 R44, P6, R44, R60.reuse, RZ ;  /* 0x0000003c2c2c7210 */ /* 0x080fe40007fde0ff */
[-C--:B------:R-:W-:Y:S01]  /*2aba0*/  IADD3 R46, P5, R46, R60.reuse, RZ ;  /* 0x0000003c2e2e7210 */ /* 0x080fe20007fbe0ff */
[--C-:B------:R-:W-:Y:S01]  /*2abb0*/  IMAD.X R47, R47, 0x1, R0.reuse, P3 ;  /* 0x000000012f2f7824 */ /* 0x100fe200018e0600 */
[-C--:B------:R-:W-:Y:S01]  /*2abc0*/  IADD3 R42, P3, R42, R60.reuse, RZ ;  /* 0x0000003c2a2a7210 */ /* 0x080fe20007f7e0ff */
[----:B------:R0:W-:Y:S01]  /*2abd0*/  STL [R1+0xaec], R9 ;  /* 0x000aec0901007387 */ /* 0x0001e20000100800 */
[----:B------:R1:W-:Y:S02]  /*2abe0*/  STL [R1+0xb10], R4 ;  /* 0x000b100401007387 */ /* 0x0003e40000100800 */
        /* <DEDUP_REMOVED lines=11> */
[-C--:B--2---:R-:W-:Y:S01]  /*2aca0*/  IADD3 R50, P4, R50, R60.reuse, RZ ;  /* 0x0000003c32327210 */ /* 0x084fe20007f9e0ff */
[----:B------:R4:W-:Y:S02]  /*2acb0*/  STL [R1+0xacc], R58 ;  /* 0x000acc3a01007387 */ /* 0x0009e40000100800 */
[--C-:B------:R-:W-:Y:S01]  /*2acc0*/  IMAD.X R51, R51, 0x1, R0.reuse, P6 ;  /* 0x0000000133337824 */ /* 0x100fe200030e0600 */
[----:B------:R0:W-:Y:S01]  /*2acd0*/  STL [R1+0xaf0], R59 ;  /* 0x000af03b01007387 */ /* 0x0001e20000100800 */
[-C--:B------:R-:W-:Y:S01]  /*2ace0*/  IADD3 R29, P6, R29, R60.reuse, RZ ;  /* 0x0000003c1d1d7210 */ /* 0x080fe20007fde0ff */
[----:B------:R0:W-:Y:S02]  /*2acf0*/  STL [R1+0xac4], R48 ;  /* 0x000ac43001007387 */ /* 0x0001e40000100800 */
[--C-:B------:R-:W-:Y:S01]  /*2ad00*/  IMAD.X R28, R28, 0x1, R0.reuse, P5 ;  /* 0x000000011c1c7824 */ /* 0x100fe200028e0600 */
[----:B------:R0:W-:Y:S01]  /*2ad10*/  STL [R1+0xae8], R49 ;  /* 0x000ae83101007387 */ /* 0x0001e20000100800 */
[----:B------:R-:W-:Y:S01]  /*2ad20*/  IADD3 R24, P5, R24, R60, RZ ;  /* 0x0000003c18187210 */ /* 0x000fe20007fbe0ff */
[----:B------:R0:W-:Y:S02]  /*2ad30*/  STL [R1+0xabc], R50 ;  /* 0x000abc3201007387 */ /* 0x0001e40000100800 */
[--C-:B------:R-:W-:Y:S01]  /*2ad40*/  IMAD.X R57, R57, 0x1, R0.reuse, P3 ;  /* 0x0000000139397824 */ /* 0x100fe200018e0600 */
[----:B------:R0:W-:Y:S01]  /*2ad50*/  STL [R1+0xae0], R51 ;  /* 0x000ae03301007387 */ /* 0x0001e20000100800 */
[----:B------:R-:W-:Y:S01]  /*2ad60*/  IADD3 R56, P3, R56, UR8, RZ ;  /* 0x0000000838387c10 */ /* 0x000fe2000ff7e0ff */
        /* <DEDUP_REMOVED lines=17> */
[----:B------:R1:W-:Y:S02]  /*2ae80*/  STL [R1+0xab8], R13 ;  /* 0x000ab80d01007387 */ /* 0x0003e40000100800 */
[----:B------:R-:W-:Y:S01]  /*2ae90*/  IMAD.X R61, R61, 0x1, R0, P5 ;  /* 0x000000013d3d7824 */ /* 0x000fe200028e0600 */
[----:B------:R4:W-:Y:S01]  /*2aea0*/  STL [R1+0x1260], R12 ;  /* 0x0012600c01007387 */ /* 0x0009e20000100800 */
[----:B------:R-:W-:Y:S01]  /*2aeb0*/  IADD3 R3, P5, R3, UR8, RZ ;  /* 0x0000000803037c10 */ /* 0x000fe2000ffbe0ff */
[----:B------:R4:W-:Y:S02]  /*2aec0*/  STL [R1+0xab0], R41 ;  /* 0x000ab02901007387 */ /* 0x0009e40000100800 */
[----:B------:R4:W-:Y:S01]  /*2aed0*/  STL [R1+0x125c], R40 ;  /* 0x00125c2801007387 */ /* 0x0009e20000100800 */
[----:B------:R-:W-:Y:S01]  /*2aee0*/  IADD3.X R2, R2, UR5, RZ, P3, !PT ;  /* 0x0000000502027c10 */ /* 0x000fe20009ffe4ff */
[----:B------:R-:W2:Y:S01]  /*2aef0*/  LDL.LU R60, [R1+0x1254] ;  /* 0x00125400013c7983 */ /* 0x000ea20000300800 */
[----:B------:R4:W-:Y:S02]  /*2af00*/  STL [R1+0xaa8], R61 ;  /* 0x000aa83d01007387 */ /* 0x0009e40000100800 */
[----:B0-----:R-:W2:Y:S02]  /*2af10*/  LDL.LU R9, [R1+0xa9c] ;  /* 0x000a9c0001097983 */ /* 0x001ea40000300800 */
[----:B------:R0:W-:Y:S01]  /*2af20*/  STL [R1+0x1258], R3 ;  /* 0x0012580301007387 */ /* 0x0001e20000100800 */
[----:B-1----:R-:W2:Y:S01]  /*2af30*/  LDL.LU R4, [R1+0x124c] ;  /* 0x00124c0001047983 */ /* 0x002ea20000300800 */
[----:B------:R1:W-:Y:S02]  /*2af40*/  STL [R1+0xaa4], R2 ;  /* 0x000aa40201007387 */ /* 0x0003e40000100800 */
[----:B---3--:R-:W3:Y:S02]  /*2af50*/  LDL.LU R44, [R1+0xa98] ;  /* 0x000a9800012c7983 */ /* 0x008ee40000300800 */
[----:B----4-:R-:W4:Y:S01]  /*2af60*/  LDL.LU R45, [R1+0x1244] ;  /* 0x00124400012d7983 */ /* 0x010f220000300800 */
        /* <DEDUP_REMOVED lines=24> */
[----:B0-----:R-:W4:Y:S01]  /*2b0f0*/  LDL.LU R3, [R1+0x1208] ;  /* 0x0012080001037983 */ /* 0x001f220000300800 */
[----:B-1----:R-:W4:Y:S01]  /*2b100*/  LDL.LU R2, [R1+0x11dc] ;  /* 0x0011dc0001027983 */ /* 0x002f220000300800 */
[----:B--2---:R-:W-:-:S02]  /*2b110*/  IADD3 R60, P3, R60, UR8, RZ ;  /* 0x000000083c3c7c10 */ /* 0x004fc4000ff7e0ff */
[----:B------:R-:W-:Y:S02]  /*2b120*/  IADD3.X R9, R9, UR5, RZ, P2, !PT ;  /* 0x0000000509097c10 */ /* 0x000fe400097fe4ff */
[----:B------:R-:W-:Y:S02]  /*2b130*/  IADD3 R4, P2, R4, UR8, RZ ;  /* 0x0000000804047c10 */ /* 0x000fe4000ff5e0ff */
[----:B---3--:R-:W-:Y:S01]  /*2b140*/  IADD3.X R44, R44, UR5, RZ, P1, !PT ;  /* 0x000000052c2c7c10 */ /* 0x008fe20008ffe4ff */
[----:B----4-:R-:W-:Y:S01]  /*2b150*/  IADD3 R45, P1, R45, UR8, RZ ;  /* 0x000000082d2d7c10 */ /* 0x010fe2000ff3e0ff */
[----:B------:R0:W-:Y:S01]  /*2b160*/  STL [R1+0x1254], R60 ;  /* 0x0012543c01007387 */ /* 0x0001e20000100800 */
[----:B------:R-:W-:Y:S01]  /*2b170*/  IADD3.X R46, R46, UR5, RZ, P4, !PT ;  /* 0x000000052e2e7c10 */ /* 0x000fe2000a7fe4ff */
[----:B------:R1:W-:Y:S01]  /*2b180*/  STL [R1+0xa9c], R9 ;  /* 0x000a9c0901007387 */ /* 0x0003e20000100800 */
[----:B------:R-:W-:Y:S01]  /*2b190*/  IADD3 R47, P4, R47, UR8, RZ ;  /* 0x000000082f2f7c10 */ /* 0x000fe2000ff9e0ff */
        /* <DEDUP_REMOVED lines=42> */
[----:B------:R1:W-:Y:S02]  /*2b440*/  STL [R1+0x1220], R16 ;  /* 0x0012201001007387 */ /* 0x0003e40000100800 */
[----:B------:R2:W-:Y:S01]  /*2b450*/  STL [R1+0x11f4], R13 ;  /* 0x0011f40d01007387 */ /* 0x0005e20000100800 */
[----:B------:R-:W-:Y:S01]  /*2b460*/  IADD3 R61, P1, R61, UR8, RZ ;  /* 0x000000083d3d7c10 */ /* 0x000fe2000ff3e0ff */
[----:B------:R3:W-:Y:S01]  /*2b470*/  STL [R1+0x1218], R12 ;  /* 0x0012180c01007387 */ /* 0x0007e20000100800 */
[----:B------:R-:W-:Y:S01]  /*2b480*/  IADD3.X R3, R3, UR5, RZ, P4, !PT ;  /* 0x0000000503037c10 */ /* 0x000fe2000a7fe4ff */
[----:B------:R3:W-:Y:S02]  /*2b490*/  STL [R1+0x11ec], R41 ;  /* 0x0011ec2901007387 */ /* 0x0007e40000100800 */
[----:B------:R3:W-:Y:S01]  /*2b4a0*/  STL [R1+0x1210], R40 ;  /* 0x0012102801007387 */ /* 0x0007e20000100800 */
[----:B------:R-:W-:Y:S01]  /*2b4b0*/  IADD3 R2, P4, R2, UR8, RZ ;  /* 0x0000000802027c10 */ /* 0x000fe2000ff9e0ff */
        /* <DEDUP_REMOVED lines=34> */
[----:B----4-:R-:W-:-:S02]  /*2b6e0*/  IADD3.X R60, R60, UR5, RZ, P6, !PT ;  /* 0x000000053c3c7c10 */ /* 0x010fc4000b7fe4ff */
[----:B------:R-:W-:Y:S02]  /*2b6f0*/  IADD3 R9, P6, R9, UR8, RZ ;  /* 0x0000000809097c10 */ /* 0x000fe4000ffde0ff */
[----:B--2---:R-:W-:Y:S02]  /*2b700*/  IADD3.X R4, R4, UR5, RZ, P5, !PT ;  /* 0x0000000504047c10 */ /* 0x004fe4000affe4ff */
[----:B---3--:R-:W-:Y:S02]  /*2b710*/  IADD3 R44, P5, R44, UR8, RZ ;  /* 0x000000082c2c7c10 */ /* 0x008fe4000ffbe0ff */
        /* <DEDUP_REMOVED lines=47> */
[----:B------:R1:W-:Y:S02]  /*2ba10*/  STL [R1+0x117c], R16 ;  /* 0x00117c1001007387 */ /* 0x0003e40000100800 */
[----:B------:R2:W-:Y:S01]  /*2ba20*/  STL [R1+0x11a0], R13 ;  /* 0x0011a00d01007387 */ /* 0x0005e20000100800 */
[----:B------:R-:W-:Y:S01]  /*2ba30*/  IADD3.X R61, R61, UR5, RZ, P3, !PT ;  /* 0x000000053d3d7c10 */ /* 0x000fe20009ffe4ff */
[----:B------:R3:W-:Y:S01]  /*2ba40*/  STL [R1+0x1174], R12 ;  /* 0x0011740c01007387 */ /* 0x0007e20000100800 */
[----:B------:R-:W-:Y:S01]  /*2ba50*/  IADD3 R3, P3, R3, UR8, RZ ;  /* 0x0000000803037c10 */ /* 0x000fe2000ff7e0ff */
[----:B------:R3:W-:Y:S02]  /*2ba60*/  STL [R1+0x1198], R41 ;  /* 0x0011982901007387 */ /* 0x0007e40000100800 */
[----:B------:R3:W-:Y:S01]  /*2ba70*/  STL [R1+0x116c], R40 ;  /* 0x00116c2801007387 */ /* 0x0007e20000100800 */
[----:B------:R-:W-:Y:S01]  /*2ba80*/  IADD3.X R2, R2, UR5, RZ, P2, !PT ;  /* 0x0000000502027c10 */ /* 0x000fe200097fe4ff */
        /* <DEDUP_REMOVED lines=34> */
[----:B----4-:R-:W-:-:S02]  /*2bcb0*/  IADD3 R60, P2, R60, UR8, RZ ;  /* 0x000000083c3c7c10 */ /* 0x010fc4000ff5e0ff */
[----:B------:R-:W-:Y:S02]  /*2bcc0*/  IADD3.X R9, R9, UR5, RZ, P1, !PT ;  /* 0x0000000509097c10 */ /* 0x000fe40008ffe4ff */
[----:B--2---:R-:W-:Y:S02]  /*2bcd0*/  IADD3 R4, P1, R4, UR8, RZ ;  /* 0x0000000804047c10 */ /* 0x004fe4000ff3e0ff */
[----:B---3--:R-:W-:Y:S01]  /*2bce0*/  IADD3.X R44, R44, UR5, RZ, P4, !PT ;  /* 0x000000052c2c7c10 */ /* 0x008fe2000a7fe4ff */
        /* <DEDUP_REMOVED lines=373> */
[----:B------:R-:W-:Y:S01]  /*2d440*/  STL [R1+0xf6c], R60 ;  /* 0x000f6c3c01007387 */ /* 0x000fe20000100800 */
[----:B------:R-:W-:Y:S01]  /*2d450*/  IADD3.X R46, R46, UR5, RZ, P3, !PT ;  /* 0x000000052e2e7c10 */ /* 0x000fe20009ffe4ff */
[----:B------:R-:W-:Y:S01]  /*2d460*/  STL [R1+0xf90], R9 ;  /* 0x000f900901007387 */ /* 0x000fe20000100800 */
        /* <DEDUP_REMOVED lines=27> */
[----:B------:R0:W-:Y:S01]  /*2d620*/  STL [R1+0xf58], R29 ;  /* 0x000f581d01007387 */ /* 0x0001e20000100800 */
[----:B------:R-:W-:Y:S01]  /*2d630*/  IADD3 R21, P2, R21, UR8, RZ ;  /* 0x0000000815157c10 */ /* 0x000fe2000ff5e0ff */
[----:B------:R-:W-:Y:S01]  /*2d640*/  STL [R1+0xf2c], R28 ;  /* 0x000f2c1c01007387 */ /* 0x000fe20000100800 */
[----:B------:R-:W-:Y:S01]  /*2d650*/  IADD3.X R17, R17, UR5, RZ, P1, !PT ;  /* 0x0000000511117c10 */ /* 0x000fe20008ffe4ff */
[----:B------:R1:W-:Y:S01]  /*2d660*/  STL [R1+0xf50], R24 ;  /* 0x000f501801007387 */ /* 0x0003e20000100800 */
[----:B------:R-:W-:Y:S01]  /*2d670*/  IADD3 R20, P1, R20, UR8, RZ ;  /* 0x0000000814147c10 */ /* 0x000fe2000ff3e0ff */
[----:B------:R2:W-:Y:S01]  /*2d680*/  STL [R1+0xf24], R57 ;  /* 0x000f243901007387 */ /* 0x0005e20000100800 */
[----:B------:R-:W-:Y:S01]  /*2d690*/  IADD3.X R16, R16, UR5, RZ, P4, !PT ;  /* 0x0000000510107c10 */ /* 0x000fe2000a7fe4ff */
[----:B------:R3:W-:Y:S01]  /*2d6a0*/  STL [R1+0xf48], R56 ;  /* 0x000f483801007387 */ /* 0x0007e20000100800 */
[----:B------:R-:W-:Y:S01]  /*2d6b0*/  IADD3 R13, P4, R13, UR8, RZ ;  /* 0x000000080d0d7c10 */ /* 0x000fe2000ff9e0ff */
[----:B------:R-:W-:Y:S01]  /*2d6c0*/  STL [R1+0xf1c], R21 ;  /* 0x000f1c1501007387 */ /* 0x000fe20000100800 */
[----:B------:R-:W-:Y:S01]  /*2d6d0*/  IADD3.X R12, R12, UR5, RZ, P6, !PT ;  /* 0x000000050c0c7c10 */ /* 0x000fe2000b7fe4ff */
[----:B------:R3:W-:Y:S01]  /*2d6e0*/  STL [R1+0xf40], R17 ;  /* 0x000f401101007387 */ /* 0x0007e20000100800 */
[----:B------:R-:W-:Y:S01]  /*2d6f0*/  IADD3 R41, P6, R41, UR8, RZ ;  /* 0x0000000829297c10 */ /* 0x000fe2000ffde0ff */
[----:B------:R-:W-:Y:S01]  /*2d700*/  STL [R1+0xf14], R20 ;  /* 0x000f141401007387 */ /* 0x000fe20000100800 */
        /* <DEDUP_REMOVED lines=13> */
[----:B------:R-:W4:Y:S01]  /*2d7e0*/  LDL.LU R28, [R1+0xf10] ;  /* 0x000f1000011c7983 */ /* 0x000f220000300800 */
[----:B------:R0:W-:Y:S02]  /*2d7f0*/  STL [R1+0xef4], R2 ;  /* 0x000ef40201007387 */ /* 0x0001e40000100800 */
[----:B--2---:R-:W2:Y:S02]  /*2d800*/  LDL.LU R57, [R1+0xee4] ;  /* 0x000ee40001397983 */ /* 0x004ea40000300800 */
[----:B---3--:R-:W3:Y:S01]  /*2d810*/  LDL.LU R56, [R1+0xf08] ;  /* 0x000f080001387983 */ /* 0x008ee20000300800 */
        /* <DEDUP_REMOVED lines=8> */
[----:B0-----:R-:W3:Y:S01]  /*2d8a0*/  LDL.LU R61, [R1+0xebc] ;  /* 0x000ebc00013d7983 */ /* 0x001ee20000300800 */
[----:B-1----:R-:W3:Y:S02]  /*2d8b0*/  LDL.LU R3, [R1+0xee0] ;  /* 0x000ee00001037983 */ /* 0x002ee40000300800 */
        /* <DEDUP_REMOVED lines=15> */
[----:B------:R-:W3:Y:S01]  /*2d9b0*/  LDL.LU R51, [R1+0xe90] ;  /* 0x000e900001337983 */ /* 0x000ee20000300800 */
[----:B----4-:R-:W-:-:S02]  /*2d9c0*/  IADD3.X R29, R29, UR5, RZ, P2, !PT ;  /* 0x000000051d1d7c10 */ /* 0x010fc400097fe4ff */
[----:B------:R-:W-:Y:S02]  /*2d9d0*/  IADD3 R24, P2, R24, UR8, RZ ;  /* 0x0000000818187c10 */ /* 0x000fe4000ff5e0ff */
[----:B------:R-:W-:Y:S01]  /*2d9e0*/  IADD3.X R28, R28, UR5, RZ, P1, !PT ;  /* 0x000000051c1c7c10 */ /* 0x000fe20008ffe4ff */
[----:B------:R0:W-:Y:S01]  /*2d9f0*/  STL [R1+0xf18], R29 ;  /* 0x000f181d01007387 */ /* 0x0001e20000100800 */
[----:B--2---:R-:W-:Y:S02]  /*2da00*/  IADD3 R57, P1, R57, UR8, RZ ;  /* 0x0000000839397c10 */ /* 0x004fe4000ff3e0ff */
[----:B---3--:R-:W-:Y:S01]  /*2da10*/  IADD3.X R56, R56, UR5, RZ, P4, !PT ;  /* 0x0000000538387c10 */ /* 0x008fe2000a7fe4ff */
[----:B------:R-:W-:Y:S01]  /*2da20*/  IADD3 R17, P4, R17, UR8, RZ ;  /* 0x0000000811117c10 */ /* 0x000fe2000ff9e0ff */
[----:B------:R-:W-:Y:S01]  /*2da30*/  IADD3.X R21, R21, UR5, RZ, P6, !PT ;  /* 0x0000000515157c10 */ /* 0x000fe2000b7fe4ff */
[----:B0-----:R0:W5:Y:S01]  /*2da40*/  LDL.LU R29, [R1+0x14c0] ;  /* 0x0014c000011d7983 */ /* 0x0011620000300800 */
[----:B------:R1:W-:Y:S01]  /*2da50*/  STL [R1+0xeec], R24 ;  /* 0x000eec1801007387 */ /* 0x0003e20000100800 */
[----:B------:R-:W-:-:S02]  /*2da60*/  IADD3 R16, P6, R16, UR8, RZ ;  /* 0x0000000810107c10 */ /* 0x000fc4000ffde0ff */
[----:B------:R-:W-:Y:S01]  /*2da70*/  IADD3.X R20, R20, UR5, RZ, P5, !PT ;  /* 0x0000000514147c10 */ /* 0x000fe2000affe4ff */
[----:B-1----:R0:W5:Y:S01]  /*2da80*/  LDL.LU R24, [R1+0x14bc] ;  /* 0x0014bc0001187983 */ /* 0x0021620000300800 */
[----:B------:R1:W-:Y:S01]  /*2da90*/  STL [R1+0xf10], R28 ;  /* 0x000f101c01007387 */ /* 0x0003e20000100800 */
[----:B------:R-:W-:Y:S02]  /*2daa0*/  IADD3 R13, P5, R13, UR8, RZ ;  /* 0x000000080d0d7c10 */ /* 0x000fe4000ffbe0ff */
[----:B-1----:R0:W5:Y:S01]  /*2dab0*/  LDL.LU R28, [R1+0x14b8] ;  /* 0x0014b800011c7983 */ /* 0x0021620000300800 */
[----:B------:R1:W-:Y:S01]  /*2dac0*/  STL [R1+0xee4], R57 ;  /* 0x000ee43901007387 */ /* 0x0003e20000100800 */
[----:B------:R-:W-:Y:S02]  /*2dad0*/  IADD3.X R12, R12, UR5, RZ, P3, !PT ;  /* 0x000000050c0c7c10 */ /* 0x000fe40009ffe4ff */
[----:B-1----:R0:W5:Y:S01]  /*2dae0*/  LDL.LU R57, [R1+0x14b4] ;  /* 0x0014b40001397983 */ /* 0x0021620000300800 */
[----:B------:R1:W-:Y:S01]  /*2daf0*/  STL [R1+0xf08], R56 ;  /* 0x000f083801007387 */ /* 0x0003e20000100800 */
[----:B------:R-:W-:-:S02]  /*2db00*/  IADD3 R41, P3, R41, UR8, RZ ;  /* 0x0000000829297c10 */ /* 0x000fc4000ff7e0ff */
[----:B-1----:R0:W5:Y:S01]  /*2db10*/  LDL.LU R56, [R1+0x14b0] ;  /* 0x0014b00001387983 */ /* 0x0021620000300800 */
[----:B------:R1:W-:Y:S01]  /*2db20*/  STL [R1+0xedc], R17 ;  /* 0x000edc1101007387 */ /* 0x0003e20000100800 */
[----:B------:R-:W-:Y:S02]  /*2db30*/  IADD3.X R40, R40, UR5, RZ, P2, !PT ;  /* 0x0000000528287c10 */ /* 0x000fe400097fe4ff */
[----:B-1----:R0:W5:Y:S01]  /*2db40*/  LDL.LU R17, [R1+0x14ac] ;  /* 0x0014ac0001117983 */ /* 0x0021620000300800 */
[----:B------:R1:W-:Y:S01]  /*2db50*/  STL [R1+0xf00], R21 ;  /* 0x000f001501007387 */ /* 0x0003e20000100800 */
[----:B------:R-:W-:Y:S02]  /*2db60*/  IADD3 R61, P2, R61, UR8, RZ ;  /* 0x000000083d3d7c10 */ /* 0x000fe4000ff5e0ff */
[----:B-1----:R0:W5:Y:S01]  /*2db70*/  LDL.LU R21, [R1+0x14a8] ;  /* 0x0014a80001157983 */ /* 0x0021620000300800 */
[----:B------:R1:W-:Y:S01]  /*2db80*/  STL [R1+0xed4], R16 ;  /* 0x000ed41001007387 */ /* 0x0003e20000100800 */
[----:B------:R-:W-:-:S02]  /*2db90*/  IADD3.X R3, R3, UR5, RZ, P1, !PT ;  /* 0x0000000503037c10 */ /* 0x000fc40008ffe4ff */
[----:B-1----:R0:W5:Y:S01]  /*2dba0*/  LDL.LU R16, [R1+0x14a4] ;  /* 0x0014a40001107983 */ /* 0x0021620000300800 */
[----:B------:R1:W-:Y:S01]  /*2dbb0*/  STL [R1+0xef8], R20 ;  /* 0x000ef81401007387 */ /* 0x0003e20000100800 */
[----:B------:R-:W-:Y:S02]  /*2dbc0*/  IADD3 R2, P1, R2, UR8, RZ ;  /* 0x0000000802027c10 */ /* 0x000fe4000ff3e0ff */
[----:B-1----:R0:W5:Y:S01]  /*2dbd0*/  LDL.LU R20, [R1+0x14a0] ;  /* 0x0014a00001147983 */ /* 0x0021620000300800 */
[----:B------:R1:W-:Y:S03]  /*2dbe0*/  STL [R1+0xecc], R13 ;  /* 0x000ecc0d01007387 */ /* 0x0003e60000100800 */
        /* <DEDUP_REMOVED lines=12> */
[----:B-1----:R-:W2:Y:S01]  /*2dcb0*/  LDL.LU R2, [R1+0x1484] ;  /* 0x0014840001027983 */ /* 0x002ea20000300800 */
[----:B------:R-:W-:Y:S01]  /*2dcc0*/  IADD3.X R60, R60, UR5, RZ, P4, !PT ;  /* 0x000000053c3c7c10 */ /* 0x000fe2000a7fe4ff */
[----:B------:R-:W-:Y:S01]  /*2dcd0*/  IADD3 R9, P4, R9, UR8, RZ ;  /* 0x0000000809097c10 */ /* 0x000fe2000ff9e0ff */
[----:B------:R-:W-:Y:S01]  /*2dce0*/  IADD3.X R4, R4, UR5, RZ, P6, !PT ;  /* 0x0000000504047c10 */ /* 0x000fe2000b7fe4ff */
[----:B------:R-:W-:Y:S01]  /*2dcf0*/  IADD3 R44, P6, R44, UR8, RZ ;  /* 0x000000082c2c7c10 */ /* 0x000fe2000ffde0ff */
        /* <DEDUP_REMOVED lines=14> */
[----:B------:R-:W-:Y:S01]  /*2dde0*/  IADD3.X R48, R48, UR5, RZ, P4, !PT ;  /* 0x0000000530307c10 */ /* 0x000fe2000a7fe4ff */
[----:B------:R3:W-:Y:S01]  /*2ddf0*/  STL [R1+0xe94], R42 ;  /* 0x000e942a01007387 */ /* 0x0007e20000100800 */
[----:B------:R-:W-:Y:S01]  /*2de00*/  IADD3.X R49, R49, UR5, RZ, P6, !PT ;  /* 0x0000000531317c10 */ /* 0x000fe2000b7fe4ff */
[----:B------:R4:W-:Y:S01]  /*2de10*/  STL [R1+0xeb8], R43 ;  /* 0x000eb82b01007387 */ /* 0x0009e20000100800 */
[----:B------:R-:W-:Y:S02]  /*2de20*/  STL [R1+0xe8c], R58 ;  /* 0x000e8c3a01007387 */ /* 0x000fe40000100800 */
[----:B------:R-:W-:Y:S02]  /*2de30*/  STL [R1+0xeb0], R59 ;  /* 0x000eb03b01007387 */ /* 0x000fe40000100800 */
[----:B------:R-:W-:Y:S01]  /*2de40*/  STL [R1+0xea8], R48 ;  /* 0x000ea83001007387 */ /* 0x000fe20000100800 */
[----:B------:R-:W-:Y:S01]  /*2de50*/  STL [R1+0xea0], R49 ;  /* 0x000ea03101007387 */ /* 0x000fe20000100800 */
[----:B------:R-:W-:-:S02]  /*2de60*/  IADD3.X R50, R50, UR5, RZ, P5, !PT ;  /* 0x0000000532327c10 */ /* 0x000fc4000affe4ff */
[----:B------:R-:W-:Y:S01]  /*2de70*/  IADD3.X R51, R51, UR5, RZ, P3, !PT ;  /* 0x0000000533337c10 */ /* 0x000fe20009ffe4ff */
[----:B-1----:R-:W-:Y:S02]  /*2de80*/  IMAD.MOV.U32 R4, RZ, RZ, R11 ;  /* 0x000000ffff047224 */ /* 0x002fe400078e000b */
[----:B---3--:R-:W-:Y:S02]  /*2de90*/  IMAD.MOV.U32 R42, RZ, RZ, R10 ;  /* 0x000000ffff2a7224 */ /* 0x008fe400078e000a */
[----:B----4-:R-:W-:Y:S02]  /*2dea0*/  IMAD.MOV.U32 R43, RZ, RZ, R5 ;  /* 0x000000ffff2b7224 */ /* 0x010fe400078e0005 */
[----:B------:R-:W-:Y:S02]  /*2deb0*/  IMAD.MOV.U32 R5, RZ, RZ, R8 ;  /* 0x000000ffff057224 */ /* 0x000fe400078e0008 */
[----:B------:R-:W-:-:S04]  /*2dec0*/  IMAD.MOV.U32 R60, RZ, RZ, c[0x0][0x188] ;  /* 0x00006200ff3c7624 */ /* 0x000fc800078e00ff */
[----:B------:R-:W-:-:S04]  /*2ded0*/  IMAD.SHL.U32 R60, R60, 0x20, RZ ;  /* 0x000000203c3c7824 */ /* 0x000fc800078e00ff */
[----:B------:R-:W-:Y:S01]  /*2dee0*/  IMAD.SHL.U32 R60, R60, 0x2, RZ ;  /* 0x000000023c3c7824 */ /* 0x000fe200078e00ff */
[----:B--2---:R-:W-:-:S05]  /*2def0*/  IADD3.X R2, R2, UR5, RZ, P2, !PT ;  /* 0x0000000502027c10 */ /* 0x004fca00097fe4ff */
[----:B------:R1:W-:Y:S01]  /*2df00*/  STL [R1+0xe88], R2 ;  /* 0x000e880201007387 */ /* 0x0003e20000100800 */
[----:B------:R0:W-:Y:S02]  /*2df10*/  STL [R1+0xe98], R50 ;  /* 0x000e983201007387 */ /* 0x0001e40000100800 */
[----:B------:R0:W-:Y:S01]  /*2df20*/  STL [R1+0xe90], R51 ;  /* 0x000e903301007387 */ /* 0x0001e20000100800 */
[----:B-1----:R-:W1:Y:S01]  /*2df30*/  S2R R2, SR_TID.X ;  /* 0x0000000000027919 */ /* 0x002e620000002100 */
[----:B------:R0:W-:Y:S02]  /*2df40*/  STL.64 [R1+0xa00], R4 ;  /* 0x000a000401007387 */ /* 0x0001e40000100a00 */
[----:B------:R0:W-:Y:S01]  /*2df50*/  STL.64 [R1+0xa60], R42 ;  /* 0x000a602a01007387 */ /* 0x0001e20000100a00 */
[----:B-1----:R-:W-:-:S05]  /*2df60*/  LOP3.LUT R2, R2, 0x1f, RZ, 0xc0, !PT ;  /* 0x0000001f02027812 */ /* 0x002fca00078ec0ff */
[----:B------:R-:W-:Y:S01]  /*2df70*/  IMAD.SHL.U32 R2, R2, 0x2, RZ ;  /* 0x0000000202027824 */ /* 0x000fe200078e00ff */
[----:B0-----:R-:W-:Y:S01]  /*2df80*/  @!P0 CALL.REL.NOINC `(.L_x_1) ;  /* 0x0000001000008944 */ /* 0x001fe20003c00000 */
[----:B------:R-:W-:Y:S05]  /*2df90*/  BRA `(.L_x_2) ;  /* 0xfffe574000007947 */ /* 0x000fea000383ffff */
.L_x_1:
[----:B------:R-:W-:Y:S02]  /*2dfa0*/  IMAD.MOV.U32 R10, RZ, RZ, R26 ;  /* 0x000000ffff0a7224 */ /* 0x000fe400078e001a */
[----:B------:R-:W-:Y:S01]  /*2dfb0*/  IMAD.MOV.U32 R5, RZ, RZ, R27 ;  /* 0x000000ffff057224 */ /* 0x000fe200078e001b */
[----:B------:R-:W2:Y:S01]  /*2dfc0*/  LDL.LU R26, [R1+0x24c] ;  /* 0x00024c00011a7983 */ /* 0x000ea20000300800 */
[----:B------:R-:W-:Y:S02]  /*2dfd0*/  IMAD.MOV.U32 R9, RZ, RZ, R30 ;  /* 0x000000ffff097224 */ /* 0x000fe400078e001e */
[----:B------:R-:W-:Y:S01]  /*2dfe0*/  IMAD.MOV.U32 R4, RZ, RZ, R31 ;  /* 0x000000ffff047224 */ /* 0x000fe200078e001f */
[----:B------:R-:W2:Y:S01]  /*2dff0*/  LDL.LU R27, [R1+0x248] ;  /* 0x00024800011b7983 */ /* 0x000ea20000300800 */
[----:B------:R-:W-:Y:S02]  /*2e000*/  IMAD.MOV.U32 R44, RZ, RZ, R34 ;  /* 0x000000ffff2c7224 */ /* 0x000fe400078e0022 */
[----:B------:R-:W-:Y:S01]  /*2e010*/  IMAD.MOV.U32 R45, RZ, RZ, R35 ;  /* 0x000000ffff2d7224 */ /* 0x000fe200078e0023 */
[----:B------:R-:W3:Y:S01]  /*2e020*/  LDL.LU R30, [R1+0x26c] ;  /* 0x00026c00011e7983 */ /* 0x000ee20000300800 */
[----:B------:R-:W-:-:S02]  /*2e030*/  IMAD.MOV.U32 R46, RZ, RZ, R38 ;  /* 0x000000ffff2e7224 */ /* 0x000fc400078e0026 */
[----:B------:R-:W-:Y:S01]  /*2e040*/  IMAD.MOV.U32 R47, RZ, RZ, R39 ;  /* 0x000000ffff2f7224 */ /* 0x000fe200078e0027 */
[----:B------:R-:W3:Y:S04]  /*2e050*/  LDL.LU R31, [R1+0x268] ;  /* 0x00026800011f7983 */ /* 0x000ee80000300800 */
        /* <DEDUP_REMOVED lines=26> */
[----:B------:R-:W-:-:S03]  /*2e200*/  F2FP.BF16.PACK_AB R0, R10, R5 ;  /* 0x000000050a00723e */ /* 0x000fc600000010ff */
[----:B------:R-:W-:Y:S01]  /*2e210*/  STL [R1+0x1578], R24 ;  /* 0x0015781801007387 */ /* 0x000fe20000100800 */
[----:B------:R-:W-:-:S03]  /*2e220*/  F2FP.BF16.PACK_AB R3, R9, R4 ;  /* 0x000000040903723e */ /* 0x000fc600000010ff */
[----:B------:R-:W-:Y:S04]  /*2e230*/  STL [R1+0x1574], R21 ;  /* 0x0015741501007387 */ /* 0x000fe80000100800 */
[----:B------:R-:W-:Y:S01]  /*2e240*/  STL [R1+0x1570], R20 ;  /* 0x0015701401007387 */ /* 0x000fe20000100800 */
[----:B------:R-:W-:-:S03]  /*2e250*/  F2FP.BF16.PACK_AB R2, R44, R45 ;  /* 0x0000002d2c02723e */ /* 0x000fc600000010ff */
[----:B------:R-:W-:Y:S04]  /*2e260*/  STL [R1+0x156c], R17 ;  /* 0x00156c1101007387 */ /* 0x000fe80000100800 */
[----:B------:R-:W-:Y:S04]  /*2e270*/  STL [R1+0x1568], R16 ;  /* 0x0015681001007387 */ /* 0x000fe80000100800 */
[----:B------:R-:W-:Y:S04]  /*2e280*/  STL [R1+0x1564], R13 ;  /* 0x0015640d01007387 */ /* 0x000fe80000100800 */
[----:B------:R-:W-:Y:S04]  /*2e290*/  STL [R1+0x1560], R12 ;  /* 0x0015600c01007387 */ /* 0x000fe80000100800 */
[----:B------:R-:W-:Y:S04]  /*2e2a0*/  STL [R1+0x1484], R61 ;  /* 0x0014843d01007387 */ /* 0x000fe80000100800 */
[----:B------:R0:W-:Y:S04]  /*2e2b0*/  STL [R1+0x6ac], R0 ;  /* 0x0006ac0001007387 */ /* 0x0001e80000100800 */
[----:B------:R1:W-:Y:S04]  /*2e2c0*/  STL [R1+0x6a8], R3 ;  /* 0x0006a80301007387 */ /* 0x0003e80000100800 */
[----:B------:R1:W-:Y:S01]  /*2e2d0*/  STL [R1+0x6a4], R2 ;  /* 0x0006a40201007387 */ /* 0x0003e20000100800 */
[----:B0-----:R-:W-:-:S02]  /*2e2e0*/  F2FP.BF16.PACK_AB R0, R46, R47 ;  /* 0x0000002f2e00723e */ /* 0x001fc400000010ff */
[----:B-1----:R-:W-:-:S03]  /*2e2f0*/  F2FP.BF16.PACK_AB R3, R7, R6 ;  /* 0x000000060703723e */ /* 0x002fc600000010ff */
[----:B------:R0:W-:Y:S01]  /*2e300*/  STL [R1+0x6a0], R0 ;  /* 0x0006a00001007387 */ /* 0x0001e20000100800 */
[----:B------:R-:W-:-:S03]  /*2e310*/  F2FP.BF16.PACK_AB R2, R23, R22 ;  /* 0x000000161702723e */ /* 0x000fc600000010ff */
[----:B------:R1:W-:Y:S04]  /*2e320*/  STL [R1+0x69c], R3 ;  /* 0x00069c0301007387 */ /* 0x0003e80000100800 */
[----:B------:R2:W-:Y:S01]  /*2e330*/  STL [R1+0x698], R2 ;  /* 0x0006980201007387 */ /* 0x0005e20000100800 */
[----:B0-----:R-:W-:Y:S02]  /*2e340*/  F2FP.BF16.PACK_AB R0, R15, R14 ;  /* 0x0000000e0f00723e */ /* 0x001fe400000010ff */
[----:B-1----:R-:W-:-:S03]  /*2e350*/  F2FP.BF16.PACK_AB R3, R19, R18 ;  /* 0x000000121303723e */ /* 0x002fc600000010ff */
[----:B------:R3:W-:Y:S04]  /*2e360*/  STL [R1+0x694], R0 ;  /* 0x0006940001007387 */ /* 0x0007e80000100800 */
[----:B------:R4:W-:Y:S01]  /*2e370*/  STL [R1+0x690], R3 ;  /* 0x0006900301007387 */ /* 0x0009e20000100800 */
[----:B--2---:R-:W-:-:S05]  /*2e380*/  F2FP.BF16.PACK_AB R2, R26, R27 ;  /* 0x0000001b1a02723e */ /* 0x004fca00000010ff */
[----:B------:R0:W-:Y:S01]  /*2e390*/  STL [R1+0x68c], R2 ;  /* 0x00068c0201007387 */ /* 0x0001e20000100800 */
[----:B---3--:R-:W-:Y:S02]  /*2e3a0*/  F2FP.BF16.PACK_AB R0, R30, R31 ;  /* 0x0000001f1e00723e */ /* 0x008fe400000010ff */
[----:B----4-:R-:W-:-:S03]  /*2e3b0*/  F2FP.BF16.PACK_AB R3, R34, R35 ;  /* 0x000000232203723e */ /* 0x010fc600000010ff */
[----:B------:R1:W-:Y:S04]  /*2e3c0*/  STL [R1+0x688], R0 ;  /* 0x0006880001007387 */ /* 0x0003e80000100800 */
[----:B------:R2:W-:Y:S01]  /*2e3d0*/  STL [R1+0x684], R3 ;  /* 0x0006840301007387 */ /* 0x0005e20000100800 */
[----:B0-----:R-:W-:-:S05]  /*2e3e0*/  F2FP.BF16.PACK_AB R2, R38, R39 ;  /* 0x000000272602723e */ /* 0x001fca00000010ff */
[----:B------:R0:W-:Y:S01]  /*2e3f0*/  STL [R1+0x680], R2 ;  /* 0x0006800201007387 */ /* 0x0001e20000100800 */
[----:B-1----:R-:W-:Y:S02]  /*2e400*/  F2FP.BF16.PACK_AB R0, R42, R43 ;  /* 0x0000002b2a00723e */ /* 0x002fe400000010ff */
[----:B--2---:R-:W-:-:S03]  /*2e410*/  F2FP.BF16.PACK_AB R3, R58, R59 ;  /* 0x0000003b3a03723e */ /* 0x004fc600000010ff */
[----:B------:R1:W-:Y:S04]  /*2e420*/  STL [R1+0x67c], R0 ;  /* 0x00067c0001007387 */ /* 0x0003e80000100800 */
[----:B------:R2:W-:Y:S01]  /*2e430*/  STL [R1+0x678], R3 ;  /* 0x0006780301007387 */ /* 0x0005e20000100800 */
[----:B0-----:R-:W-:-:S03]  /*2e440*/  F2FP.BF16.PACK_AB R2, R48, R49 ;  /* 0x000000313002723e */ /* 0x001fc600000010ff */
[----:B------:R-:W3:Y:S04]  /*2e450*/  LDL.LU R55, [R1+0x85c] ;  /* 0x00085c0001377983 */ /* 0x000ee80000300800 */
[----:B------:R0:W-:Y:S01]  /*2e460*/  STL [R1+0x674], R2 ;  /* 0x0006740201007387 */ /* 0x0001e20000100800 */
[----:B-1----:R-:W-:-:S03]  /*2e470*/  F2FP.BF16.PACK_AB R0, R50, R51 ;  /* 0x000000333200723e */ /* 0x002fc600000010ff */
        /* <DEDUP_REMOVED lines=22> */
[----:B--2---:R-:W2:Y:S04]  /*2e5e0*/  LDL.LU R3, [R1+0x94c] ;  /* 0x00094c0001037983 */ /* 0x004ea80000300800 */
[----:B0-----:R-:W2:Y:S04]  /*2e5f0*/  LDL.LU R2, [R1+0x948] ;  /* 0x0009480001027983 */ /* 0x001ea80000300800 */
[----:B-1----:R-:W2:Y:S04]  /*2e600*/  LDL.LU R0, [R1+0x914] ;  /* 0x0009140001007983 */ /* 0x002ea80000300800 */
[----:B------:R-:W2:Y:S04]  /*2e610*/  LDL.LU R60, [R1+0x910] ;  /* 0x00091000013c7983 */ /* 0x000ea80000300800 */
        /* <DEDUP_REMOVED lines=33> */
[----:B------:R-:W2:Y:S01]  /*2e830*/  LDL.LU R51, [R1+0x170] ;  /* 0x0001700001337983 */ /* 0x000ea20000300800 */
[----:B---3--:R-:W-:-:S03]  /*2e840*/  F2FP.BF16.PACK_AB R52, R55, R52 ;  /* 0x000000343734723e */ /* 0x008fc600000010ff */
[----:B------:R-:W3:Y:S04]  /*2e850*/  LDL.LU R55, [R1+0x15d4] ;  /* 0x0015d40001377983 */ /* 0x000ee80000300800 */
[----:B------:R0:W-:Y:S01]  /*2e860*/  STL [R1+0x66c], R52 ;  /* 0x00066c3401007387 */ /* 0x0001e20000100800 */
[----:B----4-:R-:W-:-:S03]  /*2e870*/  F2FP.BF16.PACK_AB R61, R53, R61 ;  /* 0x0000003d353d723e */ /* 0x010fc600000010ff */
[----:B0-----:R-:W4:Y:S04]  /*2e880*/  LDL.LU R52, [R1+0x15d0] ;  /* 0x0015d00001347983 */ /* 0x001f280000300800 */
[----:B------:R-:W4:Y:S04]  /*2e890*/  LDL.LU R53, [R1+0x15cc] ;  /* 0x0015cc0001357983 */ /* 0x000f280000300800 */
[----:B------:R0:W-:Y:S02]  /*2e8a0*/  STL [R1+0x668], R61 ;  /* 0x0006683d01007387 */ /* 0x0001e40000100800 */
[----:B0-----:R-:W-:-:S02]  /*2e8b0*/  F2FP.BF16.PACK_AB R61, R12, R13 ;  /* 0x0000000d0c3d723e */ /* 0x001fc400000010ff */
[----:B------:R-:W-:Y:S02]  /*2e8c0*/  F2FP.BF16.PACK_AB R13, R16, R17 ;  /* 0x00000011100d723e */ /* 0x000fe400000010ff */
[----:B------:R-:W-:Y:S01]  /*2e8d0*/  F2FP.BF16.PACK_AB R12, R20, R21 ;  /* 0x00000015140c723e */ /* 0x000fe200000010ff */
[----:B------:R-:W-:Y:S04]  /*2e8e0*/  STL [R1+0x664], R61 ;  /* 0x0006643d01007387 */ /* 0x000fe80000100800 */
[----:B------:R0:W-:Y:S01]  /*2e8f0*/  STL [R1+0x660], R13 ;  /* 0x0006600d01007387 */ /* 0x0001e20000100800 */
[----:B------:R-:W-:-:S03]  /*2e900*/  F2FP.BF16.PACK_AB R16, R24, R25 ;  /* 0x000000191810723e */ /* 0x000fc600000010ff */
[----:B------:R1:W-:Y:S01]  /*2e910*/  STL [R1+0x65c], R12 ;  /* 0x00065c0c01007387 */ /* 0x0003e20000100800 */
[----:B0-----:R-:W-:-:S03]  /*2e920*/  F2FP.BF16.PACK_AB R13, R28, R29 ;  /* 0x0000001d1c0d723e */ /* 0x001fc600000010ff */
[----:B------:R0:W-:Y:S01]  /*2e930*/  STL [R1+0x658], R16 ;  /* 0x0006581001007387 */ /* 0x0001e20000100800 */
[----:B-1----:R-:W-:-:S03]  /*2e940*/  F2FP.BF16.PACK_AB R12, R32, R33 ;  /* 0x00000021200c723e */ /* 0x002fc600000010ff */
[----:B------:R1:W-:Y:S04]  /*2e950*/  STL [R1+0x654], R13 ;  /* 0x0006540d01007387 */ /* 0x0003e80000100800 */
[----:B------:R1:W-:Y:S01]  /*2e960*/  STL [R1+0x650], R12 ;  /* 0x0006500c01007387 */ /* 0x0003e20000100800 */
[----:B0-----:R-:W-:Y:S02]  /*2e970*/  F2FP.BF16.PACK_AB R16, R36, R37 ;  /* 0x000000252410723e */ /* 0x001fe400000010ff */
[----:B-1----:R-:W-:-:S03]  /*2e980*/  F2FP.BF16.PACK_AB R13, R40, R41 ;  /* 0x00000029280d723e */ /* 0x002fc600000010ff */
[----:B------:R-:W-:Y:S01]  /*2e990*/  STL [R1+0x64c], R16 ;  /* 0x00064c1001007387 */ /* 0x000fe20000100800 */
[----:B------:R-:W-:-:S03]  /*2e9a0*/  F2FP.BF16.PACK_AB R12, R56, R57 ;  /* 0x00000039380c723e */ /* 0x000fc600000010ff */
[----:B------:R-:W-:Y:S01]  /*2e9b0*/  STL [R1+0x648], R13 ;  /* 0x0006480d01007387 */ /* 0x000fe20000100800 */
[----:B--2---:R-:W-:-:S03]  /*2e9c0*/  F2FP.BF16.PACK_AB R3, R3, R2 ;  /* 0x000000020303723e */ /* 0x004fc600000010ff */
[----:B------:R-:W-:Y:S04]  /*2e9d0*/  STL [R1+0x644], R12 ;  /* 0x0006440c01007387 */ /* 0x000fe80000100800 */
[----:B------:R0:W-:Y:S01]  /*2e9e0*/  STL [R1+0x640], R3 ;  /* 0x0006400301007387 */ /* 0x0001e20000100800 */
[----:B------:R-:W-:Y:S02]  /*2e9f0*/  F2FP.BF16.PACK_AB R2, R0, R60 ;  /* 0x0000003c0002723e */ /* 0x000fe400000010ff */
[----:B------:R-:W-:-:S03]  /*2ea00*/  F2FP.BF16.PACK_AB R0, R11, R8 ;  /* 0x000000080b00723e */ /* 0x000fc600000010ff */
[----:B------:R1:W-:Y:S01]  /*2ea10*/  STL [R1+0x63c], R2 ;  /* 0x00063c0201007387 */ /* 0x0003e20000100800 */
[----:B0-----:R-:W-:-:S03]  /*2ea20*/  F2FP.BF16.PACK_AB R3, R10, R5 ;  /* 0x000000050a03723e */ /* 0x001fc600000010ff */
[----:B------:R-:W-:Y:S04]  /*2ea30*/  STL [R1+0x638], R0 ;  /* 0x0006380001007387 */ /* 0x000fe80000100800 */
[----:B------:R0:W-:Y:S01]  /*2ea40*/  STL [R1+0x634], R3 ;  /* 0x0006340301007387 */ /* 0x0001e20000100800 */
[----:B-1----:R-:W-:-:S05]  /*2ea50*/  F2FP.BF16.PACK_AB R2, R9, R4 ;  /* 0x000000040902723e */ /* 0x002fca00000010ff */
[----:B------:R1:W-:Y:S01]  /*2ea60*/  STL [R1+0x630], R2 ;  /* 0x0006300201007387 */ /* 0x0003e20000100800 */
[----:B0-----:R-:W-:Y:S02]  /*2ea70*/  F2FP.BF16.PACK_AB R3, R44, R45 ;  /* 0x0000002d2c03723e */ /* 0x001fe400000010ff */
[----:B-1----:R-:W-:Y:S02]  /*2ea80*/  F2FP.BF16.PACK_AB R2, R46, R47 ;  /* 0x0000002f2e02723e */ /* 0x002fe400000010ff */
[----:B---3--:R-:W-:-:S05]  /*2ea90*/  F2FP.BF16.PACK_AB R0, R55, R54 ;  /* 0x000000363700723e */ /* 0x008fca00000010ff */
[----:B------:R0:W-:Y:S04]  /*2eaa0*/  STL [R1+0x62c], R0 ;  /* 0x00062c0001007387 */ /* 0x0001e80000100800 */
[----:B------:R4:W-:Y:S01]  /*2eab0*/  STL [R1+0x628], R3 ;  /* 0x0006280301007387 */ /* 0x0009e20000100800 */
[----:B0-----:R-:W-:-:S03]  /*2eac0*/  F2FP.BF16.PACK_AB R0, R6, R7 ;  /* 0x000000070600723e */ /* 0x001fc600000010ff */
[----:B------:R0:W-:Y:S01]  /*2ead0*/  STL [R1+0x624], R2 ;  /* 0x0006240201007387 */ /* 0x0001e20000100800 */
[----:B----4-:R-:W-:-:S03]  /*2eae0*/  F2FP.BF16.PACK_AB R3, R53, R52 ;  /* 0x000000343503723e */ /* 0x010fc600000010ff */
[----:B------:R1:W-:Y:S04]  /*2eaf0*/  STL [R1+0x620], R0 ;  /* 0x0006200001007387 */ /* 0x0003e80000100800 */
[----:B------:R2:W-:Y:S01]  /*2eb00*/  STL [R1+0x61c], R3 ;  /* 0x00061c0301007387 */ /* 0x0005e20000100800 */
[----:B0-----:R-:W-:Y:S02]  /*2eb10*/  F2FP.BF16.PACK_AB R2, R14, R15 ;  /* 0x0000000f0e02723e */ /* 0x001fe400000010ff */
[----:B-1----:R-:W-:-:S03]  /*2eb20*/  F2FP.BF16.PACK_AB R0, R18, R19 ;  /* 0x000000131200723e */ /* 0x002fc600000010ff */
[----:B------:R0:W-:Y:S01]  /*2eb30*/  STL [R1+0x618], R2 ;  /* 0x0006180201007387 */ /* 0x0001e20000100800 */
[----:B--2---:R-:W-:-:S03]  /*2eb40*/  F2FP.BF16.PACK_AB R3, R22, R23 ;  /* 0x000000171603723e */ /* 0x004fc600000010ff */
        /* <DEDUP_REMOVED lines=13> */
[----:B------:R-:W-:Y:S04]  /*2ec20*/  STL [R1+0x5f8], R3 ;  /* 0x0005f80301007387 */ /* 0x000fe80000100800 */
[----:B------:R-:W2:Y:S01]  /*2ec30*/  LDL.LU R52, [R1+0x708] ;  /* 0x0007080001347983 */ /* 0x000ea20000300800 */
[----:B0-----:R-:W-:Y:S02]  /*2ec40*/  F2FP.BF16.PACK_AB R2, R48, R49 ;  /* 0x000000313002723e */ /* 0x001fe400000010ff */
[----:B-1----:R-:W-:-:S03]  /*2ec50*/  F2FP.BF16.PACK_AB R0, R50, R51 ;  /* 0x000000333200723e */ /* 0x002fc600000010ff */
[----:B------:R-:W-:Y:S04]  /*2ec60*/  STL [R1+0x5f4], R2 ;  /* 0x0005f40201007387 */ /* 0x000fe80000100800 */
[----:B--2---:R0:W-:Y:S04]  /*2ec70*/  STL [R1+0x15c4], R52 ;  /* 0x0015c43401007387 */ /* 0x0041e80000100800 */
[----:B------:R-:W-:Y:S04]  /*2ec80*/  STL [R1+0x5f0], R0 ;  /* 0x0005f00001007387 */ /* 0x000fe80000100800 */
[----:B0-----:R-:W2:Y:S04]  /*2ec90*/  LDL.LU R52, [R1+0x208] ;  /* 0x0002080001347983 */ /* 0x001ea80000300800 */
[----:B------:R-:W3:Y:S04]  /*2eca0*/  LDL.LU R53, [R1+0x71c] ;  /* 0x00071c0001357983 */ /* 0x000ee80000300800 */
[----:B---3--:R0:W-:Y:S04]  /*2ecb0*/  STL [R1+0x15c0], R53 ;  /* 0x0015c03501007387 */ /* 0x0081e80000100800 */
[----:B0-----:R-:W3:Y:S04]  /*2ecc0*/  LDL.LU R53, [R1+0x70c] ;  /* 0x00070c0001357983 */ /* 0x001ee80000300800 */
[----:B---3--:R0:W-:Y:S04]  /*2ecd0*/  STL [R1+0x15c8], R53 ;  /* 0x0015c83501007387 */ /* 0x0081e80000100800 */
[----:B0-----:R-:W2:Y:S04]  /*2ece0*/  LDL.LU R53, [R1+0x20c] ;  /* 0x00020c0001357983 */ /* 0x001ea80000300800 */
[----:B------:R-:W3:Y:S04]  /*2ecf0*/  LDL.LU R54, [R1+0x718] ;  /* 0x0007180001367983 */ /* 0x000ee80000300800 */
[----:B------:R-:W4:Y:S04]  /*2ed00*/  LDL.LU R55, [R1+0x72c] ;  /* 0x00072c0001377983 */ /* 0x000f280000300800 */
[----:B------:R-:W4:Y:S04]  /*2ed10*/  LDL.LU R61, [R1+0x728] ;  /* 0x00072800013d7983 */ /* 0x000f280000300800 */
        /* <DEDUP_REMOVED lines=55> */
[----:B------:R-:W3:Y:S01]  /*2f090*/  LDL.LU R51, [R1+0x2c0] ;  /* 0x0002c00001337983 */ /* 0x000ee20000300800 */
[----:B--2---:R-:W-:-:S03]  /*2f0a0*/  F2FP.BF16.PACK_AB R52, R53, R52 ;  /* 0x000000343534723e */ /* 0x004fc600000010ff */
[----:B------:R-:W2:Y:S04]  /*2f0b0*/  LDL.LU R53, [R1+0x15c8] ;  /* 0x0015c80001357983 */ /* 0x000ea80000300800 */
[----:B------:R0:W-:Y:S04]  /*2f0c0*/  STL [R1+0x5ec], R52 ;  /* 0x0005ec3401007387 */ /* 0x0001e80000100800 */
[----:B0-----:R-:W2:Y:S02]  /*2f0d0*/  LDL.LU R52, [R1+0x15c4] ;  /* 0x0015c40001347983 */ /* 0x001ea40000300800 */
[----:B--2---:R-:W-:-:S02]  /*2f0e0*/  F2FP.BF16.PACK_AB R52, R53, R52 ;  /* 0x000000343534723e */ /* 0x004fc400000010ff */
[----:B------:R-:W2:Y:S01]  /*2f0f0*/  LDL.LU R53, [R1+0x15c0] ;  /* 0x0015c00001357983 */ /* 0x000ea20000300800 */
[----:B---3--:R-:W-:-:S03]  /*2f100*/  F2FP.BF16.PACK_AB R12, R12, R13 ;  /* 0x0000000d0c0c723e */ /* 0x008fc600000010ff */
[----:B------:R4:W-:Y:S01]  /*2f110*/  STL [R1+0x5e8], R52 ;  /* 0x0005e83401007387 */ /* 0x0009e20000100800 */
[----:B------:R-:W-:Y:S02]  /*2f120*/  F2FP.BF16.PACK_AB R16, R16, R17 ;  /* 0x000000111010723e */ /* 0x000fe400000010ff */
[----:B------:R-:W-:Y:S02]  /*2f130*/  F2FP.BF16.PACK_AB R13, R20, R21 ;  /* 0x00000015140d723e */ /* 0x000fe400000010ff */
[----:B----4-:R-:W-:Y:S02]  /*2f140*/  F2FP.BF16.PACK_AB R52, R55, R61 ;  /* 0x0000003d3734723e */ /* 0x010fe400000010ff */
[----:B--2---:R-:W-:-:S05]  /*2f150*/  F2FP.BF16.PACK_AB R53, R53, R54 ;  /* 0x000000363535723e */ /* 0x004fca00000010ff */
[----:B------:R-:W-:Y:S04]  /*2f160*/  STL [R1+0x5e4], R53 ;  /* 0x0005e43501007387 */ /* 0x000fe80000100800 */
[----:B------:R-:W-:Y:S04]  /*2f170*/  STL [R1+0x5e0], R52 ;  /* 0x0005e03401007387 */ /* 0x000fe80000100800 */
[----:B------:R0:W-:Y:S04]  /*2f180*/  STL [R1+0x5dc], R12 ;  /* 0x0005dc0c01007387 */ /* 0x0001e80000100800 */
[----:B------:R1:W-:Y:S01]  /*2f190*/  STL [R1+0x5d8], R16 ;  /* 0x0005d81001007387 */ /* 0x0003e20000100800 */
[----:B0-----:R-:W-:-:S03]  /*2f1a0*/  F2FP.BF16.PACK_AB R12, R24, R25 ;  /* 0x00000019180c723e */ /* 0x001fc600000010ff */
[----:B------:R0:W-:Y:S01]  /*2f1b0*/  STL [R1+0x5d4], R13 ;  /* 0x0005d40d01007387 */ /* 0x0001e20000100800 */
[----:B-1----:R-:W-:-:S03]  /*2f1c0*/  F2FP.BF16.PACK_AB R16, R28, R29 ;  /* 0x0000001d1c10723e */ /* 0x002fc600000010ff */
        /* <DEDUP_REMOVED lines=9> */
[----:B--2---:R-:W-:Y:S02]  /*2f260*/  F2FP.BF16.PACK_AB R12, R3, R2 ;  /* 0x00000002030c723e */ /* 0x004fe400000010ff */
[----:B------:R-:W-:Y:S01]  /*2f270*/  F2FP.BF16.PACK_AB R3, R0, R60 ;  /* 0x0000003c0003723e */ /* 0x000fe200000010ff */
[----:B------:R-:W-:Y:S01]  /*2f280*/  STL [R1+0x4cc], R13 ;  /* 0x0004cc0d01007387 */ /* 0x000fe20000100800 */
[----:B------:R-:W-:Y:S02]  /*2f290*/  F2FP.BF16.PACK_AB R2, R11, R8 ;  /* 0x000000080b02723e */ /* 0x000fe400000010ff */
[----:B------:R-:W-:Y:S01]  /*2f2a0*/  F2FP.BF16.PACK_AB R0, R10, R5 ;  /* 0x000000050a00723e */ /* 0x000fe200000010ff */
        /* <DEDUP_REMOVED lines=241> */
[----:B----4-:R-:W-:-:S03]  /*301c0*/  F2FP.BF16.PACK_AB R52, R52, R53 ;  /* 0x000000353434723e */ /* 0x010fc600000010ff */
[----:B------:R0:W-:Y:S01]  /*301d0*/  STL [R1+0x248], R57 ;  /* 0x0002483901007387 */ /* 0x0001e20000100800 */
[----:B---3--:R-:W-:Y:S02]  /*301e0*/  F2FP.BF16.PACK_AB R53, R54, R55 ;  /* 0x000000373635723e */ /* 0x008fe400000010ff */
[----:B------:R-:W-:Y:S01]  /*301f0*/  F2FP.BF16.PACK_AB R13, R13, R16 ;  /* 0x000000100d0d723e */ /* 0x000fe200000010ff */
[----:B0-----:R-:W3:Y:S01]  /*30200*/  LDL.LU R57, [R1+0x15a4] ;  /* 0x0015a40001397983 */ /* 0x001ee20000300800 */
[----:B------:R-:W-:Y:S02]  /*30210*/  F2FP.BF16.PACK_AB R16, R21, R24 ;  /* 0x000000181510723e */ /* 0x000fe400000010ff */
[----:B--2---:R-:W-:Y:S02]  /*30220*/  F2FP.BF16.PACK_AB R41, R56, R41 ;  /* 0x000000293829723e */ /* 0x004fe400000010ff */
[----:B------:R-:W2:Y:S04]  /*30230*/  LDL.LU R56, [R1+0x15a0] ;  /* 0x0015a00001387983 */ /* 0x000ea80000300800 */
[----:B------:R0:W-:Y:S04]  /*30240*/  STL [R1+0x244], R41 ;  /* 0x0002442901007387 */ /* 0x0001e80000100800 */
[----:B0-----:R-:W4:Y:S04]  /*30250*/  LDL.LU R41, [R1+0x159c] ;  /* 0x00159c0001297983 */ /* 0x001f280000300800 */
[----:B------:R0:W-:Y:S04]  /*30260*/  STL [R1+0x240], R52 ;  /* 0x0002403401007387 */ /* 0x0001e80000100800 */
[----:B------:R-:W-:Y:S01]  /*30270*/  STL [R1+0x20c], R53 ;  /* 0x00020c3501007387 */ /* 0x000fe20000100800 */
[----:B0-----:R-:W-:-:S02]  /*30280*/  F2FP.BF16.PACK_AB R52, R61, R12 ;  /* 0x0000000c3d34723e */ /* 0x001fc400000010ff */
[----:B------:R-:W-:-:S03]  /*30290*/  F2FP.BF16.PACK_AB R12, R17, R20 ;  /* 0x00000014110c723e */ /* 0x000fc600000010ff */
[----:B------:R-:W-:Y:S04]  /*302a0*/  STL [R1+0x208], R52 ;  /* 0x0002083401007387 */ /* 0x000fe80000100800 */
[----:B------:R0:W-:Y:S04]  /*302b0*/  STL [R1+0x204], R13 ;  /* 0x0002040d01007387 */ /* 0x0001e80000100800 */
        /* <DEDUP_REMOVED lines=9> */
[----:B---3--:R-:W-:Y:S02]  /*30350*/  F2FP.BF16.PACK_AB R12, R3, R2 ;  /* 0x00000002030c723e */ /* 0x008fe400000010ff */
        /* <DEDUP_REMOVED lines=35> */
[----:B------:R-:W3:Y:S01]  /*30590*/  LDL.LU R40, [R1+0x8dc] ;  /* 0x0008dc0001287983 */ /* 0x000ee20000300800 */
[----:B0-----:R-:W-:-:S03]  /*305a0*/  F2FP.BF16.PACK_AB R0, R50, R51 ;  /* 0x000000333200723e */ /* 0x001fc600000010ff */
[----:B------:R0:W-:Y:S04]  /*305b0*/  STL [R1+0x164], R2 ;  /* 0x0001640201007387 */ /* 0x0001e80000100800 */
[----:B------:R-:W3:Y:S04]  /*305c0*/  LDL.LU R37, [R1+0x8d8] ;  /* 0x0008d80001257983 */ /* 0x000ee80000300800 */
[----:B------:R0:W-:Y:S04]  /*305d0*/  STL [R1+0x160], R0 ;  /* 0x0001600001007387 */ /* 0x0001e80000100800 */
[----:B------:R-:W2:Y:S04]  /*305e0*/  LDL.LU R36, [R1+0x8ec] ;  /* 0x0008ec0001247983 */ /* 0x000ea80000300800 */
[----:B------:R-:W2:Y:S04]  /*305f0*/  LDL.LU R33, [R1+0x8e8] ;  /* 0x0008e80001217983 */ /* 0x000ea80000300800 */
        /* <DEDUP_REMOVED lines=16> */
[----:B-1----:R-:W4:Y:S04]  /*30700*/  LDL.LU R3, [R1+0x9bc] ;  /* 0x0009bc0001037983 */ /* 0x002f280000300800 */
[----:B0-----:R-:W4:Y:S04]  /*30710*/  LDL.LU R2, [R1+0x9b8] ;  /* 0x0009b80001027983 */ /* 0x001f280000300800 */
        /* <DEDUP_REMOVED lines=36> */
[----:B---3--:R-:W-:-:S03]  /*30960*/  F2FP.BF16.PACK_AB R37, R40, R37 ;  /* 0x000000252825723e */ /* 0x008fc600000010ff */
[----:B------:R-:W3:Y:S04]  /*30970*/  LDL.LU R40, [R1+0x1598] ;  /* 0x0015980001287983 */ /* 0x000ee80000300800 */
[----:B------:R0:W-:Y:S01]  /*30980*/  STL [R1+0x15c], R37 ;  /* 0x00015c2501007387 */ /* 0x0001e20000100800 */
[----:B--2---:R-:W-:-:S03]  /*30990*/  F2FP.BF16.PACK_AB R33, R36, R33 ;  /* 0x000000212421723e */ /* 0x004fc600000010ff */
[----:B0-----:R-:W2:Y:S01]  /*309a0*/  LDL.LU R37, [R1+0x1594] ;  /* 0x0015940001257983 */ /* 0x001ea20000300800 */
[----:B----4-:R-:W-:-:S03]  /*309b0*/  F2FP.BF16.PACK_AB R29, R32, R29 ;  /* 0x0000001d201d723e */ /* 0x010fc600000010ff */
[----:B------:R-:W4:Y:S04]  /*309c0*/  LDL.LU R36, [R1+0x1590] ;  /* 0x0015900001247983 */ /* 0x000f280000300800 */
[----:B------:R0:W-:Y:S01]  /*309d0*/  STL [R1+0x158], R33 ;  /* 0x0001582101007387 */ /* 0x0001e20000100800 */
[----:B------:R-:W-:-:S03]  /*309e0*/  F2FP.BF16.PACK_AB R25, R28, R25 ;  /* 0x000000191c19723e */ /* 0x000fc600000010ff */
[----:B0-----:R-:W2:Y:S01]  /*309f0*/  LDL.LU R33, [R1+0x158c] ;  /* 0x00158c0001217983 */ /* 0x001ea20000300800 */
[----:B------:R-:W-:-:S03]  /*30a00*/  F2FP.BF16.PACK_AB R21, R24, R21 ;  /* 0x000000151815723e */ /* 0x000fc600000010ff */
[----:B------:R-:W2:Y:S04]  /*30a10*/  LDL.LU R32, [R1+0x1588] ;  /* 0x0015880001207983 */ /* 0x000ea80000300800 */
[----:B------:R0:W-:Y:S01]  /*30a20*/  STL [R1+0x154], R29 ;  /* 0x0001541d01007387 */ /* 0x0001e20000100800 */
[----:B------:R-:W-:-:S03]  /*30a30*/  F2FP.BF16.PACK_AB R17, R20, R17 ;  /* 0x000000111411723e */ /* 0x000fc600000010ff */
[----:B0-----:R-:W2:Y:S04]  /*30a40*/  LDL.LU R29, [R1+0x1584] ;  /* 0x00158400011d7983 */ /* 0x001ea80000300800 */
[----:B------:R-:W2:Y:S04]  /*30a50*/  LDL.LU R28, [R1+0x1580] ;  /* 0x00158000011c7983 */ /* 0x000ea80000300800 */
[----:B------:R0:W-:Y:S01]  /*30a60*/  STL [R1+0x150], R25 ;  /* 0x0001501901007387 */ /* 0x0001e20000100800 */
[----:B------:R-:W-:Y:S02]  /*30a70*/  F2FP.BF16.PACK_AB R13, R16, R13 ;  /* 0x0000000d100d723e */ /* 0x000fe400000010ff */
[----:B------:R-:W-:Y:S01]  /*30a80*/  F2FP.BF16.PACK_AB R52, R12, R52 ;  /* 0x000000340c34723e */ /* 0x000fe200000010ff */
[----:B0-----:R-:W2:Y:S04]  /*30a90*/  LDL.LU R25, [R1+0x157c] ;  /* 0x00157c0001197983 */ /* 0x001ea80000300800 */
[----:B------:R-:W2:Y:S04]  /*30aa0*/  LDL.LU R24, [R1+0x1578] ;  /* 0x0015780001187983 */ /* 0x000ea80000300800 */
[----:B------:R0:W-:Y:S01]  /*30ab0*/  STL [R1+0x14c], R21 ;  /* 0x00014c1501007387 */ /* 0x0001e20000100800 */
[----:B------:R-:W-:-:S03]  /*30ac0*/  F2FP.BF16.PACK_AB R53, R53, R54 ;  /* 0x000000363535723e */ /* 0x000fc600000010ff */
        /* <DEDUP_REMOVED lines=10> */
[----:B------:R0:W-:Y:S04]  /*30b70*/  STL [R1+0x140], R52 ;  /* 0x0001403401007387 */ /* 0x0001e80000100800 */
[----:B------:R-:W-:Y:S01]  /*30b80*/  STL [R1+0xbc], R53 ;  /* 0x0000bc3501007387 */ /* 0x000fe20000100800 */
[----:B0-----:R-:W-:-:S05]  /*30b90*/  F2FP.BF16.PACK_AB R52, R55, R61 ;  /* 0x0000003d3734723e */ /* 0x001fca00000010ff */
[----:B------:R-:W-:Y:S04]  /*30ba0*/  STL [R1+0xb8], R52 ;  /* 0x0000b83401007387 */ /* 0x000fe80000100800 */
[----:B------:R-:W2:Y:S04]  /*30bb0*/  LDL.LU R49, [R1+0x1d4] ;  /* 0x0001d40001317983 */ /* 0x000ea80000300800 */
[----:B------:R0:W-:Y:S04]  /*30bc0*/  STL [R1+0xb4], R3 ;  /* 0x0000b40301007387 */ /* 0x0001e80000100800 */
[----:B------:R-:W2:Y:S04]  /*30bd0*/  LDL.LU R50, [R1+0x1d0] ;  /* 0x0001d00001327983 */ /* 0x000ea80000300800 */
[----:B------:R1:W-:Y:S01]  /*30be0*/  STL [R1+0xb0], R2 ;  /* 0x0000b00201007387 */ /* 0x0003e20000100800 */
[----:B0-----:R-:W-:-:S02]  /*30bf0*/  F2FP.BF16.PACK_AB R3, R11, R8 ;  /* 0x000000080b03723e */ /* 0x001fc400000010ff */
[----:B-1----:R-:W-:-:S05]  /*30c00*/  F2FP.BF16.PACK_AB R2, R0, R60 ;  /* 0x0000003c0002723e */ /* 0x002fca00000010ff */
[----:B------:R0:W-:Y:S04]  /*30c10*/  STL [R1+0xac], R2 ;  /* 0x0000ac0201007387 */ /* 0x0001e80000100800 */
[----:B------:R1:W-:Y:S01]  /*30c20*/  STL [R1+0xa8], R3 ;  /* 0x0000a80301007387 */ /* 0x0003e20000100800 */
[----:B0-----:R-:W-:-:S03]  /*30c30*/  F2FP.BF16.PACK_AB R2, R9, R34 ;  /* 0x000000220902723e */ /* 0x001fc600000010ff */
[----:B------:R-:W3:Y:S01]  /*30c40*/  LDL.LU R34, [R1+0x1e4] ;  /* 0x0001e40001227983 */ /* 0x000ee20000300800 */
[----:B------:R-:W-:Y:S02]  /*30c50*/  F2FP.BF16.PACK_AB R0, R10, R5 ;  /* 0x000000050a00723e */ /* 0x000fe400000010ff */
[----:B-1----:R-:W-:-:S03]  /*30c60*/  F2FP.BF16.PACK_AB R3, R45, R46 ;  /* 0x0000002e2d03723e */ /* 0x002fc600000010ff */
[----:B------:R0:W-:Y:S04]  /*30c70*/  STL [R1+0xa4], R0 ;  /* 0x0000a40001007387 */ /* 0x0001e80000100800 */
[----:B------:R-:W-:Y:S01]  /*30c80*/  STL [R1+0xa0], R2 ;  /* 0x0000a00201007387 */ /* 0x000fe20000100800 */
[----:B0-----:R-:W-:-:S05]  /*30c90*/  F2FP.BF16.PACK_AB R0, R4, R44 ;  /* 0x0000002c0400723e */ /* 0x001fca00000010ff */
[----:B------:R0:W-:Y:S04]  /*30ca0*/  STL [R1+0x9c], R0 ;  /* 0x00009c0001007387 */ /* 0x0001e80000100800 */
[----:B------:R1:W-:Y:S01]  /*30cb0*/  STL [R1+0x98], R3 ;  /* 0x0000980301007387 */ /* 0x0003e20000100800 */
[----:B0-----:R-:W-:-:S03]  /*30cc0*/  F2FP.BF16.PACK_AB R0, R7, R43 ;  /* 0x0000002b0700723e */ /* 0x001fc600000010ff */
[----:B------:R-:W4:Y:S01]  /*30cd0*/  LDL.LU R43, [R1+0x1f4] ;  /* 0x0001f400012b7983 */ /* 0x000f220000300800 */
[----:B------:R-:W-:-:S05]  /*30ce0*/  F2FP.BF16.PACK_AB R2, R47, R6 ;  /* 0x000000062f02723e */ /* 0x000fca00000010ff */
[----:B------:R0:W-:Y:S04]  /*30cf0*/  STL [R1+0x94], R2 ;  /* 0x0000940201007387 */ /* 0x0001e80000100800 */
[----:B------:R0:W-:Y:S01]  /*30d00*/  STL [R1+0x90], R0 ;  /* 0x0000900001007387 */ /* 0x0001e20000100800 */
[----:B-1----:R-:W-:Y:S02]  /*30d10*/  F2FP.BF16.PACK_AB R3, R22, R23 ;  /* 0x000000171603723e */ /* 0x002fe400000010ff */
[----:B0-----:R-:W-:Y:S02]  /*30d20*/  F2FP.BF16.PACK_AB R2, R14, R15 ;  /* 0x0000000f0e02723e */ /* 0x001fe400000010ff */
[----:B------:R-:W-:-:S03]  /*30d30*/  F2FP.BF16.PACK_AB R0, R18, R19 ;  /* 0x000000131200723e */ /* 0x000fc600000010ff */
        /* <DEDUP_REMOVED lines=11> */
[----:B------:R-:W-:Y:S04]  /*30df0*/  STL [R1+0x74], R2 ;  /* 0x0000740201007387 */ /* 0x000fe80000100800 */
[----:B------:R-:W4:Y:S04]  /*30e00*/  LDL.LU R44, [R1+0x77c] ;  /* 0x00077c00012c7983 */ /* 0x000f280000300800 */
[----:B------:R-:W-:Y:S04]  /*30e10*/  STL [R1+0x70], R0 ;  /* 0x0000700001007387 */ /* 0x000fe80000100800 */
[----:B------:R-:W4:Y:S04]  /*30e20*/  LDL.LU R45, [R1+0x778] ;  /* 0x00077800012d7983 */ /* 0x000f280000300800 */
[----:B------:R-:W4:Y:S04]  /*30e30*/  LDL.LU R46, [R1+0x78c] ;  /* 0x00078c00012e7983 */ /* 0x000f280000300800 */
[----:B------:R-:W4:Y:S04]  /*30e40*/  LDL.LU R47, [R1+0x788] ;  /* 0x00078800012f7983 */ /* 0x000f280000300800 */
[----:B------:R-:W4:Y:S04]  /*30e50*/  LDL.LU R15, [R1+0x4ec] ;  /* 0x0004ec00010f7983 */ /* 0x000f280000300800 */
[----:B------:R-:W4:Y:S04]  /*30e60*/  LDL.LU R26, [R1+0x4e8] ;  /* 0x0004e800011a7983 */ /* 0x000f280000300800 */
[----:B------:R-:W4:Y:S01]  /*30e70*/  LDL.LU R27, [R1+0x4fc] ;  /* 0x0004fc00011b7983 */ /* 0x000f220000300800 */
[----:B------:R-:W-:-:S03]  /*30e80*/  F2FP.BF16.PACK_AB R59, R48, R51 ;  /* 0x00000033303b723e */ /* 0x000fc600000010ff */
[----:B------:R-:W4:Y:S04]  /*30e90*/  LDL.LU R31, [R1+0x4f8] ;  /* 0x0004f800011f7983 */ /* 0x000f280000300800 */
[----:B------:R-:W4:Y:S04]  /*30ea0*/  LDL.LU R42, [R1+0x774] ;  /* 0x00077400012a7983 */ /* 0x000f280000300800 */
[----:B------:R-:W4:Y:S04]  /*30eb0*/  LDL.LU R51, [R1+0x770] ;  /* 0x0007700001337983 */ /* 0x000f280000300800 */
[----:B------:R-:W-:Y:S04]  /*30ec0*/  STL [R1+0x1488], R59 ;  /* 0x0014883b01007387 */ /* 0x000fe80000100800 */
[----:B------:R-:W4:Y:S01]  /*30ed0*/  LDL.LU R35, [R1+0x784] ;  /* 0x0007840001237983 */ /* 0x000f220000300800 */
[----:B--2---:R-:W-:-:S03]  /*30ee0*/  F2FP.BF16.PACK_AB R58, R49, R50 ;  /* 0x00000032313a723e */ /* 0x004fc600000010ff */
[----:B------:R-:W2:Y:S04]  /*30ef0*/  LDL.LU R50, [R1+0x780] ;  /* 0x0007800001327983 */ /* 0x000ea80000300800 */
[----:B------:R-:W2:Y:S04]  /*30f00*/  LDL.LU R38, [R1+0x4e4] ;  /* 0x0004e40001267983 */ /* 0x000ea80000300800 */
[----:B------:R-:W2:Y:S04]  /*30f10*/  LDL.LU R49, [R1+0x4e0] ;  /* 0x0004e00001317983 */ /* 0x000ea80000300800 */
[----:B------:R-:W2:Y:S04]  /*30f20*/  LDL.LU R39, [R1+0x4f4] ;  /* 0x0004f40001277983 */ /* 0x000ea80000300800 */
[----:B------:R-:W2:Y:S04]  /*30f30*/  LDL.LU R48, [R1+0x4f0] ;  /* 0x0004f00001307983 */ /* 0x000ea80000300800 */
[----:B------:R-:W-:Y:S01]  /*30f40*/  STL [R1+0x148c], R58 ;  /* 0x00148c3a01007387 */ /* 0x000fe20000100800 */
[----:B---3--:R-:W-:-:S05]  /*30f50*/  F2FP.BF16.PACK_AB R57, R34, R57 ;  /* 0x000000392239723e */ /* 0x008fca00000010ff */
[----:B------:R-:W-:Y:S04]  /*30f60*/  STL [R1+0x1490], R57 ;  /* 0x0014903901007387 */ /* 0x000fe80000100800 */
        /* <DEDUP_REMOVED lines=8> */
[----:B----4-:R-:W-:-:S03]  /*30ff0*/  F2FP.BF16.PACK_AB R56, R43, R56 ;  /* 0x000000382b38723e */ /* 0x010fc600000010ff */
[----:B------:R-:W4:Y:S04]  /*31000*/  LDL.LU R34, [R1+0x5b4] ;  /* 0x0005b40001227983 */ /* 0x000f280000300800 */
[----:B------:R-:W4:Y:S04]  /*31010*/  LDL.LU R43, [R1+0x5b0] ;  /* 0x0005b000012b7983 */ /* 0x000f280000300800 */
[----:B------:R-:W-:Y:S01]  /*31020*/  STL [R1+0x1494], R56 ;  /* 0x0014943801007387 */ /* 0x000fe20000100800 */
[----:B------:R-:W-:Y:S02]  /*31030*/  F2FP.BF16.PACK_AB R55, R44, R45 ;  /* 0x0000002d2c37723e */ /* 0x000fe400000010ff */
[----:B------:R-:W-:-:S03]  /*31040*/  F2FP.BF16.PACK_AB R54, R46, R47 ;  /* 0x0000002f2e36723e */ /* 0x000fc600000010ff */
[----:B------:R-:W-:Y:S01]  /*31050*/  STL [R1+0x1498], R55 ;  /* 0x0014983701007387 */ /* 0x000fe20000100800 */
[----:B------:R-:W-:-:S03]  /*31060*/  F2FP.BF16.PACK_AB R53, R15, R26 ;  /* 0x0000001a0f35723e */ /* 0x000fc600000010ff */
[----:B------:R-:W-:Y:S01]  /*31070*/  STL [R1+0x149c], R54 ;  /* 0x00149c3601007387 */ /* 0x000fe20000100800 */
[----:B------:R-:W-:-:S03]  /*31080*/  F2FP.BF16.PACK_AB R52, R27, R31 ;  /* 0x0000001f1b34723e */ /* 0x000fc600000010ff */
[----:B------:R0:W-:Y:S04]  /*31090*/  STL [R1+0x14a0], R53 ;  /* 0x0014a03501007387 */ /* 0x0001e80000100800 */
[----:B------:R-:W-:Y:S01]  /*310a0*/  STL [R1+0x14a4], R52 ;  /* 0x0014a43401007387 */ /* 0x000fe20000100800 */
[----:B------:R-:W-:-:S03]  /*310b0*/  F2FP.BF16.PACK_AB R51, R42, R51 ;  /* 0x000000332a33723e */ /* 0x000fc600000010ff */
[----:B------:R-:W4:Y:S04]  /*310c0*/  LDL.LU R31, [R1+0x5c4] ;  /* 0x0005c400011f7983 */ /* 0x000f280000300800 */
[----:B------:R-:W4:Y:S04]  /*310d0*/  LDL.LU R42, [R1+0x5c0] ;  /* 0x0005c000012a7983 */ /* 0x000f280000300800 */
[----:B------:R-:W-:Y:S01]  /*310e0*/  STL [R1+0x14a8], R51 ;  /* 0x0014a83301007387 */ /* 0x000fe20000100800 */
[----:B--2---:R-:W-:Y:S02]  /*310f0*/  F2FP.BF16.PACK_AB R50, R35, R50 ;  /* 0x000000322332723e */ /* 0x004fe400000010ff */
[----:B------:R-:W-:-:S03]  /*31100*/  F2FP.BF16.PACK_AB R49, R38, R49 ;  /* 0x000000312631723e */ /* 0x000fc600000010ff */
[----:B------:R-:W-:Y:S04]  /*31110*/  STL [R1+0x14ac], R50 ;  /* 0x0014ac3201007387 */ /* 0x000fe80000100800 */
[----:B------:R-:W-:Y:S04]  /*31120*/  STL [R1+0x14b0], R49 ;  /* 0x0014b03101007387 */ /* 0x000fe80000100800 */
[----:B------:R-:W2:Y:S01]  /*31130*/  LDL.LU R27, [R1+0x464] ;  /* 0x00046400011b7983 */ /* 0x000ea20000300800 */
[----:B------:R-:W-:-:S03]  /*31140*/  F2FP.BF16.PACK_AB R48, R39, R48 ;  /* 0x000000302730723e */ /* 0x000fc600000010ff */
        /* <DEDUP_REMOVED lines=8> */
[----:B------:R-:W3:Y:S01]  /*311d0*/  LDL.LU R15, [R1+0x414] ;  /* 0x00041400010f7983 */ /* 0x000ee20000300800 */
[----:B------:R-:W-:-:S03]  /*311e0*/  F2FP.BF16.PACK_AB R46, R14, R18 ;  /* 0x000000120e2e723e */ /* 0x000fc600000010ff */
[----:B------:R-:W3:Y:S01]  /*311f0*/  LDL.LU R35, [R1+0x410] ;  /* 0x0004100001237983 */ /* 0x000ee20000300800 */
[----:B------:R-:W-:-:S03]  /*31200*/  F2FP.BF16.PACK_AB R45, R19, R22 ;  /* 0x00000016132d723e */ /* 0x000fc600000010ff */
[----:B------:R-:W-:Y:S04]  /*31210*/  STL [R1+0x14b4], R48 ;  /* 0x0014b43001007387 */ /* 0x000fe80000100800 */
[----:B------:R-:W-:Y:S01]  /*31220*/  STL [R1+0x14b8], R47 ;  /* 0x0014b82f01007387 */ /* 0x000fe20000100800 */
[----:B------:R-:W-:-:S03]  /*31230*/  F2FP.BF16.PACK_AB R44, R23, R30 ;  /* 0x0000001e172c723e */ /* 0x000fc600000010ff */
[----:B------:R-:W-:Y:S04]  /*31240*/  STL [R1+0x14bc], R46 ;  /* 0x0014bc2e01007387 */ /* 0x000fe80000100800 */
[----:B------:R-:W-:Y:S01]  /*31250*/  STL [R1+0x14c0], R45 ;  /* 0x0014c02d01007387 */ /* 0x000fe20000100800 */
[----:B----4-:R-:W-:-:S03]  /*31260*/  F2FP.BF16.PACK_AB R43, R34, R43 ;  /* 0x0000002b222b723e */ /* 0x010fc600000010ff */
[----:B------:R-:W-:Y:S04]  /*31270*/  STL [R1+0x14c4], R44 ;  /* 0x0014c42c01007387 */ /* 0x000fe80000100800 */
[----:B------:R-:W4:Y:S04]  /*31280*/  LDL.LU R9, [R1+0x424] ;  /* 0x0004240001097983 */ /* 0x000f280000300800 */
[----:B------:R-:W4:Y:S04]  /*31290*/  LDL.LU R34, [R1+0x420] ;  /* 0x0004200001227983 */ /* 0x000f280000300800 */
[----:B------:R-:W4:Y:S04]  /*312a0*/  LDL.LU R4, [R1+0x434] ;  /* 0x0004340001047983 */ /* 0x000f280000300800 */
[----:B------:R-:W-:Y:S04]  /*312b0*/  STL [R1+0x14c8], R43 ;  /* 0x0014c82b01007387 */ /* 0x000fe80000100800 */
[----:B------:R-:W4:Y:S04]  /*312c0*/  LDL.LU R7, [R1+0x444] ;  /* 0x0004440001077983 */ /* 0x000f280000300800 */
[----:B------:R-:W4:Y:S01]  /*312d0*/  LDL.LU R6, [R1+0x31c] ;  /* 0x00031c0001067983 */ /* 0x000f220000300800 */
[----:B------:R-:W-:-:S03]  /*312e0*/  F2FP.BF16.PACK_AB R42, R31, R42 ;  /* 0x0000002a1f2a723e */ /* 0x000fc600000010ff */
[----:B------:R-:W4:Y:S04]  /*312f0*/  LDL.LU R31, [R1+0x318] ;  /* 0x00031800011f7983 */ /* 0x000f280000300800 */
[----:B------:R-:W4:Y:S04]  /*31300*/  LDL.LU R14, [R1+0x32c] ;  /* 0x00032c00010e7983 */ /* 0x000f280000300800 */
[----:B------:R-:W4:Y:S04]  /*31310*/  LDL.LU R30, [R1+0x328] ;  /* 0x00032800011e7983 */ /* 0x000f280000300800 */
[----:B------:R-:W-:Y:S04]  /*31320*/  STL [R1+0x14cc], R42 ;  /* 0x0014cc2a01007387 */ /* 0x000fe80000100800 */
[----:B------:R-:W4:Y:S04]  /*31330*/  LDL.LU R18, [R1+0x33c] ;  /* 0x00033c0001127983 */ /* 0x000f280000300800 */
[----:B------:R-:W4:Y:S04]  /*31340*/  LDL.LU R22, [R1+0x34c] ;  /* 0x00034c0001167983 */ /* 0x000f280000300800 */
[----:B------:R-:W4:Y:S01]  /*31350*/  LDL.LU R23, [R1+0x314] ;  /* 0x0003140001177983 */ /* 0x000f220000300800 */
[----:B--2---:R-:W-:-:S03]  /*31360*/  F2FP.BF16.PACK_AB R41, R27, R41 ;  /* 0x000000291b29723e */ /* 0x004fc600000010ff */
[----:B------:R-:W2:Y:S01]  /*31370*/  LDL.LU R27, [R1+0x310] ;  /* 0x00031000011b7983 */ /* 0x000ea20000300800 */
[----:B------:R-:W-:-:S03]  /*31380*/  F2FP.BF16.PACK_AB R40, R26, R40 ;  /* 0x000000281a28723e */ /* 0x000fc600000010ff */
[----:B------:R-:W-:Y:S04]  /*31390*/  STL [R1+0x14d0], R41 ;  /* 0x0014d02901007387 */ /* 0x000fe80000100800 */
[----:B------:R-:W2:Y:S01]  /*313a0*/  LDL.LU R19, [R1+0x324] ;  /* 0x0003240001137983 */ /* 0x000ea20000300800 */
[----:B------:R-:W-:-:S03]  /*313b0*/  F2FP.BF16.PACK_AB R39, R11, R39 ;  /* 0x000000270b27723e */ /* 0x000fc600000010ff */
[----:B------:R-:W2:Y:S01]  /*313c0*/  LDL.LU R26, [R1+0x320] ;  /* 0x00032000011a7983 */ /* 0x000ea20000300800 */
[----:B------:R-:W-:-:S03]  /*313d0*/  F2FP.BF16.PACK_AB R38, R8, R38 ;  /* 0x000000260826723e */ /* 0x000fc600000010ff */
[----:B------:R-:W-:Y:S01]  /*313e0*/  STL [R1+0x14d4], R40 ;  /* 0x0014d42801007387 */ /* 0x000fe20000100800 */
[----:B------:R-:W-:-:S03]  /*313f0*/  F2FP.BF16.PACK_AB R37, R10, R37 ;  /* 0x000000250a25723e */ /* 0x000fc600000010ff */
[----:B------:R-:W-:Y:S01]  /*31400*/  STL [R1+0x14d8], R39 ;  /* 0x0014d82701007387 */ /* 0x000fe20000100800 */
[----:B------:R-:W-:-:S03]  /*31410*/  F2FP.BF16.PACK_AB R36, R5, R36 ;  /* 0x000000240524723e */ /* 0x000fc600000010ff */
[----:B------:R-:W-:Y:S04]  /*31420*/  STL [R1+0x14dc], R38 ;  /* 0x0014dc2601007387 */ /* 0x000fe80000100800 */
[----:B------:R-:W-:Y:S01]  /*31430*/  STL [R1+0x14e0], R37 ;  /* 0x0014e02501007387 */ /* 0x000fe20000100800 */
[----:B---3--:R-:W-:-:S03]  /*31440*/  F2FP.BF16.PACK_AB R35, R15, R35 ;  /* 0x000000230f23723e */ /* 0x008fc600000010ff */
[----:B------:R-:W-:Y:S04]  /*31450*/  STL [R1+0x14e4], R36 ;  /* 0x0014e42401007387 */ /* 0x000fe80000100800 */
[----:B------:R-:W3:Y:S04]  /*31460*/  LDL.LU R15, [R1+0x334] ;  /* 0x00033400010f7983 */ /* 0x000ee80000300800 */
[----:B------:R-:W-:Y:S01]  /*31470*/  STL [R1+0x14e8], R35 ;  /* 0x0014e82301007387 */ /* 0x000fe20000100800 */
[----:B----4-:R-:W-:Y:S02]  /*31480*/  F2FP.BF16.PACK_AB R34, R9, R34 ;  /* 0x000000220922723e */ /* 0x010fe400000010ff */
[----:B------:R-:W-:-:S03]  /*31490*/  F2FP.BF16.PACK_AB R33, R4, R33 ;  /* 0x000000210421723e */ /* 0x000fc600000010ff */
[----:B------:R-:W-:Y:S04]  /*314a0*/  STL [R1+0x14ec], R34 ;  /* 0x0014ec2201007387 */ /* 0x000fe80000100800 */
[----:B------:R-:W-:Y:S01]  /*314b0*/  STL [R1+0x14f0], R33 ;  /* 0x0014f02101007387 */ /* 0x000fe20000100800 */
[----:B------:R-:W-:-:S03]  /*314c0*/  F2FP.BF16.PACK_AB R32, R7, R32 ;  /* 0x000000200720723e */ /* 0x000fc600000010ff */
        /* <DEDUP_REMOVED lines=8> */
[----:B------:R-:W-:Y:S04]  /*31550*/  STL [R1+0x1500], R29 ;  /* 0x0015001d01007387 */ /* 0x000fe80000100800 */
[----:B------:R-:W-:Y:S04]  /*31560*/  STL [R1+0x1504], R28 ;  /* 0x0015041c01007387 */ /* 0x000fe80000100800 */
[----:B0-----:R-:W4:Y:S01]  /*31570*/  LDL.LU R53, [R1+0x9dc] ;  /* 0x0009dc0001357983 */ /* 0x001f220000300800 */
[----:B--2---:R-:W-:-:S03]  /*31580*/  F2FP.BF16.PACK_AB R27, R23, R27 ;  /* 0x0000001b171b723e */ /* 0x004fc600000010ff */
[----:B------:R-:W2:Y:S04]  /*31590*/  LDL.LU R23, [R1+0x9d8] ;  /* 0x0009d80001177983 */ /* 0x000ea80000300800 */
[----:B------:R-:W2:Y:S04]  /*315a0*/  LDL.LU R54, [R1+0x9ec] ;  /* 0x0009ec0001367983 */ /* 0x000ea80000300800 */
[----:B------:R-:W2:Y:S01]  /*315b0*/  LDL.LU R22, [R1+0x9e8] ;  /* 0x0009e80001167983 */ /* 0x000ea20000300800 */
[----:B------:R-:W-:-:S03]  /*315c0*/  F2FP.BF16.PACK_AB R26, R19, R26 ;  /* 0x0000001a131a723e */ /* 0x000fc600000010ff */
[----:B------:R-:W-:Y:S04]  /*315d0*/  STL [R1+0x1508], R27 ;  /* 0x0015081b01007387 */ /* 0x000fe80000100800 */
[----:B------:R-:W2:Y:S04]  /*315e0*/  LDL.LU R55, [R1+0x9fc] ;  /* 0x0009fc0001377983 */ /* 0x000ea80000300800 */
[----:B------:R-:W2:Y:S04]  /*315f0*/  LDL.LU R56, [R1+0xa1c] ;  /* 0x000a1c0001387983 */ /* 0x000ea80000300800 */
[----:B------:R-:W2:Y:S04]  /*31600*/  LDL.LU R57, [R1+0x9d4] ;  /* 0x0009d40001397983 */ /* 0x000ea80000300800 */
[----:B------:R-:W2:Y:S04]  /*31610*/  LDL.LU R19, [R1+0x9d0] ;  /* 0x0009d00001137983 */ /* 0x000ea80000300800 */
[----:B------:R-:W2:Y:S04]  /*31620*/  LDL.LU R58, [R1+0x9e4] ;  /* 0x0009e400013a7983 */ /* 0x000ea80000300800 */
[----:B------:R-:W2:Y:S01]  /*31630*/  LDL.LU R18, [R1+0x9e0] ;  /* 0x0009e00001127983 */ /* 0x000ea20000300800 */
[----:B---3--:R-:W-:-:S03]  /*31640*/  F2FP.BF16.PACK_AB R25, R15, R25 ;  /* 0x000000190f19723e */ /* 0x008fc600000010ff */
[----:B------:R-:W-:Y:S04]  /*31650*/  STL [R1+0x150c], R26 ;  /* 0x00150c1a01007387 */ /* 0x000fe80000100800 */
[----:B------:R-:W3:Y:S04]  /*31660*/  LDL.LU R59, [R1+0x9f4] ;  /* 0x0009f400013b7983 */ /* 0x000ee80000300800 */
[----:B------:R-:W3:Y:S04]  /*31670*/  LDL.LU R61, [R1+0xa14] ;  /* 0x000a1400013d7983 */ /* 0x000ee80000300800 */
[----:B------:R-:W3:Y:S04]  /*31680*/  LDL.LU R3, [R1+0xa2c] ;  /* 0x000a2c0001037983 */ /* 0x000ee80000300800 */
[----:B------:R-:W3:Y:S04]  /*31690*/  LDL.LU R15, [R1+0xa28] ;  /* 0x000a2800010f7983 */ /* 0x000ee80000300800 */
[----:B------:R-:W3:Y:S04]  /*316a0*/  LDL.LU R2, [R1+0xa3c] ;  /* 0x000a3c0001027983 */ /* 0x000ee80000300800 */
[----:B------:R-:W3:Y:S04]  /*316b0*/  LDL.LU R14, [R1+0xa38] ;  /* 0x000a3800010e7983 */ /* 0x000ee80000300800 */
        /* <DEDUP_REMOVED lines=13> */
[----:B--2---:R-:W-:Y:S02]  /*31790*/  F2FP.BF16.PACK_AB R23, R53, R23 ;  /* 0x000000173517723e */ /* 0x004fe400000010ff */
[----:B------:R-:W-:-:S03]  /*317a0*/  F2FP.BF16.PACK_AB R22, R54, R22 ;  /* 0x000000163616723e */ /* 0x000fc600000010ff */
[----:B------:R-:W-:Y:S01]  /*317b0*/  STL [R1+0x1518], R23 ;  /* 0x0015181701007387 */ /* 0x000fe20000100800 */
        /* <DEDUP_REMOVED lines=8> */
[----:B---3--:R-:W-:-:S03]  /*31840*/  F2FP.BF16.PACK_AB R17, R59, R17 ;  /* 0x000000113b11723e */ /* 0x008fc600000010ff */
        /* <DEDUP_REMOVED lines=16> */
[----:B------:R-:W-:Y:S04]  /*31950*/  STL [R1+0x154c], R10 ;  /* 0x00154c0a01007387 */ /* 0x000fe80000100800 */
[----:B------:R-:W-:Y:S01]  /*31960*/  STL [R1+0x1550], R9 ;  /* 0x0015500901007387 */ /* 0x000fe20000100800 */
[----:B----4-:R-:W-:-:S03]  /*31970*/  F2FP.BF16.PACK_AB R8, R6, R7 ;  /* 0x000000070608723e */ /* 0x010fc600000010ff */
[----:B------:R-:W2:Y:S04]  /*31980*/  LDL.LU R7, [R1+0x108] ;  /* 0x0001080001077983 */ /* 0x000ea80000300800 */
[----:B------:R-:W3:Y:S04]  /*31990*/  LDL.LU R6, [R1+0x118] ;  /* 0x0001180001067983 */ /* 0x000ee80000300800 */
[----:B---3--:R0:W-:Y:S04]  /*319a0*/  STL [R1+0x155c], R6 ;  /* 0x00155c0601007387 */ /* 0x0081e80000100800 */
[----:B0-----:R-:W2:Y:S04]  /*319b0*/  LDL.LU R6, [R1+0x10c] ;  /* 0x00010c0001067983 */ /* 0x001ea80000300800 */
[----:B------:R0:W-:Y:S04]  /*319c0*/  STL [R1+0x1554], R8 ;  /* 0x0015540801007387 */ /* 0x0001e80000100800 */
[----:B0-----:R-:W3:Y:S04]  /*319d0*/  LDL.LU R8, [R1+0x12c] ;  /* 0x00012c0001087983 */ /* 0x001ee80000300800 */
[----:B---3--:R0:W-:Y:S04]  /*319e0*/  STL [R1+0x1558], R8 ;  /* 0x0015580801007387 */ /* 0x0081e80000100800 */
[----:B0-----:R-:W3:Y:S04]  /*319f0*/  LDL.LU R8, [R1+0x11c] ;  /* 0x00011c0001087983 */ /* 0x001ee80000300800 */
        /* <DEDUP_REMOVED lines=56> */
[----:B------:R-:W2:Y:S04]  /*31d80*/  LDL.LU R2, [R1+0x4a4] ;  /* 0x0004a40001027983 */ /* 0x000ea80000300800 */
[----:B------:R-:W2:Y:S04]  /*31d90*/  LDL.LU R0, [R1+0x4a0] ;  /* 0x0004a00001007983 */ /* 0x000ea80000300800 */
[----:B------:R-:W2:Y:S04]  /*31da0*/  LDL.LU R60, [R1+0x4b4] ;  /* 0x0004b400013c7983 */ /* 0x000ea80000300800 */
[----:B------:R-:W3:Y:S02]  /*31db0*/  LDL.LU R6, [R1+0x155c] ;  /* 0x00155c0001067983 */ /* 0x000ee40000300800 */
[----:B---3--:R-:W-:-:S02]  /*31dc0*/  F2FP.BF16.PACK_AB R6, R8, R6 ;  /* 0x000000060806723e */ /* 0x008fc400000010ff */
[----:B------:R-:W4:Y:S01]  /*31dd0*/  LDL.LU R8, [R1+0x1558] ;  /* 0x0015580001087983 */ /* 0x000f220000300800 */
[----:B------:R-:W-:Y:S02]  /*31de0*/  F2FP.BF16.PACK_AB R11, R10, R11 ;  /* 0x0000000b0a0b723e */ /* 0x000fe400000010ff */
[----:B------:R-:W-:Y:S02]  /*31df0*/  F2FP.BF16.PACK_AB R4, R9, R4 ;  /* 0x000000040904723e */ /* 0x000fe400000010ff */
[----:B------:R-:W-:Y:S02]  /*31e00*/  F2FP.BF16.PACK_AB R13, R12, R13 ;  /* 0x0000000d0c0d723e */ /* 0x000fe400000010ff */
[----:B------:R-:W-:Y:S02]  /*31e10*/  F2FP.BF16.PACK_AB R15, R14, R15 ;  /* 0x0000000f0e0f723e */ /* 0x000fe400000010ff */
[----:B------:R-:W-:Y:S02]  /*31e20*/  F2FP.BF16.PACK_AB R17, R16, R17 ;  /* 0x000000111011723e */ /* 0x000fe400000010ff */
[----:B------:R-:W-:-:S02]  /*31e30*/  F2FP.BF16.PACK_AB R19, R18, R19 ;  /* 0x000000131213723e */ /* 0x000fc400000010ff */
        /* <DEDUP_REMOVED lines=20> */
[----:B--2---:R-:W-:Y:S02]  /*31f80*/  F2FP.BF16.PACK_AB R3, R61, R3 ;  /* 0x000000033d03723e */ /* 0x004fe400000010ff */
[----:B----4-:R-:W-:Y:S02]  /*31f90*/  F2FP.BF16.PACK_AB R5, R8, R5 ;  /* 0x000000050805723e */ /* 0x010fe400000010ff */
[----:B------:R0:W5:Y:S04]  /*31fa0*/  LDL.LU R8, [R1+0x1554] ;  /* 0x0015540001087983 */ /* 0x0001680000300800 */
[----:B------:R0:W5:Y:S04]  /*31fb0*/  LDL.LU R9, [R1+0x1550] ;  /* 0x0015500001097983 */ /* 0x0001680000300800 */
[----:B------:R0:W5:Y:S04]  /*31fc0*/  LDL.LU R10, [R1+0x154c] ;  /* 0x00154c00010a7983 */ /* 0x0001680000300800 */
[----:B------:R1:W-:Y:S04]  /*31fd0*/  STL [R1+0x4c], R11 ;  /* 0x00004c0b01007387 */ /* 0x0003e80000100800 */
[----:B-1----:R0:W5:Y:S04]  /*31fe0*/  LDL.LU R11, [R1+0x1548] ;  /* 0x00154800010b7983 */ /* 0x0021680000300800 */
        /* <DEDUP_REMOVED lines=43> */
[----:B------:R1:W-:Y:S04]  /*322a0*/  STL [R1], R41 ;  /* 0x0000002901007387 */ /* 0x0003e80000100800 */
        /* <DEDUP_REMOVED lines=28> */
[----:B------:R-:W2:Y:S01]  /*32470*/  LDL.LU R61, [R1+0x1484] ;  /* 0x00148400013d7983 */ /* 0x000ea20000300800 */
[----:B------:R-:W-:-:S03]  /*32480*/  F2FP.BF16.PACK_AB R2, R2, R0 ;  /* 0x000000000202723e */ /* 0x000fc600000010ff */
[----:B------:R0:W-:Y:S01]  /*32490*/  STL [R1+0x38], R3 ;  /* 0x0000380301007387 */ /* 0x0001e20000100800 */
[----:B--2---:R-:W-:-:S05]  /*324a0*/  F2FP.BF16.PACK_AB R0, R60, R61 ;  /* 0x0000003d3c00723e */ /* 0x004fca00000010ff */
[----:B------:R0:W-:Y:S04]  /*324b0*/  STL [R1+0x30], R0 ;  /* 0x0000300001007387 */ /* 0x0001e80000100800 */
[----:B------:R0:W-:Y:S02]  /*324c0*/  STL [R1+0x34], R2 ;  /* 0x0000340201007387 */ /* 0x0001e40000100800 */
.L_x_0:
[----:B0-----:R-:W2:Y:S04]  /*324d0*/  LDL.LU R0, [R1+0x3c] ;  /* 0x00003c0001007983 */ /* 0x001ea80000300800 */
[----:B-----5:R0:W-:Y:S04]  /*324e0*/  STL.64 [R1+0x1570], R30 ;  /* 0x0015701e01007387 */ /* 0x0201e80000100a00 */
[----:B0-----:R-:W3:Y:S04]  /*324f0*/  LDL.LU R30, [R1+0x34] ;  /* 0x00003400011e7983 */ /* 0x001ee80000300800 */
[----:B------:R-:W4:Y:S04]  /*32500*/  LDL.LU R31, [R1+0x38] ;  /* 0x00003800011f7983 */ /* 0x000f280000300800 */
[----:B------:R0:W-:Y:S04]  /*32510*/  STL.64 [R1+0x1568], R28 ;  /* 0x0015681c01007387 */ /* 0x0001e80000100a00 */
[----:B0-----:R-:W2:Y:S04]  /*32520*/  LDL.LU R28, [R1+0x2c] ;  /* 0x00002c00011c7983 */ /* 0x001ea80000300800 */
[----:B------:R-:W2:Y:S04]  /*32530*/  LDL.LU R29, [R1+0x30] ;  /* 0x00003000011d7983 */ /* 0x000ea80000300800 */
[----:B------:R0:W-:Y:S04]  /*32540*/  STL.64 [R1+0x1560], R34 ;  /* 0x0015602201007387 */ /* 0x0001e80000100a00 */
[----:B0-----:R-:W2:Y:S04]  /*32550*/  LDL.LU R34, [R1+0x24] ;  /* 0x0000240001227983 */ /* 0x001ea80000300800 */
[----:B------:R-:W2:Y:S04]  /*32560*/  LDL.LU R35, [R1+0x28] ;  /* 0x0000280001237983 */ /* 0x000ea80000300800 */
[----:B------:R0:W-:Y:S04]  /*32570*/  STL.64 [R1+0x1558], R32 ;  /* 0x0015582001007387 */ /* 0x0001e80000100a00 */
[----:B0-----:R-:W2:Y:S04]  /*32580*/  LDL.LU R33, [R1+0x20] ;  /* 0x0000200001217983 */ /* 0x001ea80000300800 */
[----:B------:R-:W-:Y:S04]  /*32590*/  STL.64 [R1+0x1550], R38 ;  /* 0x0015502601007387 */ /* 0x000fe80000100a00 */
[----:B------:R-:W-:Y:S04]  /*325a0*/  STL.64 [R1+0x1548], R36 ;  /* 0x0015482401007387 */ /* 0x000fe80000100a00 */
[----:B------:R-:W-:Y:S04]  /*325b0*/  STL.64 [R1+0x1540], R42 ;  /* 0x0015402a01007387 */ /* 0x000fe80000100a00 */
[----:B------:R-:W-:Y:S04]  /*325c0*/  STL.64 [R1+0x1538], R40 ;  /* 0x0015382801007387 */ /* 0x000fe80000100a00 */
[----:B------:R-:W-:Y:S04]  /*325d0*/  STL.64 [R1+0x1530], R46 ;  /* 0x0015302e01007387 */ /* 0x000fe80000100a00 */
[----:B------:R0:W-:Y:S04]  /*325e0*/  STL.64 [R1+0x1528], R44 ;  /* 0x0015282c01007387 */ /* 0x0001e80000100a00 */
[----:B0-----:R-:W4:Y:S04]  /*325f0*/  LDL.LU R44, [R1] ;  /* 0x00000000012c7983 */ /* 0x001f280000300800 */
        /* <DEDUP_REMOVED lines=12> */
[----:B------:R-:W-:Y:S01]  /*326c0*/  BAR.SYNC.DEFER_BLOCKING 0x0 ;  /* 0x0000000000007b1d */ /* 0x000fe20000010000 */
[----:B--2---:R-:W-:-:S02]  /*326d0*/  IMAD.MOV.U32 R32, RZ, RZ, R33 ;  /* 0x000000ffff207224 */ /* 0x004fc400078e0021 */
[----:B------:R-:W-:Y:S02]  /*326e0*/  IMAD.MOV.U32 R33, RZ, RZ, R34 ;  /* 0x000000ffff217224 */ /* 0x000fe400078e0022 */
[----:B------:R-:W-:Y:S02]  /*326f0*/  IMAD.MOV.U32 R34, RZ, RZ, R35 ;  /* 0x000000ffff227224 */ /* 0x000fe400078e0023 */
[----:B------:R-:W-:Y:S02]  /*32700*/  IMAD.MOV.U32 R35, RZ, RZ, R28 ;  /* 0x000000ffff237224 */ /* 0x000fe400078e001c */
[----:B------:R-:W-:Y:S02]  /*32710*/  IMAD.MOV.U32 R28, RZ, RZ, R29 ;  /* 0x000000ffff1c7224 */ /* 0x000fe400078e001d */
[----:B---3--:R-:W-:Y:S02]  /*32720*/  IMAD.MOV.U32 R29, RZ, RZ, R30 ;  /* 0x000000ffff1d7224 */ /* 0x008fe400078e001e */
[----:B----4-:R-:W-:-:S02]  /*32730*/  IMAD.MOV.U32 R30, RZ, RZ, R31 ;  /* 0x000000ffff1e7224 */ /* 0x010fc400078e001f */
[----:B------:R-:W-:Y:S02]  /*32740*/  IMAD.MOV.U32 R31, RZ, RZ, R0 ;  /* 0x000000ffff1f7224 */ /* 0x000fe400078e0000 */
[----:B------:R-:W2:Y:S04]  /*32750*/  LDL.LU R0, [R1+0x1288] ;  /* 0x0012880001007983 */ /* 0x000ea80000300800 */
[----:B------:R-:W-:Y:S04]  /*32760*/  STL.64 [R1+0x1520], R50 ;  /* 0x0015203201007387 */ /* 0x000fe80000100a00 */
[----:B------:R-:W-:Y:S04]  /*32770*/  STL.64 [R1+0x1518], R48 ;  /* 0x0015183001007387 */ /* 0x000fe80000100a00 */
[----:B------:R-:W-:Y:S04]  /*32780*/  STL.64 [R1+0x1510], R54 ;  /* 0x0015103601007387 */ /* 0x000fe80000100a00 */
[----:B------:R0:W-:Y:S04]  /*32790*/  STL.64 [R1+0x1508], R52 ;  /* 0x0015083401007387 */ /* 0x0001e80000100a00 */
[----:B------:R-:W-:Y:S04]  /*327a0*/  STL.64 [R1+0x1500], R58 ;  /* 0x0015003a01007387 */ /* 0x000fe80000100a00 */
[----:B------:R1:W-:Y:S04]  /*327b0*/  STL.64 [R1+0x14f8], R56 ;  /* 0x0014f83801007387 */ /* 0x0003e80000100a00 */
[----:B------:R-:W-:Y:S04]  /*327c0*/  STL [R1+0x14c4], R61 ;  /* 0x0014c43d01007387 */ /* 0x000fe80000100800 */
[----:B------:R-:W-:Y:S04]  /*327d0*/  STL [R1+0x14c0], R60 ;  /* 0x0014c03c01007387 */ /* 0x000fe80000100800 */
[----:B0-----:R-:W3:Y:S04]  /*327e0*/  LDL.LU R52, [R1+0x50] ;  /* 0x0000500001347983 */ /* 0x001ee80000300800 */
[----:B------:R-:W3:Y:S04]  /*327f0*/  LDL.LU R53, [R1+0x54] ;  /* 0x0000540001357983 */ /* 0x000ee80000300800 */
[----:B------:R-:W3:Y:S04]  /*32800*/  LDL.LU R54, [R1+0x58] ;  /* 0x0000580001367983 */ /* 0x000ee80000300800 */
[----:B------:R-:W3:Y:S04]  /*32810*/  LDL.LU R55, [R1+0x5c] ;  /* 0x00005c0001377983 */ /* 0x000ee80000300800 */
[----:B------:R-:W3:Y:S04]  /*32820*/  LDL.LU R48, [R1+0x60] ;  /* 0x0000600001307983 */ /* 0x000ee80000300800 */
[----:B------:R-:W3:Y:S04]  /*32830*/  LDL.LU R49, [R1+0x64] ;  /* 0x0000640001317983 */ /* 0x000ee80000300800 */
[----:B------:R-:W3:Y:S01]  /*32840*/  LDL.LU R50, [R1+0x68] ;  /* 0x0000680001327983 */ /* 0x000ee20000300800 */
[----:B------:R-:W-:-:S02]  /*32850*/  ISETP.GE.AND P4, PT, R42, c[0x0][0x17c], PT ;  /* 0x00005f002a007a0c */ /* 0x000fc40003f86270 */
[----:B------:R-:W-:Y:S01]  /*32860*/  ISETP.GE.AND P3, PT, R41, c[0x0][0x17c], PT ;  /* 0x00005f0029007a0c */ /* 0x000fe20003f66270 */
[----:B------:R-:W3:Y:S01]  /*32870*/  LDL.LU R51, [R1+0x6c] ;  /* 0x00006c0001337983 */ /* 0x000ee20000300800 */
[----:B------:R-:W-:-:S03]  /*32880*/  ISETP.GE.AND P2, PT, R40, c[0x0][0x17c], PT ;  /* 0x00005f0028007a0c */ /* 0x000fc60003f46270 */
[----:B------:R-:W3:Y:S04]  /*32890*/  LDL.LU R41, [R1+0x1298] ;  /* 0x0012980001297983 */ /* 0x000ee80000300800 */
[----:B-1----:R-:W3:Y:S04]  /*328a0*/  LDL.LU R56, [R1+0x40] ;  /* 0x0000400001387983 */ /* 0x002ee80000300800 */
[----:B------:R-:W3:Y:S04]  /*328b0*/  LDL.LU R57, [R1+0x44] ;  /* 0x0000440001397983 */ /* 0x000ee80000300800 */
[----:B------:R-:W0:Y:S01]  /*328c0*/  S2R R40, SR_TID.X ;  /* 0x0000000000287919 */ /* 0x000e220000002100 */
[----:B------:R-:W-:-:S02]  /*328d0*/  IMAD.MOV.U32 R59, RZ, RZ, R2 ;  /* 0x000000ffff3b7224 */ /* 0x000fc400078e0002 */
[----:B------:R-:W-:Y:S02]  /*328e0*/  IMAD.MOV.U32 R58, RZ, RZ, R3 ;  /* 0x000000ffff3a7224 */ /* 0x000fe400078e0003 */
[C---:B0-----:R-:W-:Y:S01]  /*328f0*/  IMAD.SHL.U32 R2, R40.reuse, 0x20, RZ ;  /* 0x0000002028027824 */ /* 0x041fe200078e00ff */
[----:B------:R-:W-:Y:S02]  /*32900*/  LOP3.LUT R3, R40, 0x1f, RZ, 0xc0, !PT ;  /* 0x0000001f28037812 */ /* 0x000fe400078ec0ff */
[----:B--2---:R-:W-:Y:S01]  /*32910*/  ISETP.GE.AND P1, PT, R0, c[0x0][0x17c], PT ;  /* 0x00005f0000007a0c */ /* 0x004fe20003f26270 */
[----:B------:R-:W-:-:S05]  /*32920*/  IMAD.SHL.U32 R0, R40, 0x40, RZ ;  /* 0x0000004028007824 */ /* 0x000fca00078e00ff */
[----:B------:R-:W-:-:S04]  /*32930*/  LOP3.LUT R0, R0, 0x600, RZ, 0xc0, !PT ;  /* 0x0000060000007812 */ /* 0x000fc800078ec0ff */
[----:B------:R-:W-:Y:S01]  /*32940*/  LOP3.LUT R0, R0, 0x60, R2, 0xf8, !PT ;  /* 0x0000006000007812 */ /* 0x000fe200078ef802 */
[----:B------:R-:W-:-:S05]  /*32950*/  IMAD.SHL.U32 R2, R40, 0x4, RZ ;  /* 0x0000000428027824 */ /* 0x000fca00078e00ff */
[----:B------:R-:W-:Y:S01]  /*32960*/  LOP3.LUT R0, R0, 0x70, R2, 0x78, !PT ;  /* 0x0000007000007812 */ /* 0x000fe200078e7802 */
[----:B------:R-:W-:-:S05]  /*32970*/  IMAD.SHL.U32 R2, R40, 0x100, RZ ;  /* 0x0000010028027824 */ /* 0x000fca00078e00ff */
[----:B------:R-:W-:Y:S01]  /*32980*/  LOP3.LUT R2, R2, 0x600, RZ, 0xc0, !PT ;  /* 0x0000060002027812 */ /* 0x000fe200078ec0ff */
[----:B------:R0:W-:Y:S04]  /*32990*/  STS.128 [R0], R28 ;  /* 0x0000001c00007388 */ /* 0x0001e80000000c00 */
[----:B------:R-:W-:Y:S01]  /*329a0*/  IMAD R2, R3, 0x10, R2 ;  /* 0x0000001003027824 */ /* 0x000fe200078e0202 */
[----:B------:R1:W-:Y:S04]  /*329b0*/  STS.128 [R0+0x80], R32 ;  /* 0x0000802000007388 */ /* 0x0003e80000000c00 */
[----:B------:R-:W-:Y:S04]  /*329c0*/  STS.128 [R0+0x100], R36 ;  /* 0x0001002400007388 */ /* 0x000fe80000000c00 */
[----:B------:R2:W-:Y:S04]  /*329d0*/  STS.128 [R0+0x180], R44 ;  /* 0x0001802c00007388 */ /* 0x0005e80000000c00 */
[----:B0-----:R-:W4:Y:S04]  /*329e0*/  LDL.LU.64 R30, [R1+0x1570] ;  /* 0x00157000011e7983 */ /* 0x001f280000300a00 */
[----:B------:R-:W4:Y:S01]  /*329f0*/  LDL.LU.64 R28, [R1+0x1568] ;  /* 0x00156800011c7983 */ /* 0x000f220000300a00 */
[----:B------:R-:W-:-:S06]  /*32a00*/  NOP ;  /* 0x0000000000007918 */ /* 0x000fcc0000000000 */
[----:B-1----:R-:W4:Y:S01]  /*32a10*/  LDL.LU.64 R34, [R1+0x1560] ;  /* 0x0015600001227983 */ /* 0x002f220000300a00 */
[----:B--2---:R-:W-:-:S03]  /*32a20*/  LOP3.LUT R44, R2, 0x20, RZ, 0x3c, !PT ;  /* 0x00000020022c7812 */ /* 0x004fc600078e3cff */
[----:B------:R-:W2:Y:S04]  /*32a30*/  LDL.LU.64 R32, [R1+0x1558] ;  /* 0x0015580001207983 */ /* 0x000ea80000300a00 */
[----:B------:R-:W-:Y:S04]  /*32a40*/  LDS.128 R44, [R44] ;  /* 0x000000002c2c7984 */ /* 0x000fe80000000c00 */
[----:B------:R-:W2:Y:S04]  /*32a50*/  LDL.LU.64 R38, [R1+0x1550] ;  /* 0x0015500001267983 */ /* 0x000ea80000300a00 */
[----:B------:R-:W2:Y:S01]  /*32a60*/  LDL.LU.64 R36, [R1+0x1548] ;  /* 0x0015480001247983 */ /* 0x000ea20000300a00 */
[----:B---3--:R-:W-:-:S03]  /*32a70*/  ISETP.GE.AND P0, PT, R41, c[0x0][0x17c], PT ;  /* 0x00005f0029007a0c */ /* 0x008fc60003f06270 */
[----:B------:R-:W0:Y:S02]  /*32a80*/  LDS.128 R40, [R2] ;  /* 0x0000000002287984 */ /* 0x000e240000000c00 */
[----:B0-----:R-:W-:Y:S02]  /*32a90*/  IMAD.MOV.U32 R61, RZ, RZ, R41 ;  /* 0x000000ffff3d7224 */ /* 0x001fe400078e0029 */
[----:B------:R-:W-:Y:S04]  /*32aa0*/  STL [R1+0xc0], R40 ;  /* 0x0000c02801007387 */ /* 0x000fe80000100800 */
[----:B------:R0:W-:Y:S04]  /*32ab0*/  STL.64 [R1+0xc8], R42 ;  /* 0x0000c82a01007387 */ /* 0x0001e80000100a00 */
[----:B0-----:R-:W3:Y:S04]  /*32ac0*/  LDL.LU.64 R42, [R1+0x1540] ;  /* 0x00154000012a7983 */ /* 0x001ee80000300a00 */
[----:B------:R-:W3:Y:S04]  /*32ad0*/  LDL.LU.64 R40, [R1+0x1538] ;  /* 0x0015380001287983 */ /* 0x000ee80000300a00 */
[----:B------:R0:W-:Y:S04]  /*32ae0*/  STL [R1+0x14c8], R61 ;  /* 0x0014c83d01007387 */ /* 0x0001e80000100800 */
[----:B------:R-:W-:Y:S01]  /*32af0*/  STL.64 [R1+0xd0], R44 ;  /* 0x0000d02c01007387 */ /* 0x000fe20000100a00 */
[----:B0-----:R-:W-:-:S03]  /*32b00*/  LOP3.LUT R61, R2, 0x40, RZ, 0x3c, !PT ;  /* 0x00000040023d7812 */ /* 0x001fc600078e3cff */
[----:B------:R-:W-:Y:S04]  /*32b10*/  STL.64 [R1+0xd8], R46 ;  /* 0x0000d82e01007387 */ /* 0x000fe80000100a00 */
[----:B------:R-:W0:Y:S01]  /*32b20*/  LDS.128 R44, [R61] ;  /* 0x000000003d2c7984 */ /* 0x000e220000000c00 */
[----:B------:R-:W-:-:S03]  /*32b30*/  LOP3.LUT R3, R2, 0x60, RZ, 0x3c, !PT ;  /* 0x0000006002037812 */ /* 0x000fc600078e3cff */
[----:B0-----:R-:W-:Y:S04]  /*32b40*/  STL.64 [R1+0x110], R44 ;  /* 0x0001102c01007387 */ /* 0x001fe80000100a00 */
[----:B------:R-:W-:Y:S04]  /*32b50*/  STL.64 [R1+0x118], R46 ;  /* 0x0001182e01007387 */ /* 0x000fe80000100a00 */
[----:B------:R-:W0:Y:S01]  /*32b60*/  LDS.128 R44, [R3] ;  /* 0x00000000032c7984 */ /* 0x000e220000000c00 */
[----:B------:R-:W-:-:S06]  /*32b70*/  NOP ;  /* 0x0000000000007918 */ /* 0x000fcc0000000000 */
[----:B------:R-:W-:Y:S04]  /*32b80*/  STS.128 [R0], R48 ;  /* 0x0000003000007388 */ /* 0x000fe80000000c00 */
[----:B------:R-:W-:Y:S04]  /*32b90*/  STS.128 [R0+0x80], R52 ;  /* 0x0000803400007388 */ /* 0x000fe80000000c00 */
[----:B------:R-:W-:Y:S04]  /*32ba0*/  STS.128 [R0+0x100], R56 ;  /* 0x0001003800007388 */ /* 0x000fe80000000c00 */
[----:B------:R1:W-:Y:S01]  /*32bb0*/  STS.128 [R0+0x180], R4 ;  /* 0x0001800400007388 */ /* 0x0003e20000000c00 */
[----:B------:R-:W-:-:S06]  /*32bc0*/  NOP ;  /* 0x0000000000007918 */ /* 0x000fcc0000000000 */
[----:B------:R-:W0:Y:S01]  /*32bd0*/  LDS.128 R56, [R2] ;  /* 0x0000000002387984 */ /* 0x000e220000000c00 */
[----:B-1----:R-:W-:-:S06]  /*32be0*/  LOP3.LUT R7, R2, 0x20, RZ, 0x3c, !PT ;  /* 0x0000002002077812 */ /* 0x002fcc00078e3cff */
[----:B------:R-:W1:Y:S04]  /*32bf0*/  LDS.128 R4, [R7] ;  /* 0x0000000007047984 */ /* 0x000e680000000c00 */
[----:B0-----:R-:W-:Y:S04]  /*32c00*/  STL.64 [R1+0x1c0], R44 ;  /* 0x0001c02c01007387 */ /* 0x001fe80000100a00 */
[----:B------:R0:W-:Y:S04]  /*32c10*/  STL.64 [R1+0x1c8], R46 ;  /* 0x0001c82e01007387 */ /* 0x0001e80000100a00 */
[----:B0-----:R-:W3:Y:S04]  /*32c20*/  LDL.LU.64 R46, [R1+0x1530] ;  /* 0x00153000012e7983 */ /* 0x001ee80000300a00 */
[----:B------:R-:W3:Y:S01]  /*32c30*/  LDL.LU.64 R44, [R1+0x1528] ;  /* 0x00152800012c7983 */ /* 0x000ee20000300a00 */
[----:B------:R-:W-:-:S03]  /*32c40*/  IMAD.MOV.U32 R60, RZ, RZ, R57 ;  /* 0x000000ffff3c7224 */ /* 0x000fc600078e0039 */
[----:B------:R-:W3:Y:S04]  /*32c50*/  LDL.LU.64 R50, [R1+0x1520] ;  /* 0x0015200001327983 */ /* 0x000ee80000300a00 */
[----:B------:R-:W3:Y:S04]  /*32c60*/  LDL.LU.64 R48, [R1+0x1518] ;  /* 0x0015180001307983 */ /* 0x000ee80000300a00 */
[----:B------:R-:W3:Y:S04]  /*32c70*/  LDL.LU.64 R54, [R1+0x1510] ;  /* 0x0015100001367983 */ /* 0x000ee80000300a00 */
[----:B------:R-:W3:Y:S04]  /*32c80*/  LDL.LU.64 R52, [R1+0x1508] ;  /* 0x0015080001347983 */ /* 0x000ee80000300a00 */
[----:B------:R-:W-:Y:S04]  /*32c90*/  STL [R1+0x20], R56 ;  /* 0x0000203801007387 */ /* 0x000fe80000100800 */
[----:B------:R0:W-:Y:S04]  /*32ca0*/  STL.64 [R1+0x28], R58 ;  /* 0x0000283a01007387 */ /* 0x0001e80000100a00 */
[----:B0-----:R-:W3:Y:S04]  /*32cb0*/  LDL.LU.64 R58, [R1+0x1500] ;  /* 0x00150000013a7983 */ /* 0x001ee80000300a00 */
[----:B------:R-:W3:Y:S04]  /*32cc0*/  LDL.LU.64 R56, [R1+0x14f8] ;  /* 0x0014f80001387983 */ /* 0x000ee80000300a00 */
[----:B------:R-:W-:Y:S04]  /*32cd0*/  STL [R1+0x14cc], R60 ;  /* 0x0014cc3c01007387 */ /* 0x000fe80000100800 */
[----:B-1----:R-:W-:Y:S04]  /*32ce0*/  STL.64 [R1+0x50], R4 ;  /* 0x0000500401007387 */ /* 0x002fe80000100a00 */
[----:B------:R-:W-:Y:S04]  /*32cf0*/  STL.64 [R1+0x58], R6 ;  /* 0x0000580601007387 */ /* 0x000fe80000100a00 */
[----:B------:R-:W0:Y:S04]  /*32d00*/  LDS.128 R4, [R61] ;  /* 0x000000003d047984 */ /* 0x000e280000000c00 */
[----:B0-----:R-:W-:Y:S04]  /*32d10*/  STL.64 [R1+0xf0], R4 ;  /* 0x0000f00401007387 */ /* 0x001fe80000100a00 */
[----:B------:R-:W-:Y:S04]  /*32d20*/  STL.64 [R1+0xf8], R6 ;  /* 0x0000f80601007387 */ /* 0x000fe80000100a00 */
[----:B------:R-:W0:Y:S01]  /*32d30*/  LDS.128 R4, [R3] ;  /* 0x0000000003047984 */ /* 0x000e220000000c00 */
[----:B------:R-:W-:-:S06]  /*32d40*/  NOP ;  /* 0x0000000000007918 */ /* 0x000fcc0000000000 */
[----:B------:R-:W-:Y:S04]  /*32d50*/  STS.128 [R0], R8 ;  /* 0x0000000800007388 */ /* 0x000fe80000000c00 */
[----:B------:R1:W-:Y:S04]  /*32d60*/  STS.128 [R0+0x80], R12 ;  /* 0x0000800c00007388 */ /* 0x0003e80000000c00 */
[----:B------:R-:W-:Y:S04]  /*32d70*/  STS.128 [R0+0x100], R16 ;  /* 0x0001001000007388 */ /* 0x000fe80000000c00 */
[----:B------:R-:W-:Y:S04]  /*32d80*/  STS.128 [R0+0x180], R20 ;  /* 0x0001801400007388 */ /* 0x000fe80000000c00 */
[----:B0-----:R-:W-:Y:S04]  /*32d90*/  STL.64 [R1+0x130], R4 ;  /* 0x0001300401007387 */ /* 0x001fe80000100a00 */
[----:B------:R-:W-:Y:S01]  /*32da0*/  STL.64 [R1+0x138], R6 ;  /* 0x0001380601007387 */ /* 0x000fe20000100a00 */
[----:B------:R-:W-:-:S06]  /*32db0*/  NOP ;  /* 0x0000000000007918 */ /* 0x000fcc0000000000 */
[----:B------:R-:W0:Y:S01]  /*32dc0*/  LDS.128 R4, [R2] ;  /* 0x0000000002047984 */ /* 0x000e220000000c00 */
[C---:B-1----:R-:W-:Y:S02]  /*32dd0*/  LOP3.LUT R14, R2.reuse, 0x20, RZ, 0x3c, !PT ;  /* 0x00000020020e7812 */ /* 0x042fe400078e3cff */
[----:B------:R-:W-:-:S03]  /*32de0*/  LOP3.LUT R15, R2, 0x40, RZ, 0x3c, !PT ;  /* 0x00000040020f7812 */ /* 0x000fc600078e3cff */
[----:B------:R-:W1:Y:S04]  /*32df0*/  LDS.128 R16, [R14] ;  /* 0x000000000e107984 */ /* 0x000e680000000c00 */
[----:B------:R-:W-:Y:S04]  /*32e00*/  LDS.128 R8, [R15] ;  /* 0x000000000f087984 */ /* 0x000fe80000000c00 */
[----:B0-----:R-:W-:Y:S04]  /*32e10*/  STL.64 [R1+0x10], R4 ;  /* 0x0000100401007387 */ /* 0x001fe80000100a00 */
[----:B------:R-:W-:Y:S04]  /*32e20*/  STL.64 [R1+0x18], R6 ;  /* 0x0000180601007387 */ /* 0x000fe80000100a00 */
[----:B------:R-:W0:Y:S01]  /*32e30*/  LDS.128 R4, [R3] ;  /* 0x0000000003047984 */ /* 0x000e220000000c00 */
[----:B------:R-:W-:-:S06]  /*32e40*/  NOP ;  /* 0x0000000000007918 */ /* 0x000fcc0000000000 */
[----:B-1----:R-:W-:Y:S04]  /*32e50*/  STL.64 [R1+0x40], R16 ;  /* 0x0000401001007387 */ /* 0x002fe80000100a00 */
[----:B------:R-:W-:Y:S04]  /*32e60*/  STL.64 [R1+0x48], R18 ;  /* 0x0000481201007387 */ /* 0x000fe80000100a00 */
[----:B------:R-:W-:Y:S04]  /*32e70*/  STS.128 [R0], R24 ;  /* 0x0000001800007388 */ /* 0x000fe80000000c00 */
[----:B----4-:R-:W-:Y:S04]  /*32e80*/  STS.128 [R0+0x80], R28 ;  /* 0x0000801c00007388 */ /* 0x010fe80000000c00 */
[----:B--2---:R-:W-:Y:S04]  /*32e90*/  STS.128 [R0+0x100], R32 ;  /* 0x0001002000007388 */ /* 0x004fe80000000c00 */
[----:B------:R-:W-:Y:S01]  /*32ea0*/  STS.128 [R0+0x180], R36 ;  /* 0x0001802400007388 */ /* 0x000fe20000000c00 */
[----:B------:R-:W-:-:S06]  /*32eb0*/  NOP ;  /* 0x0000000000007918 */ /* 0x000fcc0000000000 */
[----:B------:R-:W1:Y:S04]  /*32ec0*/  LDS.128 R16, [R2] ;  /* 0x0000000002107984 */ /* 0x000e680000000c00 */
[----:B0-----:R-:W-:Y:S01]  /*32ed0*/  STL [R1+0x124], R5 ;  /* 0x0001240501007387 */ /* 0x001fe20000100800 */
[----:B------:R-:W-:-:S03]  /*32ee0*/  IMAD.MOV.U32 R60, RZ, RZ, R4 ;  /* 0x000000ffff3c7224 */ /* 0x000fc600078e0004 */
[----:B------:R-:W-:Y:S04]  /*32ef0*/  STL.64 [R1+0xe0], R8 ;  /* 0x0000e00801007387 */ /* 0x000fe80000100a00 */
[----:B------:R-:W-:Y:S04]  /*32f00*/  STL.64 [R1+0xe8], R10 ;  /* 0x0000e80a01007387 */ /* 0x000fe80000100a00 */
[----:B------:R-:W-:Y:S04]  /*32f10*/  STL.64 [R1+0x128], R6 ;  /* 0x0001280601007387 */ /* 0x000fe80000100a00 */
[----:B------:R-:W0:Y:S04]  /*32f20*/  LDS.128 R4, [R15] ;  /* 0x000000000f047984 */ /* 0x000e280000000c00 */
[----:B------:R-:W2:Y:S04]  /*32f30*/  LDS.128 R8, [R14] ;  /* 0x000000000e087984 */ /* 0x000ea80000000c00 */
[----:B------:R4:W-:Y:S04]  /*32f40*/  STL [R1+0x14d0], R60 ;  /* 0x0014d03c01007387 */ /* 0x0009e80000100800 */
[----:B-1----:R-:W-:Y:S04]  /*32f50*/  STL.64 [R1], R16 ;  /* 0x0000001001007387 */ /* 0x002fe80000100a00 */
[----:B------:R-:W-:Y:S04]  /*32f60*/  STL.64 [R1+0x8], R18 ;  /* 0x0000081201007387 */ /* 0x000fe80000100a00 */
[----:B0-----:R-:W-:Y:S01]  /*32f70*/  STL [R1+0x64], R5 ;  /* 0x0000640501007387 */ /* 0x001fe20000100800 */
[----:B----4-:R-:W-:-:S03]  /*32f80*/  IMAD.MOV.U32 R60, RZ, RZ, R4 ;  /* 0x000000ffff3c7224 */ /* 0x010fc600078e0004 */
[----:B--2---:R-:W-:Y:S04]  /*32f90*/  STL.64 [R1+0x30], R8 ;  /* 0x0000300801007387 */ /* 0x004fe80000100a00 */
[----:B------:R-:W-:Y:S04]  /*32fa0*/  STL.64 [R1+0x38], R10 ;  /* 0x0000380a01007387 */ /* 0x000fe80000100a00 */
[----:B------:R-:W-:Y:S04]  /*32fb0*/  STL.64 [R1+0x68], R6 ;  /* 0x0000680601007387 */ /* 0x000fe80000100a00 */
[----:B------:R-:W0:Y:S01]  /*32fc0*/  LDS.128 R4, [R3] ;  /* 0x0000000003047984 */ /* 0x000e220000000c00 */
[----:B------:R-:W-:-:S06]  /*32fd0*/  NOP ;  /* 0x0000000000007918 */ /* 0x000fcc0000000000 */
[----:B---3--:R-:W-:Y:S04]  /*32fe0*/  STS.128 [R0], R40 ;  /* 0x0000002800007388 */ /* 0x008fe80000000c00 */
[----:B0-----:R0:W-:Y:S01]  /*32ff0*/  STL [R1+0x104], R5 ;  /* 0x0001040501007387 */ /* 0x0011e20000100800 */
[----:B------:R-:W-:-:S03]  /*33000*/  IMAD.MOV.U32 R61, RZ, RZ, R4 ;  /* 0x000000ffff3d7224 */ /* 0x000fc600078e0004 */
[----:B------:R1:W-:Y:S04]  /*33010*/  STL.64 [R1+0x108], R6 ;  /* 0x0001080601007387 */ /* 0x0003e80000100a00 */
[----:B------:R-:W2:Y:S04]  /*33020*/  LDL.LU R4, [R1+0x190] ;  /* 0x0001900001047983 */ /* 0x000ea80000300800 */
[----:B0-----:R-:W2:Y:S04]  /*33030*/  LDL.LU R5, [R1+0x194] ;  /* 0x0001940001057983 */ /* 0x001ea80000300800 */
[----:B-1----:R-:W2:Y:S04]  /*33040*/  LDL.LU R6, [R1+0x198] ;  /* 0x0001980001067983 */ /* 0x002ea80000300800 */
[----:B------:R-:W2:Y:S04]  /*33050*/  LDL.LU R7, [R1+0x19c] ;  /* 0x00019c0001077983 */ /* 0x000ea80000300800 */
[----:B------:R-:W3:Y:S04]  /*33060*/  LDL.LU R8, [R1+0x180] ;  /* 0x0001800001087983 */ /* 0x000ee80000300800 */
[----:B------:R-:W3:Y:S04]  /*33070*/  LDL.LU R9, [R1+0x184] ;  /* 0x0001840001097983 */ /* 0x000ee80000300800 */
[----:B------:R-:W3:Y:S04]  /*33080*/  LDL.LU R10, [R1+0x188] ;  /* 0x00018800010a7983 */ /* 0x000ee80000300800 */
[----:B------:R-:W3:Y:S04]  /*33090*/  LDL.LU R11, [R1+0x18c] ;  /* 0x00018c00010b7983 */ /* 0x000ee80000300800 */
[----:B------:R-:W4:Y:S04]  /*330a0*/  LDL.LU R24, [R1+0x150] ;  /* 0x0001500001187983 */ /* 0x000f280000300800 */
[----:B------:R-:W4:Y:S04]  /*330b0*/  LDL.LU R25, [R1+0x154] ;  /* 0x0001540001197983 */ /* 0x000f280000300800 */
[----:B------:R-:W4:Y:S04]  /*330c0*/  LDL.LU R26, [R1+0x158] ;  /* 0x00015800011a7983 */ /* 0x000f280000300800 */
[----:B------:R-:W4:Y:S04]  /*330d0*/  LDL.LU R27, [R1+0x15c] ;  /* 0x00015c00011b7983 */ /* 0x000f280000300800 */
        /* <DEDUP_REMOVED lines=24> */
[----:B------:R0:W-:Y:S04]  /*33260*/  STS.128 [R0+0x80], R44 ;  /* 0x0000802c00007388 */ /* 0x0001e80000000c00 */
[----:B------:R1:W-:Y:S04]  /*33270*/  STS.128 [R0+0x100], R48 ;  /* 0x0001003000007388 */ /* 0x0003e80000000c00 */
[----:B0-----:R-:W3:Y:S04]  /*33280*/  LDL.LU R44, [R1+0x80] ;  /* 0x00008000012c7983 */ /* 0x001ee80000300800 */
[----:B------:R-:W3:Y:S04]  /*33290*/  LDL.LU R45, [R1+0x84] ;  /* 0x00008400012d7983 */ /* 0x000ee80000300800 */
[----:B------:R-:W3:Y:S04]  /*332a0*/  LDL.LU R46, [R1+0x88] ;  /* 0x00008800012e7983 */ /* 0x000ee80000300800 */
[----:B------:R-:W3:Y:S04]  /*332b0*/  LDL.LU R47, [R1+0x8c] ;  /* 0x00008c00012f7983 */ /* 0x000ee80000300800 */
[----:B-1----:R-:W4:Y:S04]  /*332c0*/  LDL.LU R48, [R1+0x70] ;  /* 0x0000700001307983 */ /* 0x002f280000300800 */
[----:B------:R-:W4:Y:S04]  /*332d0*/  LDL.LU R49, [R1+0x74] ;  /* 0x0000740001317983 */ /* 0x000f280000300800 */
[----:B------:R-:W4:Y:S04]  /*332e0*/  LDL.LU R50, [R1+0x78] ;  /* 0x0000780001327983 */ /* 0x000f280000300800 */
[----:B------:R-:W4:Y:S04]  /*332f0*/  LDL.LU R51, [R1+0x7c] ;  /* 0x00007c0001337983 */ /* 0x000f280000300800 */
[----:B------:R-:W-:Y:S04]  /*33300*/  STS.128 [R0+0x180], R52 ;  /* 0x0001803400007388 */ /* 0x000fe80000000c00 */
[----:B------:R-:W-:Y:S01]  /*33310*/  STL [R1+0x14d4], R54 ;  /* 0x0014d43601007387 */ /* 0x000fe20000100800 */
[----:B------:R-:W-:-:S06]  /*33320*/  NOP ;  /* 0x0000000000007918 */ /* 0x000fcc0000000000 */
[----:B------:R-:W0:Y:S04]  /*33330*/  LDS.128 R52, [R2] ;  /* 0x0000000002347984 */ /* 0x000e280000000c00 */
[----:B0-----:R-:W-:Y:S04]  /*33340*/  STL.64 [R1+0x1d0], R52 ;  /* 0x0001d03401007387 */ /* 0x001fe80000100a00 */
[----:B------:R-:W-:Y:S04]  /*33350*/  STL.64 [R1+0x1d8], R54 ;  /* 0x0001d83601007387 */ /* 0x000fe80000100a00 */
[----:B------:R-:W0:Y:S04]  /*33360*/  LDS.128 R52, [R14] ;  /* 0x000000000e347984 */ /* 0x000e280000000c00 */
[----:B0-----:R-:W-:Y:S04]  /*33370*/  STL.64 [R1+0x1f0], R52 ;  /* 0x0001f03401007387 */ /* 0x001fe80000100a00 */
[----:B------:R-:W-:Y:S04]  /*33380*/  STL.64 [R1+0x1f8], R54 ;  /* 0x0001f83601007387 */ /* 0x000fe80000100a00 */
[----:B------:R-:W0:Y:S04]  /*33390*/  LDS.128 R52, [R15] ;  /* 0x000000000f347984 */ /* 0x000e280000000c00 */
[----:B0-----:R-:W-:Y:S04]  /*333a0*/  STL.64 [R1+0x220], R52 ;  /* 0x0002203401007387 */ /* 0x001fe80000100a00 */
[----:B------:R-:W-:Y:S04]  /*333b0*/  STL.64 [R1+0x228], R54 ;  /* 0x0002283601007387 */ /* 0x000fe80000100a00 */
[----:B------:R-:W0:Y:S01]  /*333c0*/  LDS.128 R52, [R3] ;  /* 0x0000000003347984 */ /* 0x000e220000000c00 */
[----:B------:R-:W-:-:S06]  /*333d0*/  NOP ;  /* 0x0000000000007918 */ /* 0x000fcc0000000000 */
[----:B------:R-:W-:Y:S04]  /*333e0*/  STS.128 [R0], R56 ;  /* 0x0000003800007388 */ /* 0x000fe80000000c00 */
[----:B0-----:R-:W-:Y:S04]  /*333f0*/  STL.64 [R1+0x2d0], R52 ;  /* 0x0002d03401007387 */ /* 0x001fe80000100a00 */
[----:B------:R-:W-:Y:S04]  /*33400*/  STL.64 [R1+0x2d8], R54 ;  /* 0x0002d83601007387 */ /* 0x000fe80000100a00 */
[----:B--2---:R-:W-:Y:S04]  /*33410*/  STS.128 [R0+0x180], R40 ;  /* 0x0001802800007388 */ /* 0x004fe80000000c00 */
[----:B---3--:R-:W-:Y:S04]  /*33420*/  STS.128 [R0+0x100], R44 ;  /* 0x0001002c00007388 */ /* 0x008fe80000000c00 */
[----:B----4-:R-:W-:Y:S01]  /*33430*/  STS.128 [R0+0x80], R48 ;  /* 0x0000803000007388 */ /* 0x010fe20000000c00 */
[----:B------:R-:W-:-:S06]  /*33440*/  NOP ;  /* 0x0000000000007918 */ /* 0x000fcc0000000000 */
[----:B------:R-:W0:Y:S04]  /*33450*/  LDS.128 R40, [R2] ;  /* 0x0000000002287984 */ /* 0x000e280000000c00 */
[----:B------:R-:W1:Y:S04]  /*33460*/  LDS.128 R48, [R14] ;  /* 0x000000000e307984 */ /* 0x000e680000000c00 */
[----:B------:R-:W2:Y:S04]  /*33470*/  LDS.128 R44, [R15] ;  /* 0x000000000f2c7984 */ /* 0x000ea80000000c00 */
[----:B0-----:R-:W-:Y:S04]  /*33480*/  STL.64 [R1+0x70], R40 ;  /* 0x0000702801007387 */ /* 0x001fe80000100a00 */
[----:B------:R-:W-:Y:S04]  /*33490*/  STL.64 [R1+0x78], R42 ;  /* 0x0000782a01007387 */ /* 0x000fe80000100a00 */
[----:B------:R-:W0:Y:S01]  /*334a0*/  LDS.128 R40, [R3] ;  /* 0x0000000003287984 */ /* 0x000e220000000c00 */
[----:B------:R-:W-:-:S06]  /*334b0*/  NOP ;  /* 0x0000000000007918 */ /* 0x000fcc0000000000 */
[----:B------:R-:W-:Y:S04]  /*334c0*/  STS.128 [R0], R36 ;  /* 0x0000002400007388 */ /* 0x000fe80000000c00 */
[----:B------:R-:W-:Y:S04]  /*334d0*/  STS.128 [R0+0x80], R32 ;  /* 0x0000802000007388 */ /* 0x000fe80000000c00 */
[----:B------:R-:W-:Y:S04]  /*334e0*/  STS.128 [R0+0x100], R28 ;  /* 0x0001001c00007388 */ /* 0x000fe80000000c00 */
[----:B------:R-:W-:Y:S01]  /*334f0*/  STS.128 [R0+0x180], R24 ;  /* 0x0001801800007388 */ /* 0x000fe20000000c00 */
[----:B------:R-:W-:-:S06]  /*33500*/  NOP ;  /* 0x0000000000007918 */ /* 0x000fcc0000000000 */
[----:B------:R-:W3:Y:S04]  /*33510*/  LDS.128 R24, [R2] ;  /* 0x0000000002187984 */ /* 0x000ee80000000c00 */
[----:B-1----:R-:W-:Y:S04]  /*33520*/  STL.64 [R1+0x1e0], R48 ;  /* 0x0001e03001007387 */ /* 0x002fe80000100a00 */
[----:B------:R-:W-:Y:S04]  /*33530*/  STL.64 [R1+0x1e8], R50 ;  /* 0x0001e83201007387 */ /* 0x000fe80000100a00 */
[----:B--2---:R-:W-:Y:S04]  /*33540*/  STL.64 [R1+0x210], R44 ;  /* 0x0002102c01007387 */ /* 0x004fe80000100a00 */
[----:B------:R-:W-:Y:S04]  /*33550*/  STL.64 [R1+0x218], R46 ;  /* 0x0002182e01007387 */ /* 0x000fe80000100a00 */
[----:B0-----:R-:W-:Y:S04]  /*33560*/  STL.64 [R1+0x230], R40 ;  /* 0x0002302801007387 */ /* 0x001fe80000100a00 */
[----:B------:R-:W0:Y:S04]  /*33570*/  LDS.128 R32, [R14] ;  /* 0x000000000e207984 */ /* 0x000e280000000c00 */
[----:B------:R-:W-:Y:S04]  /*33580*/  STL.64 [R1+0x238], R42 ;  /* 0x0002382a01007387 */ /* 0x000fe80000100a00 */
[----:B------:R-:W1:Y:S04]  /*33590*/  LDS.128 R28, [R15] ;  /* 0x000000000f1c7984 */ /* 0x000e680000000c00 */
[----:B---3--:R-:W-:Y:S04]  /*335a0*/  STL.64 [R1+0x80], R24 ;  /* 0x0000801801007387 */ /* 0x008fe80000100a00 */
[----:B------:R-:W-:Y:S04]  /*335b0*/  STL.64 [R1+0x88], R26 ;  /* 0x0000881a01007387 */ /* 0x000fe80000100a00 */
[----:B------:R-:W2:Y:S01]  /*335c0*/  LDS.128 R24, [R3] ;  /* 0x0000000003187984 */ /* 0x000ea20000000c00 */
[----:B------:R-:W-:-:S06]  /*335d0*/  NOP ;  /* 0x0000000000007918 */ /* 0x000fcc0000000000 */
[----:B------:R3:W-:Y:S04]  /*335e0*/  STS.128 [R0+0x100], R8 ;  /* 0x0001000800007388 */ /* 0x0007e80000000c00 */
[----:B0-----:R-:W-:Y:S04]  /*335f0*/  STL.64 [R1+0x90], R32 ;  /* 0x0000902001007387 */ /* 0x001fe80000100a00 */
[----:B------:R-:W-:Y:S04]  /*33600*/  STL.64 [R1+0x98], R34 ;  /* 0x0000982201007387 */ /* 0x000fe80000100a00 */
[----:B-1----:R-:W-:Y:S04]  /*33610*/  STL.64 [R1+0x140], R28 ;  /* 0x0001401c01007387 */ /* 0x002fe80000100a00 */
[----:B------:R-:W-:Y:S04]  /*33620*/  STL.64 [R1+0x148], R30 ;  /* 0x0001481e01007387 */ /* 0x000fe80000100a00 */
[----:B------:R0:W-:Y:S04]  /*33630*/  STS.128 [R0+0x80], R16 ;  /* 0x0000801000007388 */ /* 0x0001e80000000c00 */
[----:B--2---:R-:W-:Y:S04]  /*33640*/  STL.64 [R1+0x250], R24 ;  /* 0x0002501801007387 */ /* 0x004fe80000100a00 */
[----:B------:R-:W-:Y:S04]  /*33650*/  STL.64 [R1+0x258], R26 ;  /* 0x0002581a01007387 */ /* 0x000fe80000100a00 */
[----:B---3--:R-:W2:Y:S04]  /*33660*/  LDL.LU R8, [R1+0x290] ;  /* 0x0002900001087983 */ /* 0x008ea80000300800 */
[----:B------:R-:W2:Y:S04]  /*33670*/  LDL.LU R9, [R1+0x294] ;  /* 0x0002940001097983 */ /* 0x000ea80000300800 */
[----:B------:R-:W2:Y:S04]  /*33680*/  LDL.LU R10, [R1+0x298] ;  /* 0x00029800010a7983 */ /* 0x000ea80000300800 */
[----:B------:R-:W2:Y:S04]  /*33690*/  LDL.LU R11, [R1+0x29c] ;  /* 0x00029c00010b7983 */ /* 0x000ea80000300800 */
[----:B0-----:R-:W3:Y:S04]  /*336a0*/  LDL.LU R16, [R1+0x280] ;  /* 0x0002800001107983 */ /* 0x001ee80000300800 */
        /* <DEDUP_REMOVED lines=19> */
[----:B------:R0:W-:Y:S04]  /*337e0*/  STS.128 [R0], R20 ;  /* 0x0000001400007388 */ /* 0x0001e80000000c00 */
[----:B0-----:R-:W3:Y:S04]  /*337f0*/  LDL.LU R20, [R1+0x270] ;  /* 0x0002700001147983 */ /* 0x001ee80000300800 */
[----:B------:R-:W3:Y:S04]  /*33800*/  LDL.LU R21, [R1+0x274] ;  /* 0x0002740001157983 */ /* 0x000ee80000300800 */
[----:B------:R-:W3:Y:S04]  /*33810*/  LDL.LU R22, [R1+0x278] ;  /* 0x0002780001167983 */ /* 0x000ee80000300800 */
[----:B------:R-:W3:Y:S04]  /*33820*/  LDL.LU R23, [R1+0x27c] ;  /* 0x00027c0001177983 */ /* 0x000ee80000300800 */
[----:B------:R-:W3:Y:S04]  /*33830*/  LDL.LU R24, [R1+0x260] ;  /* 0x0002600001187983 */ /* 0x000ee80000300800 */
[----:B------:R-:W3:Y:S04]  /*33840*/  LDL.LU R25, [R1+0x264] ;  /* 0x0002640001197983 */ /* 0x000ee80000300800 */
[----:B------:R-:W3:Y:S04]  /*33850*/  LDL.LU R26, [R1+0x268] ;  /* 0x00026800011a7983 */ /* 0x000ee80000300800 */
[----:B------:R-:W3:Y:S04]  /*33860*/  LDL.LU R27, [R1+0x26c] ;  /* 0x00026c00011b7983 */ /* 0x000ee80000300800 */
[----:B------:R-:W-:Y:S01]  /*33870*/  STS.128 [R0+0x180], R4 ;  /* 0x0001800400007388 */ /* 0x000fe20000000c00 */
[----:B------:R-:W-:-:S06]  /*33880*/  NOP ;  /* 0x0000000000007918 */ /* 0x000fcc0000000000 */
[----:B------:R-:W0:Y:S04]  /*33890*/  LDS.128 R56, [R2] ;  /* 0x0000000002387984 */ /* 0x000e280000000c00 */
[----:B------:R-:W1:Y:S04]  /*338a0*/  LDS.128 R4, [R14] ;  /* 0x000000000e047984 */ /* 0x000e680000000c00 */
[----:B------:R-:W1:Y:S04]  /*338b0*/  LDS.128 R44, [R15] ;  /* 0x000000000f2c7984 */ /* 0x000e680000000c00 */
[----:B0-----:R-:W-:Y:S04]  /*338c0*/  STL [R1+0x14b0], R56 ;  /* 0x0014b03801007387 */ /* 0x001fe80000100800 */
[----:B------:R-:W-:Y:S04]  /*338d0*/  STL [R1+0x14a4], R57 ;  /* 0x0014a43901007387 */ /* 0x000fe80000100800 */
[----:B------:R-:W-:Y:S04]  /*338e0*/  STL [R1+0x1494], R58 ;  /* 0x0014943a01007387 */ /* 0x000fe80000100800 */
[----:B------:R-:W-:Y:S04]  /*338f0*/  STL [R1+0x148c], R59 ;  /* 0x00148c3b01007387 */ /* 0x000fe80000100800 */
[----:B-1----:R-:W-:Y:S04]  /*33900*/  STL [R1+0x14b4], R4 ;  /* 0x0014b40401007387 */ /* 0x002fe80000100800 */
[----:B------:R-:W-:Y:S04]  /*33910*/  STL [R1+0x14a0], R5 ;  /* 0x0014a00501007387 */ /* 0x000fe80000100800 */
[----:B------:R0:W-:Y:S04]  /*33920*/  STL [R1+0x1498], R6 ;  /* 0x0014980601007387 */ /* 0x0001e80000100800 */
[----:B------:R-:W-:Y:S04]  /*33930*/  STL [R1+0x1490], R7 ;  /* 0x0014900701007387 */ /* 0x000fe80000100800 */
[----:B------:R-:W-:Y:S01]  /*33940*/  STL [R1+0xb0], R44 ;  /* 0x0000b02c01007387 */ /* 0x000fe20000100800 */
[----:B0-----:R-:W-:-:S03]  /*33950*/  IMAD.MOV.U32 R6, RZ, RZ, R45 ;  /* 0x000000ffff067224 */ /* 0x001fc600078e002d */
[----:B------:R-:W-:Y:S04]  /*33960*/  STL.64 [R1+0xb8], R46 ;  /* 0x0000b82e01007387 */ /* 0x000fe80000100a00 */
[----:B------:R-:W0:Y:S01]  /*33970*/  LDS.128 R44, [R3] ;  /* 0x00000000032c7984 */ /* 0x000e220000000c00 */
[----:B------:R-:W-:-:S06]  /*33980*/  NOP ;  /* 0x0000000000007918 */ /* 0x000fcc0000000000 */
[----:B------:R-:W-:Y:S01]  /*33990*/  STL [R1+0x14a8], R6 ;  /* 0x0014a80601007387 */ /* 0x000fe20000100800 */
[----:B0-----:R-:W-:Y:S02]  /*339a0*/  IMAD.MOV.U32 R59, RZ, RZ, R46 ;  /* 0x000000ffff3b7224 */ /* 0x001fe400078e002e */
[----:B------:R-:W-:Y:S01]  /*339b0*/  IMAD.MOV.U32 R7, RZ, RZ, R44 ;  /* 0x000000ffff077224 */ /* 0x000fe200078e002c */
[----:B------:R-:W-:Y:S04]  /*339c0*/  STL [R1+0x15c], R47 ;  /* 0x00015c2f01007387 */ /* 0x000fe80000100800 */
[----:B------:R-:W-:Y:S04]  /*339d0*/  STL [R1+0x14b8], R59 ;  /* 0x0014b83b01007387 */ /* 0x000fe80000100800 */
[----:B------:R-:W-:Y:S01]  /*339e0*/  STL [R1+0x14ac], R7 ;  /* 0x0014ac0701007387 */ /* 0x000fe20000100800 */
[----:B------:R-:W-:-:S05]  /*339f0*/  IMAD.MOV.U32 R58, RZ, RZ, R45 ;  /* 0x000000ffff3a7224 */ /* 0x000fca00078e002d */
[----:B------:R-:W-:Y:S04]  /*33a00*/  STL [R1+0x149c], R58 ;  /* 0x00149c3a01007387 */ /* 0x000fe80000100800 */
[----:B----4-:R-:W-:Y:S04]  /*33a10*/  STS.128 [R0+0x180], R28 ;  /* 0x0001801c00007388 */ /* 0x010fe80000000c00 */
[----:B--2---:R-:W-:Y:S04]  /*33a20*/  STS.128 [R0+0x100], R32 ;  /* 0x0001002000007388 */ /* 0x004fe80000000c00 */
[----:B---3--:R-:W-:Y:S04]  /*33a30*/  STS.128 [R0+0x80], R36 ;  /* 0x0000802400007388 */ /* 0x008fe80000000c00 */
[----:B------:R-:W-:Y:S01]  /*33a40*/  STS.128 [R0], R40 ;  /* 0x0000002800007388 */ /* 0x000fe20000000c00 */
        /* <DEDUP_REMOVED lines=13> */
[----:B-1----:R-:W-:Y:S04]  /*33b20*/  STL.64 [R1+0x2f0], R32 ;  /* 0x0002f02001007387 */ /* 0x002fe80000100a00 */
[----:B------:R-:W-:Y:S04]  /*33b30*/  STL.64 [R1+0x2f8], R34 ;  /* 0x0002f82201007387 */ /* 0x000fe80000100a00 */
[----:B------:R-:W1:Y:S04]  /*33b40*/  LDS.128 R16, [R2] ;  /* 0x0000000002107984 */ /* 0x000e680000000c00 */
[----:B--2---:R2:W-:Y:S04]  /*33b50*/  STL.64 [R1+0x2e0], R28 ;  /* 0x0002e01c01007387 */ /* 0x0045e80000100a00 */
[----:B------:R-:W-:Y:S04]  /*33b60*/  STL.64 [R1+0x2e8], R30 ;  /* 0x0002e81e01007387 */ /* 0x000fe80000100a00 */
[----:B0-----:R-:W-:Y:S04]  /*33b70*/  STL.64 [R1+0x300], R4 ;  /* 0x0003000401007387 */ /* 0x001fe80000100a00 */
[----:B------:R-:W0:Y:S04]  /*33b80*/  LDS.128 R8, [R14] ;  /* 0x000000000e087984 */ /* 0x000e280000000c00 */
[----:B------:R-:W-:Y:S04]  /*33b90*/  STL.64 [R1+0x308], R6 ;  /* 0x0003080601007387 */ /* 0x000fe80000100a00 */
[----:B------:R-:W3:Y:S04]  /*33ba0*/  LDS.128 R4, [R15] ;  /* 0x000000000f047984 */ /* 0x000ee80000000c00 */
[----:B------:R-:W4:Y:S04]  /*33bb0*/  LDS.128 R56, [R3] ;  /* 0x0000000003387984 */ /* 0x000f280000000c00 */
[----:B-1----:R-:W-:Y:S04]  /*33bc0*/  STL.64 [R1+0x1a0], R16 ;  /* 0x0001a01001007387 */ /* 0x002fe80000100a00 */
[----:B------:R-:W-:Y:S04]  /*33bd0*/  STL.64 [R1+0x1a8], R18 ;  /* 0x0001a81201007387 */ /* 0x000fe80000100a00 */
[----:B--2---:R-:W2:Y:S04]  /*33be0*/  LDL.LU R28, [R1+0x450] ;  /* 0x00045000011c7983 */ /* 0x004ea80000300800 */
[----:B0-----:R-:W-:Y:S04]  /*33bf0*/  STL.64 [R1+0x200], R8 ;  /* 0x0002000801007387 */ /* 0x001fe80000100a00 */
[----:B------:R-:W-:Y:S04]  /*33c00*/  STL.64 [R1+0x208], R10 ;  /* 0x0002080a01007387 */ /* 0x000fe80000100a00 */
[----:B---3--:R0:W-:Y:S04]  /*33c10*/  STL.64 [R1+0x1b0], R4 ;  /* 0x0001b00401007387 */ /* 0x0081e80000100a00 */
[----:B------:R1:W-:Y:S04]  /*33c20*/  STL.64 [R1+0x1b8], R6 ;  /* 0x0001b80601007387 */ /* 0x0003e80000100a00 */
[----:B------:R-:W2:Y:S04]  /*33c30*/  LDL.LU R29, [R1+0x454] ;  /* 0x00045400011d7983 */ /* 0x000ea80000300800 */
[----:B------:R-:W2:Y:S04]  /*33c40*/  LDL.LU R30, [R1+0x458] ;  /* 0x00045800011e7983 */ /* 0x000ea80000300800 */
[----:B------:R-:W2:Y:S01]  /*33c50*/  LDL.LU R31, [R1+0x45c] ;  /* 0x00045c00011f7983 */ /* 0x000ea20000300800 */
[----:B------:R-:W-:-:S06]  /*33c60*/  NOP ;  /* 0x0000000000007918 */ /* 0x000fcc0000000000 */
[----:B------:R-:W3:Y:S04]  /*33c70*/  LDL.LU R44, [R1+0x350] ;  /* 0x00035000012c7983 */ /* 0x000ee80000300800 */
[----:B------:R-:W3:Y:S04]  /*33c80*/  LDL.LU R45, [R1+0x354] ;  /* 0x00035400012d7983 */ /* 0x000ee80000300800 */
[----:B------:R-:W3:Y:S04]  /*33c90*/  LDL.LU R46, [R1+0x358] ;  /* 0x00035800012e7983 */ /* 0x000ee80000300800 */
[----:B------:R-:W3:Y:S04]  /*33ca0*/  LDL.LU R47, [R1+0x35c] ;  /* 0x00035c00012f7983 */ /* 0x000ee80000300800 */
        /* <DEDUP_REMOVED lines=8> */
[----:B0-----:R-:W2:Y:S04]  /*33d30*/  LDL.LU R4, [R1+0x2a0] ;  /* 0x0002a00001047983 */ /* 0x001ea80000300800 */
[----:B------:R-:W2:Y:S04]  /*33d40*/  LDL.LU R5, [R1+0x2a4] ;  /* 0x0002a40001057983 */ /* 0x000ea80000300800 */
        /* <DEDUP_REMOVED lines=30> */
[----:B----4-:R-:W-:Y:S04]  /*33f30*/  STL.64 [R1+0x260], R56 ;  /* 0x0002603801007387 */ /* 0x010fe80000100a00 */
[----:B------:R-:W-:Y:S04]  /*33f40*/  STL.64 [R1+0x268], R58 ;  /* 0x0002683a01007387 */ /* 0x000fe80000100a00 */
[----:B---3--:R-:W-:Y:S04]  /*33f50*/  STS.128 [R0+0x180], R44 ;  /* 0x0001802c00007388 */ /* 0x008fe80000000c00 */
[----:B--2---:R-:W-:Y:S04]  /*33f60*/  STS.128 [R0+0x100], R48 ;  /* 0x0001003000007388 */ /* 0x004fe80000000c00 */
[----:B------:R-:W-:Y:S04]  /*33f70*/  STS.128 [R0+0x80], R52 ;  /* 0x0000803400007388 */ /* 0x000fe80000000c00 */
        /* <DEDUP_REMOVED lines=17> */
[----:B--2---:R-:W-:Y:S04]  /*34090*/  STL.64 [R1+0x160], R44 ;  /* 0x0001602c01007387 */ /* 0x004fe80000100a00 */
[----:B------:R-:W-:Y:S04]  /*340a0*/  STL.64 [R1+0x168], R46 ;  /* 0x0001682e01007387 */ /* 0x000fe80000100a00 */
[----:B0-----:R-:W-:Y:S04]  /*340b0*/  STL.64 [R1+0x190], R4 ;  /* 0x0001900401007387 */ /* 0x001fe80000100a00 */
[----:B------:R-:W0:Y:S04]  /*340c0*/  LDS.128 R36, [R14] ;  /* 0x000000000e247984 */ /* 0x000e280000000c00 */
[----:B------:R-:W-:Y:S04]  /*340d0*/  STL.64 [R1+0x198], R6 ;  /* 0x0001980601007387 */ /* 0x000fe80000100a00 */
[----:B------:R-:W2:Y:S04]  /*340e0*/  LDS.128 R4, [R3] ;  /* 0x0000000003047984 */ /* 0x000ea80000000c00 */
[----:B------:R-:W-:Y:S01]  /*340f0*/  LDS.128 R32, [R15] ;  /* 0x000000000f207984 */ /* 0x000fe20000000c00 */
[----:B------:R-:W-:-:S06]  /*34100*/  NOP ;  /* 0x0000000000007918 */ /* 0x000fcc0000000000 */
[----:B------:R-:W-:Y:S04]  /*34110*/  STS.128 [R0], R24 ;  /* 0x0000001800007388 */ /* 0x000fe80000000c00 */
[----:B-1----:R-:W-:Y:S04]  /*34120*/  STL [R1+0x14bc], R43 ;  /* 0x0014bc2b01007387 */ /* 0x002fe80000100800 */
[----:B------:R-:W-:Y:S04]  /*34130*/  STL [R1+0x14e0], R42 ;  /* 0x0014e02a01007387 */ /* 0x000fe80000100800 */
[----:B------:R-:W-:Y:S04]  /*34140*/  STL.64 [R1+0x14d8], R40 ;  /* 0x0014d82801007387 */ /* 0x000fe80000100a00 */
[----:B------:R-:W-:Y:S04]  /*34150*/  STS.128 [R0+0x80], R20 ;  /* 0x0000801400007388 */ /* 0x000fe80000000c00 */
[----:B0-----:R-:W-:Y:S04]  /*34160*/  STL.64 [R1+0x14f0], R38 ;  /* 0x0014f02601007387 */ /* 0x001fe80000100a00 */
[----:B------:R-:W-:Y:S04]  /*34170*/  STL.64 [R1+0x14e8], R36 ;  /* 0x0014e82401007387 */ /* 0x000fe80000100a00 */
[----:B--2---:R-:W-:Y:S04]  /*34180*/  STL.64 [R1+0xa0], R4 ;  /* 0x0000a00401007387 */ /* 0x004fe80000100a00 */
[----:B------:R-:W-:Y:S04]  /*34190*/  STS.128 [R0+0x100], R16 ;  /* 0x0001001000007388 */ /* 0x000fe80000000c00 */
[----:B------:R-:W-:Y:S01]  /*341a0*/  STS.128 [R0+0x180], R8 ;  /* 0x0001800800007388 */ /* 0x000fe20000000c00 */
[----:B------:R-:W-:-:S06]  /*341b0*/  NOP ;  /* 0x0000000000007918 */ /* 0x000fcc0000000000 */
[----:B------:R-:W-:Y:S04]  /*341c0*/  STL.64 [R1+0xa8], R6 ;  /* 0x0000a80601007387 */ /* 0x000fe80000100a00 */
[----:B------:R-:W0:Y:S04]  /*341d0*/  LDS.128 R4, [R2] ;  /* 0x0000000002047984 */ /* 0x000e280000000c00 */
[----:B------:R-:W1:Y:S04]  /*341e0*/  LDS.128 R16, [R14] ;  /* 0x000000000e107984 */ /* 0x000e680000000c00 */
[----:B------:R-:W2:Y:S04]  /*341f0*/  LDS.128 R8, [R15] ;  /* 0x000000000f087984 */ /* 0x000ea80000000c00 */
[----:B0-----:R-:W-:Y:S04]  /*34200*/  STL.64 [R1+0x310], R4 ;  /* 0x0003100401007387 */ /* 0x001fe80000100a00 */
[----:B------:R-:W-:Y:S04]  /*34210*/  STL.64 [R1+0x318], R6 ;  /* 0x0003180601007387 */ /* 0x000fe80000100a00 */
[----:B------:R-:W0:Y:S04]  /*34220*/  LDS.128 R4, [R3] ;  /* 0x0000000003047984 */ /* 0x000e280000000c00 */
[----:B-1----:R1:W-:Y:S04]  /*34230*/  STL.64 [R1+0x2c0], R16 ;  /* 0x0002c01001007387 */ /* 0x0023e80000100a00 */
[----:B------:R3:W-:Y:S04]  /*34240*/  STL.64 [R1+0x2c8], R18 ;  /* 0x0002c81201007387 */ /* 0x0007e80000100a00 */
[----:B-1----:R-:W4:Y:S04]  /*34250*/  LDL.LU R16, [R1+0x660] ;  /* 0x0006600001107983 */ /* 0x002f280000300800 */
[----:B--2---:R-:W-:Y:S04]  /*34260*/  STL.64 [R1+0x2b0], R8 ;  /* 0x0002b00801007387 */ /* 0x004fe80000100a00 */
[----:B------:R-:W-:Y:S04]  /*34270*/  STL.64 [R1+0x2b8], R10 ;  /* 0x0002b80a01007387 */ /* 0x000fe80000100a00 */
[----:B0-----:R0:W-:Y:S04]  /*34280*/  STL.64 [R1+0x2a0], R4 ;  /* 0x0002a00401007387 */ /* 0x0011e80000100a00 */
[----:B------:R1:W-:Y:S04]  /*34290*/  STL.64 [R1+0x2a8], R6 ;  /* 0x0002a80601007387 */ /* 0x0003e80000100a00 */
[----:B------:R-:W4:Y:S04]  /*342a0*/  LDL.LU R17, [R1+0x664] ;  /* 0x0006640001117983 */ /* 0x000f280000300800 */
[----:B---3--:R-:W4:Y:S04]  /*342b0*/  LDL.LU R18, [R1+0x668] ;  /* 0x0006680001127983 */ /* 0x008f280000300800 */
[----:B------:R-:W4:Y:S01]  /*342c0*/  LDL.LU R19, [R1+0x66c] ;  /* 0x00066c0001137983 */ /* 0x000f220000300800 */
[----:B------:R-:W-:-:S06]  /*342d0*/  NOP ;  /* 0x0000000000007918 */ /* 0x000fcc0000000000 */
[----:B------:R-:W2:Y:S04]  /*342e0*/  LDL.LU R24, [R1+0x620] ;  /* 0x0006200001187983 */ /* 0x000ea80000300800 */
[----:B------:R-:W2:Y:S04]  /*342f0*/  LDL.LU R25, [R1+0x624] ;  /* 0x0006240001197983 */ /* 0x000ea80000300800 */
[----:B------:R-:W2:Y:S04]  /*34300*/  LDL.LU R26, [R1+0x628] ;  /* 0x00062800011a7983 */ /* 0x000ea80000300800 */
[----:B------:R-:W2:Y:S04]  /*34310*/  LDL.LU R27, [R1+0x62c] ;  /* 0x00062c00011b7983 */ /* 0x000ea80000300800 */
[----:B0-----:R-:W3:Y:S04]  /*34320*/  LDL.LU R4, [R1+0x610] ;  /* 0x0006100001047983 */ /* 0x001ee80000300800 */
[----:B------:R-:W3:Y:S04]  /*34330*/  LDL.LU R5, [R1+0x614] ;  /* 0x0006140001057983 */ /* 0x000ee80000300800 */
[----:B-1----:R-:W3:Y:S04]  /*34340*/  LDL.LU R6, [R1+0x618] ;  /* 0x0006180001067983 */ /* 0x002ee80000300800 */
        /* <DEDUP_REMOVED lines=37> */
[----:B--2---:R-:W-:Y:S04]  /*345a0*/  STS.128 [R0+0x180], R24 ;  /* 0x0001801800007388 */ /* 0x004fe80000000c00 */
[----:B---3--:R-:W-:Y:S04]  /*345b0*/  STS.128 [R0+0x100], R4 ;  /* 0x0001000400007388 */ /* 0x008fe80000000c00 */
[----:B----4-:R0:W-:Y:S04]  /*345c0*/  STS.128 [R0], R36 ;  /* 0x0000002400007388 */ /* 0x0101e80000000c00 */
[----:B------:R1:W-:Y:S01]  /*345d0*/  STS.128 [R0+0x80], R40 ;  /* 0x0000802800007388 */ /* 0x0003e20000000c00 */
[----:B------:R-:W-:-:S06]  /*345e0*/  NOP ;  /* 0x0000000000007918 */ /* 0x000fcc0000000000 */
[----:B------:R-:W2:Y:S04]  /*345f0*/  LDS.128 R24, [R2] ;  /* 0x0000000002187984 */ /* 0x000ea80000000c00 */
[----:B0-----:R-:W3:Y:S04]  /*34600*/  LDL.LU.64 R38, [R1+0x14f0] ;  /* 0x0014f00001267983 */ /* 0x001ee80000300a00 */
[----:B------:R-:W4:Y:S04]  /*34610*/  LDL.LU.64 R36, [R1+0x14e8] ;  /* 0x0014e80001247983 */ /* 0x000f280000300a00 */
[----:B-1----:R-:W3:Y:S04]  /*34620*/  LDL.LU R42, [R1+0x14e0] ;  /* 0x0014e000012a7983 */ /* 0x002ee80000300800 */
[----:B------:R-:W3:Y:S04]  /*34630*/  LDL.LU.64 R40, [R1+0x14d8] ;  /* 0x0014d80001287983 */ /* 0x000ee80000300a00 */
[----:B------:R-:W0:Y:S04]  /*34640*/  LDS.128 R4, [R14] ;  /* 0x000000000e047984 */ /* 0x000e280000000c00 */
[----:B--2---:R-:W-:Y:S04]  /*34650*/  STL.64 [R1+0x290], R24 ;  /* 0x0002901801007387 */ /* 0x004fe80000100a00 */
[----:B------:R-:W-:Y:S04]  /*34660*/  STL.64 [R1+0x298], R26 ;  /* 0x0002981a01007387 */ /* 0x000fe80000100a00 */
[----:B------:R-:W1:Y:S04]  /*34670*/  LDS.128 R24, [R15] ;  /* 0x000000000f187984 */ /* 0x000e680000000c00 */
[----:B0-----:R-:W-:Y:S04]  /*34680*/  STL.64 [R1+0x280], R4 ;  /* 0x0002800401007387 */ /* 0x001fe80000100a00 */
[----:B------:R0:W-:Y:S04]  /*34690*/  STL.64 [R1+0x288], R6 ;  /* 0x0002880601007387 */ /* 0x0001e80000100a00 */
[----:B0-----:R-:W2:Y:S04]  /*346a0*/  LDL.LU R6, [R1+0xc0] ;  /* 0x0000c00001067983 */ /* 0x001ea80000300800 */
[----:B-1----:R-:W-:Y:S04]  /*346b0*/  STL.64 [R1+0x270], R24 ;  /* 0x0002701801007387 */ /* 0x002fe80000100a00 */
[----:B------:R-:W-:Y:S04]  /*346c0*/  STL.64 [R1+0x278], R26 ;  /* 0x0002781a01007387 */ /* 0x000fe80000100a00 */
[----:B------:R-:W0:Y:S01]  /*346d0*/  LDS.128 R24, [R3] ;  /* 0x0000000003187984 */ /* 0x000e220000000c00 */
[----:B------:R-:W-:-:S06]  /*346e0*/  NOP ;  /* 0x0000000000007918 */ /* 0x000fcc0000000000 */
[----:B------:R1:W-:Y:S04]  /*346f0*/  STS.128 [R0], R52 ;  /* 0x0000003400007388 */ /* 0x0003e80000000c00 */
[----:B------:R-:W-:Y:S04]  /*34700*/  STS.128 [R0+0x80], R28 ;  /* 0x0000801c00007388 */ /* 0x000fe80000000c00 */
[----:B------:R-:W-:Y:S04]  /*34710*/  STS.128 [R0+0x100], R20 ;  /* 0x0001001400007388 */ /* 0x000fe80000000c00 */
[----:B------:R-:W-:Y:S01]  /*34720*/  STS.128 [R0+0x180], R16 ;  /* 0x0001801000007388 */ /* 0x000fe20000000c00 */
[----:B------:R-:W-:-:S06]  /*34730*/  NOP ;  /* 0x0000000000007918 */ /* 0x000fcc0000000000 */
[----:B------:R-:W1:Y:S04]  /*34740*/  LDS.128 R20, [R3] ;  /* 0x0000000003147984 */ /* 0x000e680000000c00 */
[----:B------:R-:W-:Y:S04]  /*34750*/  LDS.128 R16, [R14] ;  /* 0x000000000e107984 */ /* 0x000fe80000000c00 */
[----:B------:R-:W2:Y:S04]  /*34760*/  LDS.128 R28, [R2] ;  /* 0x00000000021c7984 */ /* 0x000ea80000000c00 */
[----:B------:R-:W-:Y:S01]  /*34770*/  LDS.128 R12, [R15] ;  /* 0x000000000f0c7984 */ /* 0x000fe20000000c00 */
[----:B------:R-:W-:-:S06]  /*34780*/  NOP ;  /* 0x0000000000007918 */ /* 0x000fcc0000000000 */
[----:B0-----:R-:W-:Y:S04]  /*34790*/  STL [R1+0x1488], R27 ;  /* 0x0014881b01007387 */ /* 0x001fe80000100800 */
[----:B-1----:R-:W2:Y:S04]  /*347a0*/  LDL.LU R54, [R1+0x14d4] ;  /* 0x0014d40001367983 */ /* 0x002ea80000300800 */
[----:B------:R-:W2:Y:S04]  /*347b0*/  LDL R5, [R1+0xa6c] ;  /* 0x000a6c0001057983 */ /* 0x000ea80000100800 */
[----:B------:R-:W3:Y:S04]  /*347c0*/  LDL.LU R4, [R1+0xa70] ;  /* 0x000a700001047983 */ /* 0x000ee80000300800 */
[----:B------:R-:W4:Y:S04]  /*347d0*/  LDL.LU R52, [R1+0x20] ;  /* 0x0000200001347983 */ /* 0x000f280000300800 */
[----:B------:R-:W-:Y:S04]  /*347e0*/  STL [R1+0x1484], R23 ;  /* 0x0014841701007387 */ /* 0x000fe80000100800 */
[----:B------:R-:W4:Y:S04]  /*347f0*/  LDL.LU R53, [R1+0x10] ;  /* 0x0000100001357983 */ /* 0x000f280000300800 */
[----:B------:R0:W-:Y:S04]  /*34800*/  STS.128 [R0], R56 ;  /* 0x0000003800007388 */ /* 0x0001e80000000c00 */
[----:B------:R-:W4:Y:S04]  /*34810*/  LDL.LU R55, [R1] ;  /* 0x0000000001377983 */ /* 0x000f280000300800 */
[----:B0-----:R-:W4:Y:S04]  /*34820*/  LDL R56, [R1+0xa74] ;  /* 0x000a740001387983 */ /* 0x001f280000100800 */
[----:B------:R-:W4:Y:S04]  /*34830*/  LDL.LU R27, [R1+0xa78] ;  /* 0x000a7800011b7983 */ /* 0x000f280000300800 */
[----:B------:R-:W4:Y:S04]  /*34840*/  LDL.LU R23, [R1+0xa7c] ;  /* 0x000a7c0001177983 */ /* 0x000f280000300800 */
[----:B------:R0:W-:Y:S04]  /*34850*/  STS.128 [R0+0x80], R48 ;  /* 0x0000803000007388 */ /* 0x0001e80000000c00 */
[----:B------:R-:W-:Y:S04]  /*34860*/  STS.128 [R0+0x100], R44 ;  /* 0x0001002c00007388 */ /* 0x000fe80000000c00 */
[----:B------:R2:W-:Y:S01]  /*34870*/  STS.128 [R0+0x180], R8 ;  /* 0x0001800800007388 */ /* 0x0005e20000000c00 */
[----:B0-----:R-:W-:Y:S01]  /*34880*/  IMAD.MOV.U32 R48, RZ, RZ, c[0x0][0x194] ;  /* 0x00006500ff307624 */ /* 0x001fe200078e00ff */
[----:B------:R-:W-:-:S06]  /*34890*/  NOP ;  /* 0x0000000000007918 */ /* 0x000fcc0000000000 */
[C---:B--2---:R-:W-:Y:S01]  /*348a0*/  IMAD R0, R5.reuse, c[0x0][0x194], RZ ;  /* 0x0000650005007a24 */ /* 0x044fe200078e02ff */
[----:B------:R-:W-:-:S04]  /*348b0*/  ISETP.GE.AND P5, PT, R5, c[0x0][0x178], PT ;  /* 0x00005e0005007a0c */ /* 0x000fc80003fa6270 */
[----:B------:R-:W-:Y:S02]  /*348c0*/  LEA R8, P6, R0, c[0x0][0x170], 0x1 ;  /* 0x00005c0000087a11 */ /* 0x000fe400078c08ff */
[C---:B---3--:R-:W-:Y:S01]  /*348d0*/  ISETP.LT.AND P5, PT, R4.reuse, c[0x0][0x17c], !P5 ;  /* 0x00005f0004007a0c */ /* 0x048fe20006fa1270 */
[----:B------:R-:W-:Y:S01]  /*348e0*/  IMAD R3, R4, c[0x0][0x198], RZ ;  /* 0x0000660004037a24 */ /* 0x000fe200078e02ff */
[----:B------:R-:W-:Y:S01]  /*348f0*/  LEA.HI.X.SX32 R9, R0, c[0x0][0x174], 0x1, P6 ;  /* 0x00005d0000097a11 */ /* 0x000fe200030f0eff */
[----:B------:R-:W-:-:S04]  /*34900*/  IMAD R0, R48, 0x20, R0 ;  /* 0x0000002030007824 */ /* 0x000fc800078e0200 */
[----:B------:R-:W-:Y:S01]  /*34910*/  IMAD.WIDE R10, R3, 0x2, R8 ;  /* 0x00000002030a7825 */ /* 0x000fe200078e0208 */
[----:B------:R-:W-:-:S05]  /*34920*/  LEA R46, P6, R0, c[0x0][0x170], 0x1 ;  /* 0x00005c00002e7a11 */ /* 0x000fca00078c08ff */
[----:B------:R0:W-:Y:S01]  /*34930*/  @P5 STG.E.U16 [R10.64], R6 ;  /* 0x000000060a005986 */ /* 0x0001e2000c101506 */
[----:B------:R-:W-:-:S03]  /*34940*/  ISETP.GE.AND P5, PT, R4, c[0x0][0x17c], PT ;  /* 0x00005f0004007a0c */ /* 0x000fc60003fa6270 */
[----:B------:R-:W2:Y:S01]  /*34950*/  LDL.LU R4, [R1+0xd0] ;  /* 0x0000d00001047983 */ /* 0x000ea20000300800 */
[----:B------:R-:W-:-:S03]  /*34960*/  LEA.HI.X.SX32 R47, R0, c[0x0][0x174], 0x1, P6 ;  /* 0x00005d00002f7a11 */ /* 0x000fc600030f0eff */
[----:B------:R-:W3:Y:S01]  /*34970*/  LDL.LU R57, [R1+0x50] ;  /* 0x0000500001397983 */ /* 0x000ee20000300800 */
[----:B----4-:R-:W-:Y:S01]  /*34980*/  ISETP.LT.AND P6, PT, R56, c[0x0][0x178], !P5 ;  /* 0x00005e0038007a0c */ /* 0x010fe20006fc1270 */
[----:B0-----:R-:W-:Y:S02]  /*34990*/  IMAD.WIDE R10, R3, 0x2, R46 ;  /* 0x00000002030a7825 */ /* 0x001fe400078e022e */
[----:B------:R-:W4:Y:S02]  /*349a0*/  LDL.LU R50, [R1+0x40] ;  /* 0x0000400001327983 */ /* 0x000f240000300800 */
[----:B------:R-:W-:Y:S02]  /*349b0*/  IMAD R0, R48, 0x20, R0 ;  /* 0x0000002030007824 */ /* 0x000fe400078e0200 */
[----:B------:R-:W4:Y:S06]  /*349c0*/  LDL.LU R51, [R1+0x30] ;  /* 0x0000300001337983 */ /* 0x000f2c0000300800 */
[----:B------:R0:W-:Y:S01]  /*349d0*/  @P6 STG.E.U16 [R10.64], R52 ;  /* 0x000000340a006986 */ /* 0x0001e2000c101506 */
[----:B------:R-:W-:-:S04]  /*349e0*/  LEA R44, P6, R0, c[0x0][0x170], 0x1 ;  /* 0x00005c00002c7a11 */ /* 0x000fc800078c08ff */
[----:B------:R-:W-:Y:S02]  /*349f0*/  LEA.HI.X.SX32 R45, R0, c[0x0][0x174], 0x1, P6 ;  /* 0x00005d00002d7a11 */ /* 0x000fe400030f0eff */
[----:B------:R-:W-:Y:S01]  /*34a00*/  ISETP.LT.AND P6, PT, R27, c[0x0][0x178], !P5 ;  /* 0x00005e001b007a0c */ /* 0x000fe20006fc1270 */
[----:B------:R-:W-:Y:S02]  /*34a10*/  IMAD R0, R48, 0x20, R0 ;  /* 0x0000002030007824 */ /* 0x000fe400078e0200 */
[----:B0-----:R-:W-:Y:S01]  /*34a20*/  IMAD.WIDE R10, R3, 0x2, R44 ;  /* 0x00000002030a7825 */ /* 0x001fe200078e022c */
[----:B------:R-:W-:-:S09]  /*34a30*/  ISETP.LT.AND P5, PT, R23, c[0x0][0x178], !P5 ;  /* 0x00005e0017007a0c */ /* 0x000fd20006fa1270 */
[----:B------:R0:W-:Y:S02]  /*34a40*/  @P6 STG.E.U16 [R10.64], R53 ;  /* 0x000000350a006986 */ /* 0x0001e4000c101506 */
[----:B0-----:R-:W-:-:S04]  /*34a50*/  LEA R10, P6, R0, c[0x0][0x170], 0x1 ;  /* 0x00005c00000a7a11 */ /* 0x001fc800078c08ff */
[----:B------:R-:W-:-:S05]  /*34a60*/  LEA.HI.X.SX32 R11, R0, c[0x0][0x174], 0x1, P6 ;  /* 0x00005d00000b7a11 */ /* 0x000fca00030f0eff */
[C---:B------:R-:W-:Y:S01]  /*34a70*/  IMAD.WIDE R48, R3.reuse, 0x2, R10 ;  /* 0x0000000203307825 */ /* 0x040fe200078e020a */
[----:B------:R-:W-:-:S04]  /*34a80*/  IADD3 R0, R3, c[0x0][0x198], RZ ;  /* 0x0000660003007a10 */ /* 0x000fc80007ffe0ff */
[----:B------:R0:W-:Y:S01]  /*34a90*/  @P5 STG.E.U16 [R48.64], R55 ;  /* 0x0000003730005986 */ /* 0x0001e2000c101506 */
[----:B------:R-:W-:Y:S02]  /*34aa0*/  ISETP.LT.AND P5, PT, R5, c[0x0][0x178], !P4 ;  /* 0x00005e0005007a0c */ /* 0x000fe400067a1270 */
[----:B------:R-:W-:Y:S01]  /*34ab0*/  PRMT R3, R6, 0x7632, R3 ;  /* 0x0000763206037816 */ /* 0x000fe20000000003 */
[----:B0-----:R-:W-:-:S10]  /*34ac0*/  IMAD.WIDE R48, R0, 0x2, R8 ;  /* 0x0000000200307825 */ /* 0x001fd400078e0208 */
[----:B------:R0:W-:Y:S01]  /*34ad0*/  @P5 STG.E.U16 [R48.64], R3 ;  /* 0x0000000330005986 */ /* 0x0001e2000c101506 */
[----:B------:R-:W-:Y:S02]  /*34ae0*/  ISETP.LT.AND P5, PT, R56, c[0x0][0x178], !P4 ;  /* 0x00005e0038007a0c */ /* 0x000fe400067a1270 */
[----:B0-----:R-:W-:Y:S01]  /*34af0*/  PRMT R3, R52, 0x7632, R3 ;  /* 0x0000763234037816 */ /* 0x001fe20000000003 */
[----:B------:R-:W-:Y:S01]  /*34b00*/  IMAD.WIDE R48, R0, 0x2, R46 ;  /* 0x0000000200307825 */ /* 0x000fe200078e022e */
[----:B------:R-:W4:Y:S09]  /*34b10*/  LDL.LU R52, [R1+0x110] ;  /* 0x0001100001347983 */ /* 0x000f320000300800 */
[----:B------:R0:W-:Y:S01]  /*34b20*/  @P5 STG.E.U16 [R48.64], R3 ;  /* 0x0000000330005986 */ /* 0x0001e2000c101506 */
[----:B------:R-:W-:-:S02]  /*34b30*/  ISETP.LT.AND P5, PT, R27, c[0x0][0x178], !P4 ;  /* 0x00005e001b007a0c */ /* 0x000fc400067a1270 */
[----:B0-----:R-:W-:Y:S01]  /*34b40*/  PRMT R3, R53, 0x7632, R3 ;  /* 0x0000763235037816 */ /* 0x001fe20000000003 */
[----:B------:R-:W-:Y:S01]  /*34b50*/  IMAD.WIDE R48, R0, 0x2, R44 ;  /* 0x0000000200307825 */ /* 0x000fe200078e022c */
[----:B------:R-:W4:Y:S09]  /*34b60*/  LDL.LU R53, [R1+0xf0] ;  /* 0x0000f00001357983 */ /* 0x000f320000300800 */
[----:B------:R0:W-:Y:S02]  /*34b70*/  @P5 STG.E.U16 [R48.64], R3 ;  /* 0x0000000330005986 */ /* 0x0001e4000c101506 */
[----:B0-----:R-:W-:-:S02]  /*34b80*/  PRMT R3, R55, 0x7632, R3 ;  /* 0x0000763237037816 */ /* 0x001fc40000000003 */
[----:B------:R-:W4:Y:S01]  /*34b90*/  LDL.LU R55, [R1+0xe0] ;  /* 0x0000e00001377983 */ /* 0x000f220000300800 */
[----:B------:R-:W-:Y:S01]  /*34ba0*/  ISETP.LT.AND P4, PT, R23, c[0x0][0x178], !P4 ;  /* 0x00005e0017007a0c */ /* 0x000fe20006781270 */
[C---:B------:R-:W-:Y:S01]  /*34bb0*/  IMAD.WIDE R48, R0.reuse, 0x2, R10 ;  /* 0x0000000200307825 */ /* 0x040fe200078e020a */
[----:B------:R-:W-:Y:S01]  /*34bc0*/  IADD3 R0, R0, c[0x0][0x198], RZ ;  /* 0x0000660000007a10 */ /* 0x000fe20007ffe0ff */
[----:B------:R-:W4:Y:S01]  /*34bd0*/  LDL.LU R6, [R1+0x129c] ;  /* 0x00129c0001067983 */ /* 0x000f220000300800 */
[----:B------:R-:W-:-:S09]  /*34be0*/  ISETP.LT.AND P5, PT, R56, c[0x0][0x178], !P3 ;  /* 0x00005e0038007a0c */ /* 0x000fd20005fa1270 */
[----:B------:R0:W-:Y:S01]  /*34bf0*/  @P4 STG.E.U16 [R48.64], R3 ;  /* 0x0000000330004986 */ /* 0x0001e2000c101506 */
[----:B------:R-:W-:Y:S01]  /*34c00*/  ISETP.LT.AND P4, PT, R5, c[0x0][0x178], !P3 ;  /* 0x00005e0005007a0c */ /* 0x000fe20005f81270 */
[----:B0-----:R-:W-:-:S12]  /*34c10*/  IMAD.WIDE R48, R0, 0x2, R8 ;  /* 0x0000000200307825 */ /* 0x001fd800078e0208 */
[----:B--2---:R0:W-:Y:S01]  /*34c20*/  @P4 STG.E.U16 [R48.64], R4 ;  /* 0x0000000430004986 */ /* 0x0041e2000c101506 */
[----:B------:R-:W-:Y:S02]  /*34c30*/  ISETP.LT.AND P4, PT, R27, c[0x0][0x178], !P3 ;  /* 0x00005e001b007a0c */ /* 0x000fe40005f81270 */
[----:B------:R-:W-:Y:S01]  /*34c40*/  ISETP.LT.AND P3, PT, R23, c[0x0][0x178], !P3 ;  /* 0x00005e0017007a0c */ /* 0x000fe20005f61270 */
[----:B0-----:R-:W-:-:S05]  /*34c50*/  IMAD.WIDE R48, R0, 0x2, R46 ;  /* 0x0000000200307825 */ /* 0x001fca00078e022e */
[----:B---3--:R0:W-:Y:S02]  /*34c60*/  @P5 STG.E.U16 [R48.64], R57 ;  /* 0x0000003930005986 */ /* 0x0081e4000c101506 */
[----:B0-----:R-:W-:-:S05]  /*34c70*/  IMAD.WIDE R48, R0, 0x2, R44 ;  /* 0x0000000200307825 */ /* 0x001fca00078e022c */
[----:B----4-:R0:W-:Y:S02]  /*34c80*/  @P4 STG.E.U16 [R48.64], R50 ;  /* 0x0000003230004986 */ /* 0x0101e4000c101506 */
[C---:B0-----:R-:W-:Y:S01]  /*34c90*/  IMAD.WIDE R48, R0.reuse, 0x2, R10 ;  /* 0x0000000200307825 */ /* 0x041fe200078e020a */
[----:B------:R-:W-:-:S04]  /*34ca0*/  IADD3 R0, R0, c[0x0][0x198], RZ ;  /* 0x0000660000007a10 */ /* 0x000fc80007ffe0ff */
[----:B------:R0:W-:Y:S01]  /*34cb0*/  @P3 STG.E.U16 [R48.64], R51 ;  /* 0x0000003330003986 */ /* 0x0001e2000c101506 */
[----:B------:R-:W-:Y:S02]  /*34cc0*/  ISETP.LT.AND P3, PT, R5, c[0x0][0x178], !P2 ;  /* 0x00005e0005007a0c */ /* 0x000fe40005761270 */
[----:B------:R-:W-:Y:S02]  /*34cd0*/  PRMT R3, R4, 0x7632, R3 ;  /* 0x0000763204037816 */ /* 0x000fe40000000003 */
[----:B------:R-:W3:Y:S01]  /*34ce0*/  LDL.LU R4, [R1+0x12a0] ;  /* 0x0012a00001047983 */ /* 0x000ee20000300800 */
[----:B0-----:R-:W-:-:S08]  /*34cf0*/  IMAD.WIDE R48, R0, 0x2, R8 ;  /* 0x0000000200307825 */ /* 0x001fd000078e0208 */
[----:B------:R0:W-:Y:S01]  /*34d00*/  @P3 STG.E.U16 [R48.64], R3 ;  /* 0x0000000330003986 */ /* 0x0001e2000c101506 */
[----:B------:R-:W-:Y:S02]  /*34d10*/  ISETP.LT.AND P3, PT, R56, c[0x0][0x178], !P2 ;  /* 0x00005e0038007a0c */ /* 0x000fe40005761270 */
[----:B0-----:R-:W-:Y:S01]  /*34d20*/  PRMT R3, R57, 0x7632, R3 ;  /* 0x0000763239037816 */ /* 0x001fe20000000003 */
[----:B------:R-:W-:-:S10]  /*34d30*/  IMAD.WIDE R48, R0, 0x2, R46 ;  /* 0x0000000200307825 */ /* 0x000fd400078e022e */
[----:B------:R0:W-:Y:S01]  /*34d40*/  @P3 STG.E.U16 [R48.64], R3 ;  /* 0x0000000330003986 */ /* 0x0001e2000c101506 */
[----:B------:R-:W-:Y:S02]  /*34d50*/  ISETP.LT.AND P3, PT, R27, c[0x0][0x178], !P2 ;  /* 0x00005e001b007a0c */ /* 0x000fe40005761270 */
[----:B------:R-:W-:Y:S02]  /*34d60*/  ISETP.LT.AND P2, PT, R23, c[0x0][0x178], !P2 ;  /* 0x00005e0017007a0c */ /* 0x000fe40005741270 */
[----:B0-----:R-:W-:Y:S01]  /*34d70*/  PRMT R3, R50, 0x7632, R3 ;  /* 0x0000763232037816 */ /* 0x001fe20000000003 */
[C---:B------:R-:W-:Y:S01]  /*34d80*/  IMAD.WIDE R48, R0.reuse, 0x2, R44 ;  /* 0x0000000200307825 */ /* 0x040fe200078e022c */
[----:B------:R-:W3:Y:S07]  /*34d90*/  LDL.LU R50, [R1+0x1c0] ;  /* 0x0001c00001327983 */ /* 0x000eee0000300800 */
[----:B------:R0:W-:Y:S02]  /*34da0*/  @P3 STG.E.U16 [R48.64], R3 ;  /* 0x0000000330003986 */ /* 0x0001e4000c101506 */
[----:B0-----:R-:W-:Y:S01]  /*34db0*/  PRMT R3, R51, 0x7632, R3 ;  /* 0x0000763233037816 */ /* 0x001fe20000000003 */
[C---:B------:R-:W-:Y:S01]  /*34dc0*/  IMAD.WIDE R48, R0.reuse, 0x2, R10 ;  /* 0x0000000200307825 */ /* 0x040fe200078e020a */
[----:B------:R-:W-:Y:S01]  /*34dd0*/  IADD3 R0, R0, c[0x0][0x198], RZ ;  /* 0x0000660000007a10 */ /* 0x000fe20007ffe0ff */
[----:B------:R-:W4:Y:S04]  /*34de0*/  LDL.LU R51, [R1+0x130] ;  /* 0x0001300001337983 */ /* 0x000f280000300800 */
[----:B------:R0:W-:Y:S01]  /*34df0*/  @P2 STG.E.U16 [R48.64], R3 ;  /* 0x0000000330002986 */ /* 0x0001e2000c101506 */
[----:B------:R-:W-:-:S02]  /*34e00*/  ISETP.LT.AND P2, PT, R5, c[0x0][0x178], !P1 ;  /* 0x00005e0005007a0c */ /* 0x000fc40004f41270 */
[----:B------:R-:W-:Y:S01]  /*34e10*/  ISETP.LT.AND P3, PT, R56, c[0x0][0x178], !P1 ;  /* 0x00005e0038007a0c */ /* 0x000fe20004f61270 */
[----:B0-----:R-:W-:-:S10]  /*34e20*/  IMAD.WIDE R48, R0, 0x2, R8 ;  /* 0x0000000200307825 */ /* 0x001fd400078e0208 */
[----:B------:R0:W-:Y:S01]  /*34e30*/  @P2 STG.E.U16 [R48.64], R52 ;  /* 0x0000003430002986 */ /* 0x0001e2000c101506 */
[----:B------:R-:W-:Y:S02]  /*34e40*/  ISETP.LT.AND P2, PT, R27, c[0x0][0x178], !P1 ;  /* 0x00005e001b007a0c */ /* 0x000fe40004f41270 */
[----:B------:R-:W-:Y:S01]  /*34e50*/  ISETP.LT.AND P1, PT, R23, c[0x0][0x178], !P1 ;  /* 0x00005e0017007a0c */ /* 0x000fe20004f21270 */
[----:B0-----:R-:W-:-:S05]  /*34e60*/  IMAD.WIDE R48, R0, 0x2, R46 ;  /* 0x0000000200307825 */ /* 0x001fca00078e022e */
[----:B------:R0:W-:Y:S02]  /*34e70*/  @P3 STG.E.U16 [R48.64], R53 ;  /* 0x0000003530003986 */ /* 0x0001e4000c101506 */
[----:B0-----:R-:W-:-:S05]  /*34e80*/  IMAD.WIDE R48, R0, 0x2, R44 ;  /* 0x0000000200307825 */ /* 0x001fca00078e022c */
[----:B------:R0:W-:Y:S02]  /*34e90*/  @P2 STG.E.U16 [R48.64], R55 ;  /* 0x0000003730002986 */ /* 0x0001e4000c101506 */
[C---:B0-----:R-:W-:Y:S01]  /*34ea0*/  IMAD.WIDE R48, R0.reuse, 0x2, R10 ;  /* 0x0000000200307825 */ /* 0x041fe200078e020a */
        /* <DEDUP_REMOVED lines=8> */
[----:B------:R-:W-:-:S10]  /*34f30*/  IMAD.WIDE R48, R0, 0x2, R46 ;  /* 0x0000000200307825 */ /* 0x000fd400078e022e */
[----:B------:R0:W-:Y:S01]  /*34f40*/  @P1 STG.E.U16 [R48.64], R3 ;  /* 0x0000000330001986 */ /* 0x0001e2000c101506 */
[----:B------:R-:W-:Y:S02]  /*34f50*/  ISETP.LT.AND P1, PT, R27, c[0x0][0x178], !P0 ;  /* 0x00005e001b007a0c */ /* 0x000fe40004721270 */
[----:B0-----:R-:W-:Y:S01]  /*34f60*/  PRMT R3, R55, 0x7632, R3 ;  /* 0x0000763237037816 */ /* 0x001fe20000000003 */
[----:B------:R-:W-:-:S10]  /*34f70*/  IMAD.WIDE R48, R0, 0x2, R44 ;  /* 0x0000000200307825 */ /* 0x000fd400078e022c */
[----:B------:R0:W-:Y:S02]  /*34f80*/  @P1 STG.E.U16 [R48.64], R3 ;  /* 0x0000000330001986 */ /* 0x0001e4000c101506 */
[----:B0-----:R-:W-:Y:S02]  /*34f90*/  PRMT R3, R60, 0x7632, R3 ;  /* 0x000076323c037816 */ /* 0x001fe40000000003 */
[----:B------:R-:W2:Y:S01]  /*34fa0*/  LDL.LU R60, [R1+0x14d0] ;  /* 0x0014d000013c7983 */ /* 0x000ea20000300800 */
[----:B------:R-:W-:Y:S01]  /*34fb0*/  ISETP.LT.AND P0, PT, R23, c[0x0][0x178], !P0 ;  /* 0x00005e0017007a0c */ /* 0x000fe20004701270 */
[C---:B------:R-:W-:Y:S01]  /*34fc0*/  IMAD.WIDE R48, R0.reuse, 0x2, R10 ;  /* 0x0000000200307825 */ /* 0x040fe200078e020a */
[----:B------:R-:W-:Y:S01]  /*34fd0*/  IADD3 R0, R0, c[0x0][0x198], RZ ;  /* 0x0000660000007a10 */ /* 0x000fe20007ffe0ff */
[----:B------:R-:W2:Y:S04]  /*34fe0*/  LDL.LU R43, [R1+0x12a4] ;  /* 0x0012a400012b7983 */ /* 0x000ea80000300800 */
[----:B------:R-:W2:Y:S06]  /*34ff0*/  LDL.LU R7, [R1+0x12a8] ;  /* 0x0012a80001077983 */ /* 0x000eac0000300800 */
[----:B------:R0:W-:Y:S01]  /*35000*/  @P0 STG.E.U16 [R48.64], R3 ;  /* 0x0000000330000986 */ /* 0x0001e2000c101506 */
[----:B------:R-:W-:-:S03]  /*35010*/  ISETP.GE.AND P0, PT, R6, c[0x0][0x17c], PT ;  /* 0x00005f0006007a0c */ /* 0x000fc60003f06270 */
[----:B------:R-:W2:Y:S01]  /*35020*/  LDL.LU R6, [R1+0x12ac] ;  /* 0x0012ac0001067983 */ /* 0x000ea20000300800 */
[----:B------:R-:W-:Y:S02]  /*35030*/  ISETP.LT.AND P1, PT, R5, c[0x0][0x178], !P0 ;  /* 0x00005e0005007a0c */ /* 0x000fe40004721270 */
[----:B------:R-:W-:Y:S01]  /*35040*/  ISETP.LT.AND P2, PT, R56, c[0x0][0x178], !P0 ;  /* 0x00005e0038007a0c */ /* 0x000fe20004741270 */
[----:B0-----:R-:W-:Y:S01]  /*35050*/  IMAD.WIDE R48, R0, 0x2, R8 ;  /* 0x0000000200307825 */ /* 0x001fe200078e0208 */
[----:B------:R-:W-:-:S09]  /*35060*/  ISETP.LT.AND P3, PT, R27, c[0x0][0x178], !P0 ;  /* 0x00005e001b007a0c */ /* 0x000fd20004761270 */
[----:B---3--:R0:W-:Y:S01]  /*35070*/  @P1 STG.E.U16 [R48.64], R50 ;  /* 0x0000003230001986 */ /* 0x0081e2000c101506 */
[----:B------:R-:W-:Y:S01]  /*35080*/  ISETP.LT.AND P1, PT, R23, c[0x0][0x178], !P0 ;  /* 0x00005e0017007a0c */ /* 0x000fe20004721270 */
[----:B0-----:R-:W-:-:S05]  /*35090*/  IMAD.WIDE R48, R0, 0x2, R46 ;  /* 0x0000000200307825 */ /* 0x001fca00078e022e */
[----:B----4-:R0:W-:Y:S01]  /*350a0*/  @P2 STG.E.U16 [R48.64], R51 ;  /* 0x0000003330002986 */ /* 0x0101e2000c101506 */
[----:B------:R-:W-:Y:S02]  /*350b0*/  ISETP.GE.AND P0, PT, R4, c[0x0][0x17c], PT ;  /* 0x00005f0004007a0c */ /* 0x000fe40003f06270 */
[----:B------:R-:W-:Y:S01]  /*350c0*/  PRMT R3, R50, 0x7632, R3 ;  /* 0x0000763232037816 */ /* 0x000fe20000000003 */
[----:B------:R-:W3:Y:S04]  /*350d0*/  LDL.LU R4, [R1+0x12b0] ;  /* 0x0012b00001047983 */ /* 0x000ee80000300800 */
[----:B------:R-:W4:Y:S01]  /*350e0*/  LDL.LU R59, [R1+0x14] ;  /* 0x00001400013b7983 */ /* 0x000f220000300800 */
[----:B0-----:R-:W-:-:S03]  /*350f0*/  IMAD.WIDE R48, R0, 0x2, R44 ;  /* 0x0000000200307825 */ /* 0x001fc600078e022c */
[----:B------:R-:W4:Y:S04]  /*35100*/  LDL.LU R55, [R1+0x4] ;  /* 0x0000040001377983 */ /* 0x000f280000300800 */
[----:B--2---:R0:W-:Y:S02]  /*35110*/  @P3 STG.E.U16 [R48.64], R60 ;  /* 0x0000003c30003986 */ /* 0x0041e4000c101506 */
[C---:B0-----:R-:W-:Y:S01]  /*35120*/  IMAD.WIDE R48, R0.reuse, 0x2, R10 ;  /* 0x0000000200307825 */ /* 0x041fe200078e020a */
[----:B------:R-:W-:-:S04]  /*35130*/  IADD3 R0, R0, c[0x0][0x198], RZ ;  /* 0x0000660000007a10 */ /* 0x000fc80007ffe0ff */
[----:B------:R0:W-:Y:S01]  /*35140*/  @P1 STG.E.U16 [R48.64], R61 ;  /* 0x0000003d30001986 */ /* 0x0001e2000c101506 */
[----:B------:R-:W-:Y:S01]  /*35150*/  ISETP.LT.AND P1, PT, R5, c[0x0][0x178], !P0 ;  /* 0x00005e0005007a0c */ /* 0x000fe20004721270 */
[----:B0-----:R-:W-:-:S12]  /*35160*/  IMAD.WIDE R48, R0, 0x2, R8 ;  /* 0x0000000200307825 */ /* 0x001fd800078e0208 */
[----:B------:R0:W-:Y:S01]  /*35170*/  @P1 STG.E.U16 [R48.64], R3 ;  /* 0x0000000330001986 */ /* 0x0001e2000c101506 */
[----:B------:R-:W-:Y:S02]  /*35180*/  ISETP.LT.AND P1, PT, R56, c[0x0][0x178], !P0 ;  /* 0x00005e0038007a0c */ /* 0x000fe40004721270 */
[----:B0-----:R-:W-:Y:S01]  /*35190*/  PRMT R3, R51, 0x7632, R3 ;  /* 0x0000763233037816 */ /* 0x001fe20000000003 */
[----:B------:R-:W-:-:S10]  /*351a0*/  IMAD.WIDE R48, R0, 0x2, R46 ;  /* 0x0000000200307825 */ /* 0x000fd400078e022e */
[----:B------:R0:W-:Y:S01]  /*351b0*/  @P1 STG.E.U16 [R48.64], R3 ;  /* 0x0000000330001986 */ /* 0x0001e2000c101506 */
[----:B------:R-:W-:Y:S02]  /*351c0*/  ISETP.LT.AND P1, PT, R27, c[0x0][0x178], !P0 ;  /* 0x00005e001b007a0c */ /* 0x000fe40004721270 */
[----:B0-----:R-:W-:Y:S01]  /*351d0*/  PRMT R3, R60, 0x7632, R3 ;  /* 0x000076323c037816 */ /* 0x001fe20000000003 */
[----:B------:R-:W-:Y:S01]  /*351e0*/  IMAD.WIDE R48, R0, 0x2, R44 ;  /* 0x0000000200307825 */ /* 0x000fe200078e022c */
[----:B------:R-:W2:Y:S09]  /*351f0*/  LDL.LU R60, [R1+0x14cc] ;  /* 0x0014cc00013c7983 */ /* 0x000eb20000300800 */
[----:B------:R0:W-:Y:S02]  /*35200*/  @P1 STG.E.U16 [R48.64], R3 ;  /* 0x0000000330001986 */ /* 0x0001e4000c101506 */
[----:B0-----:R-:W-:-:S02]  /*35210*/  PRMT R3, R61, 0x7632, R3 ;  /* 0x000076323d037816 */ /* 0x001fc40000000003 */
[----:B------:R-:W2:Y:S01]  /*35220*/  LDL.LU R61, [R1+0x14c8] ;  /* 0x0014c800013d7983 */ /* 0x000ea20000300800 */
[----:B------:R-:W-:Y:S02]  /*35230*/  ISETP.LT.AND P0, PT, R23, c[0x0][0x178], !P0 ;  /* 0x00005e0017007a0c */ /* 0x000fe40004701270 */
[----:B------:R-:W-:Y:S01]  /*35240*/  ISETP.GE.AND P2, PT, R43, c[0x0][0x17c], PT ;  /* 0x00005f002b007a0c */ /* 0x000fe20003f46270 */
[----:B------:R-:W-:-:S03]  /*35250*/  IMAD.WIDE R48, R0, 0x2, R10 ;  /* 0x0000000200307825 */ /* 0x000fc600078e020a */
[----:B------:R-:W-:Y:S02]  /*35260*/  ISETP.LT.AND P5, PT, R5, c[0x0][0x178], !P2 ;  /* 0x00005e0005007a0c */ /* 0x000fe400057a1270 */
[----:B------:R-:W-:Y:S02]  /*35270*/  ISETP.LT.AND P3, PT, R56, c[0x0][0x178], !P2 ;  /* 0x00005e0038007a0c */ /* 0x000fe40005761270 */
[----:B------:R-:W-:-:S03]  /*35280*/  IADD3 R0, R0, c[0x0][0x198], RZ ;  /* 0x0000660000007a10 */ /* 0x000fc60007ffe0ff */
[----:B------:R0:W-:Y:S02]  /*35290*/  @P0 STG.E.U16 [R48.64], R3 ;  /* 0x0000000330000986 */ /* 0x0001e4000c101506 */
[C---:B------:R-:W-:Y:S01]  /*352a0*/  IMAD.WIDE R50, R0.reuse, 0x2, R46 ;  /* 0x0000000200327825 */ /* 0x040fe200078e022e */
[----:B------:R-:W-:Y:S02]  /*352b0*/  ISETP.GE.AND P1, PT, R7, c[0x0][0x17c], PT ;  /* 0x00005f0007007a0c */ /* 0x000fe40003f26270 */
[----:B------:R-:W4:Y:S04]  /*352c0*/  LDL.LU R7, [R1+0xd4] ;  /* 0x0000d40001077983 */ /* 0x000f280000300800 */
[----:B------:R-:W4:Y:S01]  /*352d0*/  LDL.LU R57, [R1+0x54] ;  /* 0x0000540001397983 */ /* 0x000f220000300800 */
[C---:B0-----:R-:W-:Y:S01]  /*352e0*/  IMAD.WIDE R48, R0.reuse, 0x2, R8 ;  /* 0x0000000200307825 */ /* 0x041fe200078e0208 */
[----:B------:R-:W-:-:S02]  /*352f0*/  IADD3 R3, R0, c[0x0][0x198], RZ ;  /* 0x0000660000037a10 */ /* 0x000fc40007ffe0ff */
[----:B---3--:R-:W-:Y:S02]  /*35300*/  ISETP.GE.AND P6, PT, R4, c[0x0][0x17c], PT ;  /* 0x00005f0004007a0c */ /* 0x008fe40003fc6270 */
[----:B--2---:R0:W-:Y:S01]  /*35310*/  @P5 STG.E.U16 [R48.64], R61 ;  /* 0x0000003d30005986 */ /* 0x0041e2000c101506 */
[----:B------:R-:W-:-:S03]  /*35320*/  PRMT R54, R61, 0x7632, R54 ;  /* 0x000076323d367816 */ /* 0x000fc60000000036 */
[----:B------:R1:W-:Y:S01]  /*35330*/  @P3 STG.E.U16 [R50.64], R60 ;  /* 0x0000003c32003986 */ /* 0x0003e2000c101506 */
[----:B0-----:R-:W-:-:S03]  /*35340*/  IMAD.WIDE R48, R0, 0x2, R44 ;  /* 0x0000000200307825 */ /* 0x001fc600078e022c */
[----:B------:R-:W2:Y:S01]  /*35350*/  LDL.LU R61, [R1+0x14c4] ;  /* 0x0014c400013d7983 */ /* 0x000ea20000300800 */
[----:B-1----:R-:W-:Y:S01]  /*35360*/  IMAD.WIDE R50, R0, 0x2, R10 ;  /* 0x0000000200327825 */ /* 0x002fe200078e020a */
[----:B------:R-:W-:Y:S02]  /*35370*/  PRMT R0, R60, 0x7632, R0 ;  /* 0x000076323c007816 */ /* 0x000fe40000000000 */
[----:B------:R-:W3:Y:S04]  /*35380*/  LDL.LU R60, [R1+0x14c0] ;  /* 0x0014c000013c7983 */ /* 0x000ee80000300800 */
[----:B------:R-:W3:Y:S04]  /*35390*/  LDL.LU R43, [R1+0x12b4] ;  /* 0x0012b400012b7983 */ /* 0x000ee80000300800 */
[----:B------:R-:W3:Y:S01]  /*353a0*/  LDL.LU R4, [R1+0x12b8] ;  /* 0x0012b80001047983 */ /* 0x000ee20000300800 */
[----:B------:R-:W-:-:S02]  /*353b0*/  ISETP.LT.AND P4, PT, R27, c[0x0][0x178], !P2 ;  /* 0x00005e001b007a0c */ /* 0x000fc40005781270 */
[----:B------:R-:W-:Y:S01]  /*353c0*/  ISETP.LT.AND P2, PT, R23, c[0x0][0x178], !P2 ;  /* 0x00005e0017007a0c */ /* 0x000fe20005741270 */
[----:B------:R-:W-:Y:S01]  /*353d0*/  IMAD.WIDE R52, R3, 0x2, R8 ;  /* 0x0000000203347825 */ /* 0x000fe200078e0208 */
[----:B------:R-:W-:Y:S01]  /*353e0*/  ISETP.LT.AND P5, PT, R5, c[0x0][0x178], !P1 ;  /* 0x00005e0005007a0c */ /* 0x000fe20004fa1270 */
[----:B------:R-:W3:Y:S01]  /*353f0*/  LDL.LU R58, [R1+0x44] ;  /* 0x00004400013a7983 */ /* 0x000ee20000300800 */
[----:B------:R-:W-:Y:S02]  /*35400*/  ISETP.LT.AND P3, PT, R56, c[0x0][0x178], !P1 ;  /* 0x00005e0038007a0c */ /* 0x000fe40004f61270 */
[----:B------:R-:W-:Y:S02]  /*35410*/  ISETP.GE.AND P0, PT, R6, c[0x0][0x17c], PT ;  /* 0x00005f0006007a0c */ /* 0x000fe40003f06270 */
[----:B------:R-:W3:Y:S04]  /*35420*/  LDL.LU R6, [R1+0x34] ;  /* 0x0000340001067983 */ /* 0x000ee80000300800 */
[----:B----4-:R0:W-:Y:S04]  /*35430*/  @P4 STG.E.U16 [R48.64], R59 ;  /* 0x0000003b30004986 */ /* 0x0101e8000c101506 */
[----:B------:R1:W-:Y:S01]  /*35440*/  @P2 STG.E.U16 [R50.64], R55 ;  /* 0x0000003732002986 */ /* 0x0003e2000c101506 */
[----:B------:R-:W-:-:S02]  /*35450*/  ISETP.LT.AND P2, PT, R27, c[0x0][0x178], !P1 ;  /* 0x00005e001b007a0c */ /* 0x000fc40004f41270 */
[----:B------:R-:W-:Y:S01]  /*35460*/  ISETP.LT.AND P1, PT, R23, c[0x0][0x178], !P1 ;  /* 0x00005e0017007a0c */ /* 0x000fe20004f21270 */
[----:B------:R-:W-:Y:S01]  /*35470*/  @P5 STG.E.U16 [R52.64], R54 ;  /* 0x0000003634005986 */ /* 0x000fe2000c101506 */
[----:B------:R-:W-:Y:S01]  /*35480*/  ISETP.LT.AND P4, PT, R5, c[0x0][0x178], !P0 ;  /* 0x00005e0005007a0c */ /* 0x000fe20004781270 */
[----:B0-----:R-:W-:-:S05]  /*35490*/  IMAD.WIDE R48, R3, 0x2, R46 ;  /* 0x0000000203307825 */ /* 0x001fca00078e022e */
[----:B------:R0:W-:Y:S01]  /*354a0*/  @P3 STG.E.U16 [R48.64], R0 ;  /* 0x0000000030003986 */ /* 0x0001e2000c101506 */
[C---:B-1----:R-:W-:Y:S01]  /*354b0*/  IMAD.WIDE R50, R3.reuse, 0x2, R10 ;  /* 0x0000000203327825 */ /* 0x042fe200078e020a */
[----:B------:R-:W-:Y:S02]  /*354c0*/  ISETP.LT.AND P3, PT, R56, c[0x0][0x178], !P0 ;  /* 0x00005e0038007a0c */ /* 0x000fe40004761270 */
[C---:B0-----:R-:W-:Y:S01]  /*354d0*/  IADD3 R0, R3.reuse, c[0x0][0x198], RZ ;  /* 0x0000660003007a10 */ /* 0x041fe20007ffe0ff */
[----:B------:R-:W-:-:S04]  /*354e0*/  IMAD.WIDE R48, R3, 0x2, R44 ;  /* 0x0000000203307825 */ /* 0x000fc800078e022c */
[----:B------:R-:W-:Y:S01]  /*354f0*/  IMAD.WIDE R52, R0, 0x2, R8 ;  /* 0x0000000200347825 */ /* 0x000fe200078e0208 */
[----:B--2---:R-:W-:Y:S02]  /*35500*/  PRMT R61, R59, 0x7632, R61 ;  /* 0x000076323b3d7816 */ /* 0x004fe4000000003d */
[----:B---3--:R-:W-:-:S03]  /*35510*/  PRMT R60, R55, 0x7632, R60 ;  /* 0x00007632373c7816 */ /* 0x008fc6000000003c */
[----:B------:R0:W-:Y:S04]  /*35520*/  @P2 STG.E.U16 [R48.64], R61 ;  /* 0x0000003d30002986 */ /* 0x0001e8000c101506 */
[----:B------:R-:W-:Y:S01]  /*35530*/  @P1 STG.E.U16 [R50.64], R60 ;  /* 0x0000003c32001986 */ /* 0x000fe2000c101506 */
[----:B------:R-:W-:-:S03]  /*35540*/  ISETP.GE.AND P2, PT, R4, c[0x0][0x17c], PT ;  /* 0x00005f0004007a0c */ /* 0x000fc60003f46270 */
[----:B------:R1:W-:Y:S04]  /*35550*/  @P4 STG.E.U16 [R52.64], R7 ;  /* 0x0000000734004986 */ /* 0x0003e8000c101506 */
[----:B------:R-:W2:Y:S01]  /*35560*/  LDL.LU R4, [R1+0x114] ;  /* 0x0001140001047983 */ /* 0x000ea20000300800 */
[----:B0-----:R-:W-:-:S03]  /*35570*/  PRMT R61, R7, 0x7632, R61 ;  /* 0x00007632073d7816 */ /* 0x001fc6000000003d */
[----:B------:R-:W3:Y:S04]  /*35580*/  LDL.LU R59, [R1+0xf4] ;  /* 0x0000f400013b7983 */ /* 0x000ee80000300800 */
[----:B-1----:R-:W4:Y:S01]  /*35590*/  LDL.LU R7, [R1+0x12bc] ;  /* 0x0012bc0001077983 */ /* 0x002f220000300800 */
[C---:B------:R-:W-:Y:S01]  /*355a0*/  IMAD.WIDE R54, R0.reuse, 0x2, R46 ;  /* 0x0000000200367825 */ /* 0x040fe200078e022e */
[----:B------:R-:W-:Y:S02]  /*355b0*/  ISETP.GE.AND P5, PT, R43, c[0x0][0x17c], PT ;  /* 0x00005f002b007a0c */ /* 0x000fe40003fa6270 */
[----:B------:R-:W-:Y:S01]  /*355c0*/  PRMT R60, R57, 0x7632, R60 ;  /* 0x00007632393c7816 */ /* 0x000fe2000000003c */
[----:B------:R-:W3:Y:S04]  /*355d0*/  LDL.LU R43, [R1+0xe4] ;  /* 0x0000e400012b7983 */ /* 0x000ee80000300800 */
[----:B------:R0:W-:Y:S04]  /*355e0*/  @P3 STG.E.U16 [R54.64], R57 ;  /* 0x0000003936003986 */ /* 0x0001e8000c101506 */
[----:B0-----:R-:W3:Y:S01]  /*355f0*/  LDL.LU R57, [R1+0x64] ;  /* 0x0000640001397983 */ /* 0x001ee20000300800 */
[----:B------:R-:W-:Y:S01]  /*35600*/  ISETP.LT.AND P4, PT, R27, c[0x0][0x178], !P0 ;  /* 0x00005e001b007a0c */ /* 0x000fe20004781270 */
[----:B------:R-:W-:Y:S01]  /*35610*/  IMAD.WIDE R48, R0, 0x2, R44 ;  /* 0x0000000200307825 */ /* 0x000fe200078e022c */
[----:B------:R-:W-:-:S02]  /*35620*/  ISETP.LT.AND P0, PT, R23, c[0x0][0x178], !P0 ;  /* 0x00005e0017007a0c */ /* 0x000fc40004701270 */
[----:B------:R-:W-:Y:S02]  /*35630*/  ISETP.LT.AND P1, PT, R5, c[0x0][0x178], !P6 ;  /* 0x00005e0005007a0c */ /* 0x000fe40007721270 */
[----:B------:R-:W-:Y:S02]  /*35640*/  ISETP.LT.AND P3, PT, R56, c[0x0][0x178], !P6 ;  /* 0x00005e0038007a0c */ /* 0x000fe40007761270 */
[C---:B------:R-:W-:Y:S01]  /*35650*/  IADD3 R3, R0.reuse, c[0x0][0x198], RZ ;  /* 0x0000660000037a10 */ /* 0x040fe20007ffe0ff */
[----:B------:R-:W-:-:S04]  /*35660*/  IMAD.WIDE R50, R0, 0x2, R10 ;  /* 0x0000000200327825 */ /* 0x000fc800078e020a */
[----:B------:R0:W-:Y:S01]  /*35670*/  @P4 STG.E.U16 [R48.64], R58 ;  /* 0x0000003a30004986 */ /* 0x0001e2000c101506 */
[----:B------:R-:W-:Y:S01]  /*35680*/  ISETP.LT.AND P4, PT, R27, c[0x0][0x178], !P6 ;  /* 0x00005e001b007a0c */ /* 0x000fe20007781270 */
[----:B------:R-:W-:Y:S01]  /*35690*/  IMAD.WIDE R52, R3, 0x2, R8 ;  /* 0x0000000203347825 */ /* 0x000fe200078e0208 */
[----:B------:R-:W-:Y:S01]  /*356a0*/  ISETP.LT.AND P6, PT, R23, c[0x0][0x178], !P6 ;  /* 0x00005e0017007a0c */ /* 0x000fe200077c1270 */
[----:B------:R1:W-:Y:S02]  /*356b0*/  @P0 STG.E.U16 [R50.64], R6 ;  /* 0x0000000632000986 */ /* 0x0003e4000c101506 */
[----:B------:R-:W-:Y:S01]  /*356c0*/  IMAD.WIDE R54, R3, 0x2, R46 ;  /* 0x0000000203367825 */ /* 0x000fe200078e022e */
[----:B------:R-:W-:Y:S01]  /*356d0*/  ISETP.LT.AND P0, PT, R5, c[0x0][0x178], !P5 ;  /* 0x00005e0005007a0c */ /* 0x000fe20006f01270 */
[----:B------:R1:W-:Y:S01]  /*356e0*/  @P1 STG.E.U16 [R52.64], R61 ;  /* 0x0000003d34001986 */ /* 0x0003e2000c101506 */
[----:B------:R-:W-:Y:S01]  /*356f0*/  ISETP.LT.AND P1, PT, R56, c[0x0][0x178], !P5 ;  /* 0x00005e0038007a0c */ /* 0x000fe20006f21270 */
[----:B0-----:R-:W-:-:S02]  /*35700*/  IMAD.WIDE R48, R3, 0x2, R44 ;  /* 0x0000000203307825 */ /* 0x001fc400078e022c */
[----:B------:R0:W-:Y:S01]  /*35710*/  @P3 STG.E.U16 [R54.64], R60 ;  /* 0x0000003c36003986 */ /* 0x0001e2000c101506 */
[C---:B------:R-:W-:Y:S01]  /*35720*/  IADD3 R0, R3.reuse, c[0x0][0x198], RZ ;  /* 0x0000660003007a10 */ /* 0x040fe20007ffe0ff */
[----:B-1----:R-:W-:Y:S01]  /*35730*/  IMAD.WIDE R50, R3, 0x2, R10 ;  /* 0x0000000203327825 */ /* 0x002fe200078e020a */
[----:B------:R-:W-:Y:S02]  /*35740*/  PRMT R52, R58, 0x7632, R52 ;  /* 0x000076323a347816 */ /* 0x000fe40000000034 */
[----:B0-----:R-:W-:-:S03]  /*35750*/  PRMT R54, R6, 0x7632, R54 ;  /* 0x0000763206367816 */ /* 0x001fc60000000036 */
[----:B------:R0:W-:Y:S01]  /*35760*/  @P4 STG.E.U16 [R48.64], R52 ;  /* 0x0000003430004986 */ /* 0x0001e2000c101506 */
[----:B------:R-:W-:Y:S02]  /*35770*/  ISETP.LT.AND P4, PT, R27, c[0x0][0x178], !P5 ;  /* 0x00005e001b007a0c */ /* 0x000fe40006f81270 */
[----:B------:R-:W-:Y:S01]  /*35780*/  ISETP.LT.AND P5, PT, R23, c[0x0][0x178], !P5 ;  /* 0x00005e0017007a0c */ /* 0x000fe20006fa1270 */
[----:B------:R1:W-:Y:S01]  /*35790*/  @P6 STG.E.U16 [R50.64], R54 ;  /* 0x0000003632006986 */ /* 0x0003e2000c101506 */
[----:B------:R-:W-:-:S03]  /*357a0*/  ISETP.LT.AND P6, PT, R5, c[0x0][0x178], !P2 ;  /* 0x00005e0005007a0c */ /* 0x000fc600057c1270 */
[----:B------:R-:W3:Y:S01]  /*357b0*/  LDL.LU R55, [R1+0x12c0] ;  /* 0x0012c00001377983 */ /* 0x000ee20000300800 */
[C---:B------:R-:W-:Y:S01]  /*357c0*/  IADD3 R3, R0.reuse, c[0x0][0x198], RZ ;  /* 0x0000660000037a10 */ /* 0x040fe20007ffe0ff */
[----:B0-----:R-:W-:-:S04]  /*357d0*/  IMAD.WIDE R48, R0, 0x2, R8 ;  /* 0x0000000200307825 */ /* 0x001fc800078e0208 */
[----:B------:R-:W-:-:S04]  /*357e0*/  IMAD.WIDE R52, R0, 0x2, R46 ;  /* 0x0000000200347825 */ /* 0x000fc800078e022e */
[----:B-1----:R-:W-:Y:S01]  /*357f0*/  IMAD.WIDE R50, R0, 0x2, R10 ;  /* 0x0000000200327825 */ /* 0x002fe200078e020a */
[----:B--2---:R0:W-:Y:S01]  /*35800*/  @P0 STG.E.U16 [R48.64], R4 ;  /* 0x0000000430000986 */ /* 0x0041e2000c101506 */
[----:B----4-:R-:W-:-:S03]  /*35810*/  ISETP.GE.AND P3, PT, R7, c[0x0][0x17c], PT ;  /* 0x00005f0007007a0c */ /* 0x010fc60003f66270 */
[----:B------:R-:W2:Y:S01]  /*35820*/  LDL.LU R7, [R1+0x12c4] ;  /* 0x0012c40001077983 */ /* 0x000ea20000300800 */
[----:B0-----:R-:W-:Y:S01]  /*35830*/  IMAD.WIDE R48, R0, 0x2, R44 ;  /* 0x0000000200307825 */ /* 0x001fe200078e022c */
[----:B------:R-:W-:Y:S02]  /*35840*/  PRMT R54, R4, 0x7632, R54 ;  /* 0x0000763204367816 */ /* 0x000fe40000000036 */
[----:B---3--:R0:W-:Y:S01]  /*35850*/  @P1 STG.E.U16 [R52.64], R59 ;  /* 0x0000003b34001986 */ /* 0x0081e2000c101506 */
[----:B------:R-:W-:-:S03]  /*35860*/  PRMT R0, R59, 0x7632, R0 ;  /* 0x000076323b007816 */ /* 0x000fc60000000000 */
[----:B------:R-:W3:Y:S04]  /*35870*/  LDL.LU R6, [R1+0x1c4] ;  /* 0x0001c40001067983 */ /* 0x000ee80000300800 */
[----:B------:R-:W-:Y:S01]  /*35880*/  @P4 STG.E.U16 [R48.64], R43 ;  /* 0x0000002b30004986 */ /* 0x000fe2000c101506 */
[----:B0-----:R-:W-:-:S03]  /*35890*/  IMAD.WIDE R52, R3, 0x2, R8 ;  /* 0x0000000203347825 */ /* 0x001fc600078e0208 */
[----:B------:R-:W4:Y:S04]  /*358a0*/  LDL.LU R4, [R1+0x134] ;  /* 0x0001340001047983 */ /* 0x000f280000300800 */
[----:B------:R-:W-:Y:S04]  /*358b0*/  @P5 STG.E.U16 [R50.64], R57 ;  /* 0x0000003932005986 */ /* 0x000fe8000c101506 */
[----:B------:R0:W-:Y:S04]  /*358c0*/  @P6 STG.E.U16 [R52.64], R54 ;  /* 0x0000003634006986 */ /* 0x0001e8000c101506 */
[----:B------:R-:W4:Y:S04]  /*358d0*/  LDL.LU R58, [R1+0x124] ;  /* 0x00012400013a7983 */ /* 0x000f280000300800 */
[----:B------:R-:W4:Y:S01]  /*358e0*/  LDL.LU R59, [R1+0x104] ;  /* 0x00010400013b7983 */ /* 0x000f220000300800 */
[----:B0-----:R-:W-:-:S03]  /*358f0*/  PRMT R52, R43, 0x7632, R52 ;  /* 0x000076322b347816 */ /* 0x001fc60000000034 */
[----:B------:R-:W4:Y:S01]  /*35900*/  LDL.LU R43, [R1+0x12c8] ;  /* 0x0012c800012b7983 */ /* 0x000f220000300800 */
[C---:B------:R-:W-:Y:S02]  /*35910*/  ISETP.LT.AND P0, PT, R56.reuse, c[0x0][0x178], !P2 ;  /* 0x00005e0038007a0c */ /* 0x040fe40005701270 */
[----:B------:R-:W-:Y:S01]  /*35920*/  ISETP.LT.AND P4, PT, R27, c[0x0][0x178], !P2 ;  /* 0x00005e001b007a0c */ /* 0x000fe20005781270 */
[----:B------:R-:W-:Y:S01]  /*35930*/  IMAD.WIDE R50, R3, 0x2, R46 ;  /* 0x0000000203327825 */ /* 0x000fe200078e022e */
[----:B------:R-:W-:Y:S02]  /*35940*/  ISETP.LT.AND P2, PT, R23, c[0x0][0x178], !P2 ;  /* 0x00005e0017007a0c */ /* 0x000fe40005741270 */
[----:B------:R-:W-:Y:S01]  /*35950*/  ISETP.LT.AND P5, PT, R5, c[0x0][0x178], !P3 ;  /* 0x00005e0005007a0c */ /* 0x000fe20005fa1270 */
[----:B------:R-:W-:Y:S01]  /*35960*/  IMAD.WIDE R48, R3, 0x2, R44 ;  /* 0x0000000203307825 */ /* 0x000fe200078e022c */
[----:B------:R-:W-:-:S05]  /*35970*/  ISETP.LT.AND P6, PT, R56, c[0x0][0x178], !P3 ;  /* 0x00005e0038007a0c */ /* 0x000fca0005fc1270 */
[----:B------:R0:W-:Y:S01]  /*35980*/  @P0 STG.E.U16 [R50.64], R0 ;  /* 0x0000000032000986 */ /* 0x0001e2000c101506 */
[----:B------:R-:W-:-:S03]  /*35990*/  PRMT R54, R57, 0x7632, R54 ;  /* 0x0000763239367816 */ /* 0x000fc60000000036 */
[----:B------:R1:W-:Y:S01]  /*359a0*/  @P4 STG.E.U16 [R48.64], R52 ;  /* 0x0000003430004986 */ /* 0x0003e2000c101506 */
[C---:B0-----:R-:W-:Y:S01]  /*359b0*/  IADD3 R0, R3.reuse, c[0x0][0x198], RZ ;  /* 0x0000660003007a10 */ /* 0x041fe20007ffe0ff */
[----:B-1----:R-:W-:Y:S01]  /*359c0*/  IMAD.WIDE R48, R3, 0x2, R10 ;  /* 0x0000000203307825 */ /* 0x002fe200078e020a */
[----:B------:R-:W-:-:S03]  /*359d0*/  ISETP.GE.AND P1, PT, R55, c[0x0][0x17c], PT ;  /* 0x00005f0037007a0c */ /* 0x000fc60003f26270 */
[C---:B------:R-:W-:Y:S01]  /*359e0*/  IMAD.WIDE R50, R0.reuse, 0x2, R8 ;  /* 0x0000000200327825 */ /* 0x040fe200078e0208 */
[----:B------:R0:W-:Y:S03]  /*359f0*/  @P2 STG.E.U16 [R48.64], R54 ;  /* 0x0000003630002986 */ /* 0x0001e6000c101506 */
[C---:B------:R-:W-:Y:S01]  /*35a00*/  IMAD.WIDE R52, R0.reuse, 0x2, R46 ;  /* 0x0000000200347825 */ /* 0x040fe200078e022e */
[----:B------:R-:W-:-:S03]  /*35a10*/  IADD3 R3, R0, c[0x0][0x198], RZ ;  /* 0x0000660000037a10 */ /* 0x000fc60007ffe0ff */
[----:B0-----:R-:W-:Y:S01]  /*35a20*/  IMAD.WIDE R48, R0, 0x2, R44 ;  /* 0x0000000200307825 */ /* 0x001fe200078e022c */
[----:B--2---:R-:W-:Y:S02]  /*35a30*/  ISETP.GE.AND P0, PT, R7, c[0x0][0x17c], PT ;  /* 0x00005f0007007a0c */ /* 0x004fe40003f06270 */
[----:B------:R-:W2:Y:S04]  /*35a40*/  LDL.LU R7, [R1+0xc8] ;  /* 0x0000c80001077983 */ /* 0x000ea80000300800 */
[----:B------:R-:W2:Y:S04]  /*35a50*/  LDL.LU R57, [R1+0x28] ;  /* 0x0000280001397983 */ /* 0x000ea80000300800 */
[----:B------:R-:W2:Y:S04]  /*35a60*/  LDL.LU R55, [R1+0x12cc] ;  /* 0x0012cc0001377983 */ /* 0x000ea80000300800 */
[----:B---3--:R0:W-:Y:S01]  /*35a70*/  @P5 STG.E.U16 [R50.64], R6 ;  /* 0x0000000632005986 */ /* 0x0081e2000c101506 */
[----:B------:R-:W-:-:S03]  /*35a80*/  PRMT R54, R6, 0x7632, R54 ;  /* 0x0000763206367816 */ /* 0x000fc60000000036 */
[----:B----4-:R1:W-:Y:S01]  /*35a90*/  @P6 STG.E.U16 [R52.64], R4 ;  /* 0x0000000434006986 */ /* 0x0103e2000c101506 */
[----:B0-----:R-:W-:Y:S01]  /*35aa0*/  IMAD.WIDE R50, R0, 0x2, R10 ;  /* 0x0000000200327825 */ /* 0x001fe200078e020a */
[----:B------:R-:W-:Y:S02]  /*35ab0*/  PRMT R0, R4, 0x7632, R0 ;  /* 0x0000763204007816 */ /* 0x000fe40000000000 */
[----:B-1----:R-:W3:Y:S01]  /*35ac0*/  LDL.LU R4, [R1+0x12d0] ;  /* 0x0012d00001047983 */ /* 0x002ee20000300800 */
[----:B------:R-:W-:-:S03]  /*35ad0*/  ISETP.GE.AND P6, PT, R43, c[0x0][0x17c], PT ;  /* 0x00005f002b007a0c */ /* 0x000fc60003fc6270 */
[----:B------:R-:W4:Y:S04]  /*35ae0*/  LDL.LU R43, [R1+0x18] ;  /* 0x00001800012b7983 */ /* 0x000f280000300800 */
[----:B------:R-:W4:Y:S01]  /*35af0*/  LDL.LU R6, [R1+0x8] ;  /* 0x0000080001067983 */ /* 0x000f220000300800 */
[----:B------:R-:W-:Y:S02]  /*35b00*/  ISETP.LT.AND P4, PT, R27, c[0x0][0x178], !P3 ;  /* 0x00005e001b007a0c */ /* 0x000fe40005f81270 */
[----:B------:R-:W-:Y:S02]  /*35b10*/  ISETP.LT.AND P3, PT, R23, c[0x0][0x178], !P3 ;  /* 0x00005e0017007a0c */ /* 0x000fe40005f61270 */
[----:B------:R-:W-:Y:S02]  /*35b20*/  ISETP.LT.AND P5, PT, R5, c[0x0][0x178], !P1 ;  /* 0x00005e0005007a0c */ /* 0x000fe40004fa1270 */
[----:B------:R-:W-:Y:S01]  /*35b30*/  ISETP.LT.AND P2, PT, R56, c[0x0][0x178], !P1 ;  /* 0x00005e0038007a0c */ /* 0x000fe20004f41270 */
[----:B------:R-:W-:-:S06]  /*35b40*/  IMAD.WIDE R52, R3, 0x2, R8 ;  /* 0x0000000203347825 */ /* 0x000fcc00078e0208 */
[----:B------:R0:W-:Y:S04]  /*35b50*/  @P4 STG.E.U16 [R48.64], R58 ;  /* 0x0000003a30004986 */ /* 0x0001e8000c101506 */
[----:B------:R1:W-:Y:S01]  /*35b60*/  @P3 STG.E.U16 [R50.64], R59 ;  /* 0x0000003b32003986 */ /* 0x0003e2000c101506 */
[----:B------:R-:W-:Y:S02]  /*35b70*/  ISETP.LT.AND P3, PT, R27, c[0x0][0x178], !P1 ;  /* 0x00005e001b007a0c */ /* 0x000fe40004f61270 */
[----:B------:R-:W-:Y:S01]  /*35b80*/  ISETP.LT.AND P1, PT, R23, c[0x0][0x178], !P1 ;  /* 0x00005e0017007a0c */ /* 0x000fe20004f21270 */
[----:B------:R-:W-:Y:S01]  /*35b90*/  @P5 STG.E.U16 [R52.64], R54 ;  /* 0x0000003634005986 */ /* 0x000fe2000c101506 */
[----:B------:R-:W-:Y:S01]  /*35ba0*/  ISETP.LT.AND P5, PT, R5, c[0x0][0x178], !P0 ;  /* 0x00005e0005007a0c */ /* 0x000fe200047a1270 */
[----:B0-----:R-:W-:Y:S01]  /*35bb0*/  IMAD.WIDE R48, R3, 0x2, R46 ;  /* 0x0000000203307825 */ /* 0x001fe200078e022e */
[----:B------:R-:W-:-:S04]  /*35bc0*/  PRMT R61, R58, 0x7632, R61 ;  /* 0x000076323a3d7816 */ /* 0x000fc8000000003d */
[----:B------:R0:W-:Y:S01]  /*35bd0*/  @P2 STG.E.U16 [R48.64], R0 ;  /* 0x0000000030002986 */ /* 0x0001e2000c101506 */
[----:B------:R-:W-:Y:S01]  /*35be0*/  PRMT R60, R59, 0x7632, R60 ;  /* 0x000076323b3c7816 */ /* 0x000fe2000000003c */
[C---:B-1----:R-:W-:Y:S01]  /*35bf0*/  IMAD.WIDE R50, R3.reuse, 0x2, R10 ;  /* 0x0000000203327825 */ /* 0x042fe200078e020a */
[----:B0-----:R-:W-:-:S03]  /*35c00*/  IADD3 R0, R3, c[0x0][0x198], RZ ;  /* 0x0000660003007a10 */ /* 0x001fc60007ffe0ff */
[----:B------:R-:W-:-:S04]  /*35c10*/  IMAD.WIDE R48, R3, 0x2, R44 ;  /* 0x0000000203307825 */ /* 0x000fc800078e022c */
[----:B------:R-:W-:Y:S01]  /*35c20*/  IMAD.WIDE R52, R0, 0x2, R8 ;  /* 0x0000000200347825 */ /* 0x000fe200078e0208 */
[----:B------:R0:W-:Y:S01]  /*35c30*/  @P3 STG.E.U16 [R48.64], R61 ;  /* 0x0000003d30003986 */ /* 0x0001e2000c101506 */
[----:B------:R-:W-:-:S03]  /*35c40*/  ISETP.LT.AND P4, PT, R56, c[0x0][0x178], !P0 ;  /* 0x00005e0038007a0c */ /* 0x000fc60004781270 */
[----:B------:R1:W-:Y:S01]  /*35c50*/  @P1 STG.E.U16 [R50.64], R60 ;  /* 0x0000003c32001986 */ /* 0x0003e2000c101506 */
[----:B------:R-:W-:Y:S02]  /*35c60*/  ISETP.LT.AND P3, PT, R5, c[0x0][0x178], !P6 ;  /* 0x00005e0005007a0c */ /* 0x000fe40007761270 */
[C---:B------:R-:W-:Y:S01]  /*35c70*/  IADD3 R3, R0.reuse, c[0x0][0x198], RZ ;  /* 0x0000660000037a10 */ /* 0x040fe20007ffe0ff */
[----:B0-----:R-:W-:-:S04]  /*35c80*/  IMAD.WIDE R48, R0, 0x2, R44 ;  /* 0x0000000200307825 */ /* 0x001fc800078e022c */
[C---:B-1----:R-:W-:Y:S01]  /*35c90*/  IMAD.WIDE R50, R0.reuse, 0x2, R10 ;  /* 0x0000000200327825 */ /* 0x042fe200078e020a */
[----:B--2---:R0:W-:Y:S01]  /*35ca0*/  @P5 STG.E.U16 [R52.64], R7 ;  /* 0x0000000734005986 */ /* 0x0041e2000c101506 */
[----:B------:R-:W-:Y:S02]  /*35cb0*/  ISETP.LT.AND P5, PT, R27, c[0x0][0x178], !P0 ;  /* 0x00005e001b007a0c */ /* 0x000fe400047a1270 */
[----:B------:R-:W-:Y:S02]  /*35cc0*/  ISETP.LT.AND P0, PT, R23, c[0x0][0x178], !P0 ;  /* 0x00005e0017007a0c */ /* 0x000fe40004701270 */
[----:B------:R-:W-:Y:S01]  /*35cd0*/  ISETP.GE.AND P2, PT, R55, c[0x0][0x17c], PT ;  /* 0x00005f0037007a0c */ /* 0x000fe20003f46270 */
[----:B------:R-:W-:Y:S01]  /*35ce0*/  IMAD.WIDE R54, R0, 0x2, R46 ;  /* 0x0000000200367825 */ /* 0x000fe200078e022e */
[----:B------:R-:W-:-:S03]  /*35cf0*/  PRMT R61, R7, 0x7632, R61 ;  /* 0x00007632073d7816 */ /* 0x000fc6000000003d */
[----:B0-----:R-:W-:Y:S01]  /*35d00*/  IMAD.WIDE R52, R3, 0x2, R8 ;  /* 0x0000000203347825 */ /* 0x001fe200078e0208 */
[----:B------:R0:W-:Y:S01]  /*35d10*/  @P4 STG.E.U16 [R54.64], R57 ;  /* 0x0000003936004986 */ /* 0x0001e2000c101506 */
[----:B------:R-:W-:Y:S02]  /*35d20*/  PRMT R60, R57, 0x7632, R60 ;  /* 0x00007632393c7816 */ /* 0x000fe4000000003c */
[----:B---3--:R-:W-:Y:S02]  /*35d30*/  ISETP.GE.AND P1, PT, R4, c[0x0][0x17c], PT ;  /* 0x00005f0004007a0c */ /* 0x008fe40003f26270 */
[----:B------:R-:W2:Y:S04]  /*35d40*/  LDL.LU R4, [R1+0xd8] ;  /* 0x0000d80001047983 */ /* 0x000ea80000300800 */
[----:B------:R-:W3:Y:S04]  /*35d50*/  LDL.LU R59, [R1+0x58] ;  /* 0x00005800013b7983 */ /* 0x000ee80000300800 */
[----:B------:R-:W3:Y:S04]  /*35d60*/  LDL.LU R7, [R1+0x12d4] ;  /* 0x0012d40001077983 */ /* 0x000ee80000300800 */
[----:B----4-:R-:W-:Y:S04]  /*35d70*/  @P5 STG.E.U16 [R48.64], R43 ;  /* 0x0000002b30005986 */ /* 0x010fe8000c101506 */
[----:B------:R-:W-:Y:S04]  /*35d80*/  @P0 STG.E.U16 [R50.64], R6 ;  /* 0x0000000632000986 */ /* 0x000fe8000c101506 */
[----:B------:R-:W4:Y:S04]  /*35d90*/  LDL.LU R58, [R1+0x48] ;  /* 0x00004800013a7983 */ /* 0x000f280000300800 */
[----:B------:R1:W-:Y:S04]  /*35da0*/  @P3 STG.E.U16 [R52.64], R61 ;  /* 0x0000003d34003986 */ /* 0x0003e8000c101506 */
[----:B0-----:R-:W4:Y:S01]  /*35db0*/  LDL.LU R57, [R1+0x38] ;  /* 0x0000380001397983 */ /* 0x001f220000300800 */
[----:B-1----:R-:W-:-:S03]  /*35dc0*/  PRMT R52, R43, 0x7632, R52 ;  /* 0x000076322b347816 */ /* 0x002fc60000000034 */
[----:B------:R-:W4:Y:S01]  /*35dd0*/  LDL.LU R43, [R1+0x12d8] ;  /* 0x0012d800012b7983 */ /* 0x000f220000300800 */
[C---:B------:R-:W-:Y:S02]  /*35de0*/  ISETP.LT.AND P4, PT, R56.reuse, c[0x0][0x178], !P6 ;  /* 0x00005e0038007a0c */ /* 0x040fe40007781270 */
[----:B------:R-:W-:Y:S02]  /*35df0*/  ISETP.LT.AND P5, PT, R27, c[0x0][0x178], !P6 ;  /* 0x00005e001b007a0c */ /* 0x000fe400077a1270 */
[----:B------:R-:W-:Y:S01]  /*35e00*/  ISETP.LT.AND P6, PT, R23, c[0x0][0x178], !P6 ;  /* 0x00005e0017007a0c */ /* 0x000fe200077c1270 */
[----:B------:R-:W-:Y:S01]  /*35e10*/  IMAD.WIDE R54, R3, 0x2, R46 ;  /* 0x0000000203367825 */ /* 0x000fe200078e022e */
[----:B------:R-:W-:Y:S02]  /*35e20*/  ISETP.LT.AND P0, PT, R5, c[0x0][0x178], !P2 ;  /* 0x00005e0005007a0c */ /* 0x000fe40005701270 */
[----:B------:R-:W-:Y:S01]  /*35e30*/  ISETP.LT.AND P3, PT, R56, c[0x0][0x178], !P2 ;  /* 0x00005e0038007a0c */ /* 0x000fe20005761270 */
[C---:B------:R-:W-:Y:S01]  /*35e40*/  IMAD.WIDE R48, R3.reuse, 0x2, R44 ;  /* 0x0000000203307825 */ /* 0x040fe200078e022c */
[----:B------:R-:W-:-:S03]  /*35e50*/  IADD3 R0, R3, c[0x0][0x198], RZ ;  /* 0x0000660003007a10 */ /* 0x000fc60007ffe0ff */
[----:B------:R0:W-:Y:S01]  /*35e60*/  @P4 STG.E.U16 [R54.64], R60 ;  /* 0x0000003c36004986 */ /* 0x0001e2000c101506 */
[----:B------:R-:W-:-:S03]  /*35e70*/  IMAD.WIDE R50, R3, 0x2, R10 ;  /* 0x0000000203327825 */ /* 0x000fc600078e020a */
[----:B------:R1:W-:Y:S01]  /*35e80*/  @P5 STG.E.U16 [R48.64], R52 ;  /* 0x0000003430005986 */ /* 0x0003e2000c101506 */
[----:B0-----:R-:W-:Y:S01]  /*35e90*/  PRMT R54, R6, 0x7632, R54 ;  /* 0x0000763206367816 */ /* 0x001fe20000000036 */
[----:B-1----:R-:W-:-:S04]  /*35ea0*/  IMAD.WIDE R48, R0, 0x2, R8 ;  /* 0x0000000200307825 */ /* 0x002fc800078e0208 */
[----:B------:R0:W-:Y:S01]  /*35eb0*/  @P6 STG.E.U16 [R50.64], R54 ;  /* 0x0000003632006986 */ /* 0x0001e2000c101506 */
[C---:B------:R-:W-:Y:S01]  /*35ec0*/  IMAD.WIDE R52, R0.reuse, 0x2, R46 ;  /* 0x0000000200347825 */ /* 0x040fe200078e022e */
[----:B------:R-:W-:-:S03]  /*35ed0*/  IADD3 R3, R0, c[0x0][0x198], RZ ;  /* 0x0000660000037a10 */ /* 0x000fc60007ffe0ff */
[----:B0-----:R-:W-:Y:S01]  /*35ee0*/  IMAD.WIDE R50, R0, 0x2, R10 ;  /* 0x0000000200327825 */ /* 0x001fe200078e020a */
[----:B--2---:R0:W-:Y:S01]  /*35ef0*/  @P0 STG.E.U16 [R48.64], R4 ;  /* 0x0000000430000986 */ /* 0x0041e2000c101506 */
[----:B------:R-:W-:-:S03]  /*35f00*/  PRMT R54, R4, 0x7632, R54 ;  /* 0x0000763204367816 */ /* 0x000fc60000000036 */
[----:B---3--:R1:W-:Y:S01]  /*35f10*/  @P3 STG.E.U16 [R52.64], R59 ;  /* 0x0000003b34003986 */ /* 0x0083e2000c101506 */
[----:B------:R-:W-:-:S03]  /*35f20*/  ISETP.GE.AND P4, PT, R7, c[0x0][0x17c], PT ;  /* 0x00005f0007007a0c */ /* 0x000fc60003f86270 */
[----:B------:R-:W2:Y:S01]  /*35f30*/  LDL.LU R7, [R1+0x12dc] ;  /* 0x0012dc0001077983 */ /* 0x000ea20000300800 */
[----:B0-----:R-:W-:-:S03]  /*35f40*/  IMAD.WIDE R48, R0, 0x2, R44 ;  /* 0x0000000200307825 */ /* 0x001fc600078e022c */
[----:B------:R-:W3:Y:S01]  /*35f50*/  LDL.LU R6, [R1+0x118] ;  /* 0x0001180001067983 */ /* 0x000ee20000300800 */
[----:B------:R-:W-:-:S03]  /*35f60*/  PRMT R0, R59, 0x7632, R0 ;  /* 0x000076323b007816 */ /* 0x000fc60000000000 */
[----:B------:R-:W3:Y:S01]  /*35f70*/  LDL.LU R4, [R1+0xf8] ;  /* 0x0000f80001047983 */ /* 0x000ee20000300800 */
[----:B----4-:R-:W-:-:S03]  /*35f80*/  ISETP.GE.AND P3, PT, R43, c[0x0][0x17c], PT ;  /* 0x00005f002b007a0c */ /* 0x010fc60003f66270 */
[----:B------:R-:W4:Y:S04]  /*35f90*/  LDL.LU R43, [R1+0xe8] ;  /* 0x0000e800012b7983 */ /* 0x000f280000300800 */
[----:B-1----:R-:W4:Y:S04]  /*35fa0*/  LDL.LU R59, [R1+0x68] ;  /* 0x00006800013b7983 */ /* 0x002f280000300800 */
[----:B------:R-:W4:Y:S01]  /*35fb0*/  LDL.LU R55, [R1+0x12e0] ;  /* 0x0012e00001377983 */ /* 0x000f220000300800 */
[----:B------:R-:W-:Y:S02]  /*35fc0*/  ISETP.LT.AND P5, PT, R27, c[0x0][0x178], !P2 ;  /* 0x00005e001b007a0c */ /* 0x000fe400057a1270 */
[----:B------:R-:W-:-:S02]  /*35fd0*/  ISETP.LT.AND P2, PT, R23, c[0x0][0x178], !P2 ;  /* 0x00005e0017007a0c */ /* 0x000fc40005741270 */
[----:B------:R-:W-:Y:S02]  /*35fe0*/  ISETP.LT.AND P6, PT, R5, c[0x0][0x178], !P1 ;  /* 0x00005e0005007a0c */ /* 0x000fe40004fc1270 */
[----:B------:R-:W-:Y:S01]  /*35ff0*/  ISETP.LT.AND P0, PT, R56, c[0x0][0x178], !P1 ;  /* 0x00005e0038007a0c */ /* 0x000fe20004f01270 */
[----:B------:R-:W-:-:S06]  /*36000*/  IMAD.WIDE R52, R3, 0x2, R8 ;  /* 0x0000000203347825 */ /* 0x000fcc00078e0208 */
[----:B------:R0:W-:Y:S01]  /*36010*/  @P5 STG.E.U16 [R48.64], R58 ;  /* 0x0000003a30005986 */ /* 0x0001e2000c101506 */
[----:B------:R-:W-:-:S03]  /*36020*/  ISETP.LT.AND P5, PT, R27, c[0x0][0x178], !P1 ;  /* 0x00005e001b007a0c */ /* 0x000fc60004fa1270 */
[----:B------:R1:W-:Y:S01]  /*36030*/  @P2 STG.E.U16 [R50.64], R57 ;  /* 0x0000003932002986 */ /* 0x0003e2000c101506 */
[----:B------:R-:W-:-:S03]  /*36040*/  ISETP.LT.AND P1, PT, R23, c[0x0][0x178], !P1 ;  /* 0x00005e0017007a0c */ /* 0x000fc60004f21270 */
[----:B------:R1:W-:Y:S01]  /*36050*/  @P6 STG.E.U16 [R52.64], R54 ;  /* 0x0000003634006986 */ /* 0x0003e2000c101506 */
[----:B------:R-:W-:Y:S02]  /*36060*/  ISETP.LT.AND P6, PT, R5, c[0x0][0x178], !P4 ;  /* 0x00005e0005007a0c */ /* 0x000fe400067c1270 */
[----:B------:R-:W-:Y:S01]  /*36070*/  ISETP.LT.AND P2, PT, R56, c[0x0][0x178], !P4 ;  /* 0x00005e0038007a0c */ /* 0x000fe20006741270 */
[----:B0-----:R-:W-:-:S04]  /*36080*/  IMAD.WIDE R48, R3, 0x2, R44 ;  /* 0x0000000203307825 */ /* 0x001fc800078e022c */
[----:B-1----:R-:W-:Y:S01]  /*36090*/  IMAD.WIDE R50, R3, 0x2, R46 ;  /* 0x0000000203327825 */ /* 0x002fe200078e022e */
[----:B------:R-:W-:-:S04]  /*360a0*/  PRMT R52, R58, 0x7632, R52 ;  /* 0x000076323a347816 */ /* 0x000fc80000000034 */
[----:B------:R0:W-:Y:S01]  /*360b0*/  @P0 STG.E.U16 [R50.64], R0 ;  /* 0x0000000032000986 */ /* 0x0001e2000c101506 */
[----:B------:R-:W-:-:S03]  /*360c0*/  PRMT R54, R57, 0x7632, R54 ;  /* 0x0000763239367816 */ /* 0x000fc60000000036 */
[----:B------:R1:W-:Y:S04]  /*360d0*/  @P5 STG.E.U16 [R48.64], R52 ;  /* 0x0000003430005986 */ /* 0x0003e8000c101506 */
[----:B------:R-:W4:Y:S01]  /*360e0*/  LDL.LU R57, [R1+0x1c8] ;  /* 0x0001c80001397983 */ /* 0x000f220000300800 */
[C---:B0-----:R-:W-:Y:S01]  /*360f0*/  IADD3 R0, R3.reuse, c[0x0][0x198], RZ ;  /* 0x0000660003007a10 */ /* 0x041fe20007ffe0ff */
[----:B-1----:R-:W-:-:S04]  /*36100*/  IMAD.WIDE R48, R3, 0x2, R10 ;  /* 0x0000000203307825 */ /* 0x002fc800078e020a */
[C---:B------:R-:W-:Y:S01]  /*36110*/  IMAD.WIDE R50, R0.reuse, 0x2, R8 ;  /* 0x0000000200327825 */ /* 0x040fe200078e0208 */
[----:B------:R0:W-:Y:S03]  /*36120*/  @P1 STG.E.U16 [R48.64], R54 ;  /* 0x0000003630001986 */ /* 0x0001e6000c101506 */
[C---:B------:R-:W-:Y:S01]  /*36130*/  IMAD.WIDE R52, R0.reuse, 0x2, R46 ;  /* 0x0000000200347825 */ /* 0x040fe200078e022e */
[----:B------:R-:W-:-:S03]  /*36140*/  IADD3 R3, R0, c[0x0][0x198], RZ ;  /* 0x0000660000037a10 */ /* 0x000fc60007ffe0ff */
[----:B0-----:R-:W-:Y:S01]  /*36150*/  IMAD.WIDE R48, R0, 0x2, R44 ;  /* 0x0000000200307825 */ /* 0x001fe200078e022c */
[----:B--2---:R-:W-:Y:S02]  /*36160*/  ISETP.GE.AND P0, PT, R7, c[0x0][0x17c], PT ;  /* 0x00005f0007007a0c */ /* 0x004fe40003f06270 */
[----:B------:R-:W2:Y:S04]  /*36170*/  LDL.LU R7, [R1+0x138] ;  /* 0x0001380001077983 */ /* 0x000ea80000300800 */
[----:B---3--:R0:W-:Y:S04]  /*36180*/  @P6 STG.E.U16 [R50.64], R6 ;  /* 0x0000000632006986 */ /* 0x0081e8000c101506 */
[----:B------:R1:W-:Y:S01]  /*36190*/  @P2 STG.E.U16 [R52.64], R4 ;  /* 0x0000000434002986 */ /* 0x0003e2000c101506 */
[----:B------:R-:W-:-:S02]  /*361a0*/  PRMT R54, R6, 0x7632, R54 ;  /* 0x0000763206367816 */ /* 0x000fc40000000036 */
[----:B----4-:R-:W-:Y:S02]  /*361b0*/  ISETP.GE.AND P2, PT, R55, c[0x0][0x17c], PT ;  /* 0x00005f0037007a0c */ /* 0x010fe40003f46270 */
[----:B------:R-:W3:Y:S04]  /*361c0*/  LDL.LU R55, [R1+0x12e4] ;  /* 0x0012e40001377983 */ /* 0x000ee80000300800 */
[----:B0-----:R-:W4:Y:S01]  /*361d0*/  LDL.LU R6, [R1+0x12e8] ;  /* 0x0012e80001067983 */ /* 0x001f220000300800 */
[----:B------:R-:W-:Y:S01]  /*361e0*/  IMAD.WIDE R50, R0, 0x2, R10 ;  /* 0x0000000200327825 */ /* 0x000fe200078e020a */
[----:B------:R-:W-:Y:S02]  /*361f0*/  PRMT R0, R4, 0x7632, R0 ;  /* 0x0000763204007816 */ /* 0x000fe40000000000 */
[----:B------:R-:W4:Y:S04]  /*36200*/  LDL.LU R58, [R1+0x128] ;  /* 0x00012800013a7983 */ /* 0x000f280000300800 */
[----:B-1----:R-:W4:Y:S01]  /*36210*/  LDL.LU R4, [R1+0x108] ;  /* 0x0001080001047983 */ /* 0x002f220000300800 */
[----:B------:R-:W-:-:S02]  /*36220*/  ISETP.LT.AND P5, PT, R27, c[0x0][0x178], !P4 ;  /* 0x00005e001b007a0c */ /* 0x000fc400067a1270 */
        /* <DEDUP_REMOVED lines=11> */
[----:B------:R-:W-:-:S04]  /*362e0*/  ISETP.LT.AND P5, PT, R56, c[0x0][0x178], !P0 ;  /* 0x00005e0038007a0c */ /* 0x000fc800047a1270 */
[----:B------:R0:W-:Y:S01]  /*362f0*/  @P1 STG.E.U16 [R48.64], R0 ;  /* 0x0000000030001986 */ /* 0x0001e2000c101506 */
[----:B------:R-:W-:Y:S01]  /*36300*/  PRMT R61, R43, 0x7632, R61 ;  /* 0x000076322b3d7816 */ /* 0x000fe2000000003d */
[----:B-1----:R-:W-:Y:S01]  /*36310*/  IMAD.WIDE R50, R3, 0x2, R10 ;  /* 0x0000000203327825 */ /* 0x002fe200078e020a */
[----:B------:R-:W-:Y:S01]  /*36320*/  PRMT R60, R59, 0x7632, R60 ;  /* 0x000076323b3c7816 */ /* 0x000fe2000000003c */
[----:B------:R-:W4:Y:S04]  /*36330*/  LDL.LU R43, [R1+0x14bc] ;  /* 0x0014bc00012b7983 */ /* 0x000f280000300800 */
[----:B------:R-:W4:Y:S01]  /*36340*/  LDL.LU R59, [R1+0x14b8] ;  /* 0x0014b800013b7983 */ /* 0x000f220000300800 */
[C---:B0-----:R-:W-:Y:S01]  /*36350*/  IADD3 R0, R3.reuse, c[0x0][0x198], RZ ;  /* 0x0000660003007a10 */ /* 0x041fe20007ffe0ff */
[----:B------:R-:W-:-:S04]  /*36360*/  IMAD.WIDE R48, R3, 0x2, R44 ;  /* 0x0000000203307825 */ /* 0x000fc800078e022c */
[C---:B------:R-:W-:Y:S01]  /*36370*/  IMAD.WIDE R52, R0.reuse, 0x2, R8 ;  /* 0x0000000200347825 */ /* 0x040fe200078e0208 */
[----:B------:R0:W-:Y:S04]  /*36380*/  @P4 STG.E.U16 [R48.64], R61 ;  /* 0x0000003d30004986 */ /* 0x0001e8000c101506 */
[----:B------:R1:W-:Y:S01]  /*36390*/  @P3 STG.E.U16 [R50.64], R60 ;  /* 0x0000003c32003986 */ /* 0x0003e2000c101506 */
[----:B------:R-:W-:-:S03]  /*363a0*/  IADD3 R3, R0, c[0x0][0x198], RZ ;  /* 0x0000660000037a10 */ /* 0x000fc60007ffe0ff */
[----:B------:R1:W-:Y:S01]  /*363b0*/  @P6 STG.E.U16 [R52.64], R57 ;  /* 0x0000003934006986 */ /* 0x0003e2000c101506 */
[----:B0-----:R-:W-:Y:S01]  /*363c0*/  PRMT R61, R57, 0x7632, R61 ;  /* 0x00007632393d7816 */ /* 0x001fe2000000003d */
[----:B------:R-:W-:-:S04]  /*363d0*/  IMAD.WIDE R48, R0, 0x2, R44 ;  /* 0x0000000200307825 */ /* 0x000fc800078e022c */
[C---:B-1----:R-:W-:Y:S01]  /*363e0*/  IMAD.WIDE R50, R0.reuse, 0x2, R10 ;  /* 0x0000000200327825 */ /* 0x042fe200078e020a */
[----:B------:R-:W-:Y:S02]  /*363f0*/  ISETP.LT.AND P6, PT, R27, c[0x0][0x178], !P0 ;  /* 0x00005e001b007a0c */ /* 0x000fe400047c1270 */
[----:B------:R-:W-:Y:S02]  /*36400*/  ISETP.LT.AND P0, PT, R23, c[0x0][0x178], !P0 ;  /* 0x00005e0017007a0c */ /* 0x000fe40004701270 */
[----:B------:R-:W-:Y:S01]  /*36410*/  ISETP.LT.AND P4, PT, R5, c[0x0][0x178], !P2 ;  /* 0x00005e0005007a0c */ /* 0x000fe20005781270 */
[----:B------:R-:W-:Y:S01]  /*36420*/  IMAD.WIDE R52, R3, 0x2, R8 ;  /* 0x0000000203347825 */ /* 0x000fe200078e0208 */
[----:B--2---:R-:W-:Y:S02]  /*36430*/  PRMT R60, R7, 0x7632, R60 ;  /* 0x00007632073c7816 */ /* 0x004fe4000000003c */
[----:B---3--:R-:W-:Y:S01]  /*36440*/  ISETP.GE.AND P1, PT, R55, c[0x0][0x17c], PT ;  /* 0x00005f0037007a0c */ /* 0x008fe20003f26270 */
[----:B------:R-:W-:Y:S01]  /*36450*/  IMAD.WIDE R54, R0, 0x2, R46 ;  /* 0x0000000200367825 */ /* 0x000fe200078e022e */
[----:B----4-:R-:W-:-:S02]  /*36460*/  ISETP.GE.AND P3, PT, R6, c[0x0][0x17c], PT ;  /* 0x00005f0006007a0c */ /* 0x010fc40003f66270 */
[----:B------:R-:W2:Y:S04]  /*36470*/  LDL.LU R6, [R1+0xcc] ;  /* 0x0000cc0001067983 */ /* 0x000ea80000300800 */
[----:B------:R0:W-:Y:S04]  /*36480*/  @P5 STG.E.U16 [R54.64], R7 ;  /* 0x0000000736005986 */ /* 0x0001e8000c101506 */
[----:B------:R-:W3:Y:S04]  /*36490*/  LDL.LU R57, [R1+0x2c] ;  /* 0x00002c0001397983 */ /* 0x000ee80000300800 */
[----:B0-----:R-:W4:Y:S04]  /*364a0*/  LDL.LU R7, [R1+0x1c] ;  /* 0x00001c0001077983 */ /* 0x001f280000300800 */
[----:B------:R-:W3:Y:S04]  /*364b0*/  LDL.LU R0, [R1+0x12ec] ;  /* 0x0012ec0001007983 */ /* 0x000ee80000300800 */
[----:B------:R-:W-:Y:S04]  /*364c0*/  @P6 STG.E.U16 [R48.64], R58 ;  /* 0x0000003a30006986 */ /* 0x000fe8000c101506 */
[----:B------:R-:W-:Y:S04]  /*364d0*/  @P0 STG.E.U16 [R50.64], R4 ;  /* 0x0000000432000986 */ /* 0x000fe8000c101506 */
[----:B------:R0:W-:Y:S04]  /*364e0*/  @P4 STG.E.U16 [R52.64], R61 ;  /* 0x0000003d34004986 */ /* 0x0001e8000c101506 */
[----:B0-----:R-:W4:Y:S01]  /*364f0*/  LDL.LU R61, [R1+0x12f0] ;  /* 0x0012f000013d7983 */ /* 0x001f220000300800 */
[----:B------:R-:W-:-:S02]  /*36500*/  ISETP.LT.AND P5, PT, R56, c[0x0][0x178], !P2 ;  /* 0x00005e0038007a0c */ /* 0x000fc400057a1270 */
[----:B------:R-:W-:Y:S01]  /*36510*/  ISETP.LT.AND P6, PT, R27, c[0x0][0x178], !P2 ;  /* 0x00005e001b007a0c */ /* 0x000fe200057c1270 */
[----:B------:R-:W-:Y:S01]  /*36520*/  IMAD.WIDE R54, R3, 0x2, R46 ;  /* 0x0000000203367825 */ /* 0x000fe200078e022e */
[----:B------:R-:W-:Y:S02]  /*36530*/  ISETP.LT.AND P2, PT, R23, c[0x0][0x178], !P2 ;  /* 0x00005e0017007a0c */ /* 0x000fe40005741270 */
[----:B------:R-:W-:Y:S01]  /*36540*/  PRMT R52, R58, 0x7632, R52 ;  /* 0x000076323a347816 */ /* 0x000fe20000000034 */
[----:B------:R-:W-:Y:S01]  /*36550*/  IMAD.WIDE R48, R3, 0x2, R44 ;  /* 0x0000000203307825 */ /* 0x000fe200078e022c */
[----:B------:R-:W-:Y:S01]  /*36560*/  ISETP.LT.AND P4, PT, R5, c[0x0][0x178], !P1 ;  /* 0x00005e0005007a0c */ /* 0x000fe20004f81270 */
[----:B------:R-:W4:Y:S04]  /*36570*/  LDL.LU R58, [R1+0xc] ;  /* 0x00000c00013a7983 */ /* 0x000f280000300800 */
[----:B------:R0:W-:Y:S01]  /*36580*/  @P5 STG.E.U16 [R54.64], R60 ;  /* 0x0000003c36005986 */ /* 0x0001e2000c101506 */
[----:B------:R-:W-:Y:S01]  /*36590*/  ISETP.LT.AND P5, PT, R56, c[0x0][0x178], !P1 ;  /* 0x00005e0038007a0c */ /* 0x000fe20004fa1270 */
[----:B------:R-:W-:-:S02]  /*365a0*/  IMAD.WIDE R50, R3, 0x2, R10 ;  /* 0x0000000203327825 */ /* 0x000fc400078e020a */
[----:B------:R1:W-:Y:S01]  /*365b0*/  @P6 STG.E.U16 [R48.64], R52 ;  /* 0x0000003430006986 */ /* 0x0003e2000c101506 */
[----:B------:R-:W-:Y:S02]  /*365c0*/  ISETP.LT.AND P6, PT, R27, c[0x0][0x178], !P1 ;  /* 0x00005e001b007a0c */ /* 0x000fe40004fc1270 */
[----:B0-----:R-:W-:Y:S02]  /*365d0*/  PRMT R54, R4, 0x7632, R54 ;  /* 0x0000763204367816 */ /* 0x001fe40000000036 */
[----:B------:R-:W4:Y:S04]  /*365e0*/  LDL.LU R4, [R1+0x14b4] ;  /* 0x0014b40001047983 */ /* 0x000f280000300800 */
[----:B------:R0:W-:Y:S01]  /*365f0*/  @P2 STG.E.U16 [R50.64], R54 ;  /* 0x0000003632002986 */ /* 0x0001e2000c101506 */
[----:B--2---:R-:W-:-:S02]  /*36600*/  PRMT R60, R6, 0x7632, R60 ;  /* 0x00007632063c7816 */ /* 0x004fc4000000003c */
[----:B---3--:R-:W-:Y:S02]  /*36610*/  ISETP.GE.AND P0, PT, R0, c[0x0][0x17c], PT ;  /* 0x00005f0000007a0c */ /* 0x008fe40003f06270 */
[----:B------:R-:W-:-:S05]  /*36620*/  IADD3 R0, R3, c[0x0][0x198], RZ ;  /* 0x0000660003007a10 */ /* 0x000fca0007ffe0ff */
[----:B-1----:R-:W-:-:S04]  /*36630*/  IMAD.WIDE R48, R0, 0x2, R8 ;  /* 0x0000000200307825 */ /* 0x002fc800078e0208 */
[C---:B------:R-:W-:Y:S01]  /*36640*/  IMAD.WIDE R52, R0.reuse, 0x2, R46 ;  /* 0x0000000200347825 */ /* 0x040fe200078e022e */
[----:B------:R1:W-:Y:S01]  /*36650*/  @P4 STG.E.U16 [R48.64], R6 ;  /* 0x0000000630004986 */ /* 0x0003e2000c101506 */
[----:B0-----:R-:W-:Y:S02]  /*36660*/  PRMT R54, R57, 0x7632, R54 ;  /* 0x0000763239367816 */ /* 0x001fe40000000036 */
[----:B----4-:R-:W-:Y:S01]  /*36670*/  PRMT R55, R7, 0x7632, R55 ;  /* 0x0000763207377816 */ /* 0x010fe20000000037 */
[----:B------:R0:W-:Y:S01]  /*36680*/  @P5 STG.E.U16 [R52.64], R57 ;  /* 0x0000003934005986 */ /* 0x0001e2000c101506 */
[----:B-1----:R-:W-:-:S03]  /*36690*/  IMAD.WIDE R48, R0, 0x2, R44 ;  /* 0x0000000200307825 */ /* 0x002fc600078e022c */
[----:B------:R-:W2:Y:S01]  /*366a0*/  LDL.LU R6, [R1+0xdc] ;  /* 0x0000dc0001067983 */ /* 0x000ea20000300800 */
[----:B------:R-:W-:-:S03]  /*366b0*/  ISETP.GE.AND P2, PT, R61, c[0x0][0x17c], PT ;  /* 0x00005f003d007a0c */ /* 0x000fc60003f46270 */
[----:B0-----:R-:W3:Y:S04]  /*366c0*/  LDL.LU R57, [R1+0x5c] ;  /* 0x00005c0001397983 */ /* 0x001ee80000300800 */
[----:B------:R0:W-:Y:S04]  /*366d0*/  @P6 STG.E.U16 [R48.64], R7 ;  /* 0x0000000730006986 */ /* 0x0001e8000c101506 */
[----:B0-----:R-:W4:Y:S04]  /*366e0*/  LDL.LU R7, [R1+0x12f8] ;  /* 0x0012f80001077983 */ /* 0x001f280000300800 */
[----:B------:R-:W4:Y:S01]  /*366f0*/  LDL.LU R61, [R1+0x4c] ;  /* 0x00004c00013d7983 */ /* 0x000f220000300800 */
[----:B------:R-:W-:-:S02]  /*36700*/  ISETP.LT.AND P1, PT, R23, c[0x0][0x178], !P1 ;  /* 0x00005e0017007a0c */ /* 0x000fc40004f21270 */
[----:B------:R-:W-:Y:S02]  /*36710*/  ISETP.LT.AND P4, PT, R5, c[0x0][0x178], !P3 ;  /* 0x00005e0005007a0c */ /* 0x000fe40005f81270 */
[----:B------:R-:W-:Y:S02]  /*36720*/  ISETP.LT.AND P5, PT, R56, c[0x0][0x178], !P3 ;  /* 0x00005e0038007a0c */ /* 0x000fe40005fa1270 */
[C---:B------:R-:W-:Y:S01]  /*36730*/  IADD3 R3, R0.reuse, c[0x0][0x198], RZ ;  /* 0x0000660000037a10 */ /* 0x040fe20007ffe0ff */
[----:B------:R-:W-:Y:S01]  /*36740*/  IMAD.WIDE R48, R0, 0x2, R10 ;  /* 0x0000000200307825 */ /* 0x000fe200078e020a */
[----:B------:R-:W-:Y:S02]  /*36750*/  ISETP.LT.AND P6, PT, R27, c[0x0][0x178], !P3 ;  /* 0x00005e001b007a0c */ /* 0x000fe40005fc1270 */
[----:B------:R-:W-:Y:S01]  /*36760*/  ISETP.LT.AND P3, PT, R23, c[0x0][0x178], !P3 ;  /* 0x00005e0017007a0c */ /* 0x000fe20005f61270 */
[C---:B------:R-:W-:Y:S01]  /*36770*/  IMAD.WIDE R50, R3.reuse, 0x2, R8 ;  /* 0x0000000203327825 */ /* 0x040fe200078e0208 */
[----:B------:R-:W-:Y:S01]  /*36780*/  PRMT R0, R58, 0x7632, R0 ;  /* 0x000076323a007816 */ /* 0x000fe20000000000 */
[----:B------:R0:W-:Y:S02]  /*36790*/  @P1 STG.E.U16 [R48.64], R58 ;  /* 0x0000003a30001986 */ /* 0x0001e4000c101506 */
[----:B------:R-:W-:-:S02]  /*367a0*/  IMAD.WIDE R52, R3, 0x2, R46 ;  /* 0x0000000203347825 */ /* 0x000fc400078e022e */
[----:B------:R1:W-:Y:S01]  /*367b0*/  @P4 STG.E.U16 [R50.64], R60 ;  /* 0x0000003c32004986 */ /* 0x0003e2000c101506 */
[----:B------:R-:W-:-:S03]  /*367c0*/  ISETP.LT.AND P4, PT, R5, c[0x0][0x178], !P0 ;  /* 0x00005e0005007a0c */ /* 0x000fc60004781270 */
[----:B------:R1:W-:Y:S04]  /*367d0*/  @P5 STG.E.U16 [R52.64], R54 ;  /* 0x0000003634005986 */ /* 0x0003e8000c101506 */
[----:B0-----:R-:W4:Y:S01]  /*367e0*/  LDL.LU R58, [R1+0x3c] ;  /* 0x00003c00013a7983 */ /* 0x001f220000300800 */
[----:B------:R-:W-:-:S04]  /*367f0*/  IMAD.WIDE R48, R3, 0x2, R10 ;  /* 0x0000000203307825 */ /* 0x000fc800078e020a */
[C---:B-1----:R-:W-:Y:S01]  /*36800*/  IMAD.WIDE R50, R3.reuse, 0x2, R44 ;  /* 0x0000000203327825 */ /* 0x042fe200078e022c */
[----:B------:R-:W-:Y:S01]  /*36810*/  IADD3 R3, R3, c[0x0][0x198], RZ ;  /* 0x0000660003037a10 */ /* 0x000fe20007ffe0ff */
[----:B------:R-:W4:Y:S01]  /*36820*/  LDL.LU R53, [R1+0x12f4] ;  /* 0x0012f40001357983 */ /* 0x000f220000300800 */
[----:B------:R-:W-:-:S03]  /*36830*/  ISETP.LT.AND P5, PT, R56, c[0x0][0x178], !P0 ;  /* 0x00005e0038007a0c */ /* 0x000fc600047a1270 */
[----:B------:R-:W-:Y:S01]  /*36840*/  @P6 STG.E.U16 [R50.64], R55 ;  /* 0x0000003732006986 */ /* 0x000fe2000c101506 */
[----:B------:R-:W-:-:S03]  /*36850*/  ISETP.LT.AND P6, PT, R27, c[0x0][0x178], !P0 ;  /* 0x00005e001b007a0c */ /* 0x000fc600047c1270 */
[----:B------:R0:W-:Y:S02]  /*36860*/  @P3 STG.E.U16 [R48.64], R0 ;  /* 0x0000000030003986 */ /* 0x0001e4000c101506 */
[----:B0-----:R-:W-:-:S04]  /*36870*/  IMAD.WIDE R48, R3, 0x2, R8 ;  /* 0x0000000203307825 */ /* 0x001fc800078e0208 */
[----:B------:R-:W-:Y:S01]  /*36880*/  IMAD.WIDE R50, R3, 0x2, R46 ;  /* 0x0000000203327825 */ /* 0x000fe200078e022e */
[----:B--2---:R0:W-:Y:S01]  /*36890*/  @P4 STG.E.U16 [R48.64], R6 ;  /* 0x0000000630004986 */ /* 0x0041e2000c101506 */
[----:B------:R-:W-:Y:S02]  /*368a0*/  PRMT R0, R6, 0x7632, R0 ;  /* 0x0000763206007816 */ /* 0x000fe40000000000 */
[----:B---3--:R-:W-:Y:S01]  /*368b0*/  PRMT R52, R57, 0x7632, R52 ;  /* 0x0000763239347816 */ /* 0x008fe20000000034 */
[----:B------:R1:W-:Y:S01]  /*368c0*/  @P5 STG.E.U16 [R50.64], R57 ;  /* 0x0000003932005986 */ /* 0x0003e2000c101506 */
[----:B0-----:R-:W-:Y:S01]  /*368d0*/  IMAD.WIDE R48, R3, 0x2, R44 ;  /* 0x0000000203307825 */ /* 0x001fe200078e022c */
[----:B----4-:R-:W-:Y:S02]  /*368e0*/  ISETP.GE.AND P3, PT, R7, c[0x0][0x17c], PT ;  /* 0x00005f0007007a0c */ /* 0x010fe40003f66270 */
[----:B------:R-:W2:Y:S01]  /*368f0*/  LDL.LU R7, [R1+0x11c] ;  /* 0x00011c0001077983 */ /* 0x000ea20000300800 */
[----:B------:R-:W-:-:S03]  /*36900*/  PRMT R55, R61, 0x7632, R55 ;  /* 0x000076323d377816 */ /* 0x000fc60000000037 */
[----:B------:R-:W3:Y:S04]  /*36910*/  LDL.LU R6, [R1+0xfc] ;  /* 0x0000fc0001067983 */ /* 0x000ee80000300800 */
[----:B-1----:R-:W4:Y:S04]  /*36920*/  LDL.LU R57, [R1+0xec] ;  /* 0x0000ec0001397983 */ /* 0x002f280000300800 */
[----:B------:R0:W-:Y:S04]  /*36930*/  @P6 STG.E.U16 [R48.64], R61 ;  /* 0x0000003d30006986 */ /* 0x0001e8000c101506 */
[----:B0-----:R-:W4:Y:S01]  /*36940*/  LDL.LU R61, [R1+0x12fc] ;  /* 0x0012fc00013d7983 */ /* 0x001f220000300800 */
[----:B------:R-:W-:Y:S01]  /*36950*/  ISETP.LT.AND P0, PT, R23, c[0x0][0x178], !P0 ;  /* 0x00005e0017007a0c */ /* 0x000fe20004701270 */
[----:B------:R-:W-:Y:S01]  /*36960*/  IMAD.WIDE R50, R3, 0x2, R10 ;  /* 0x0000000203327825 */ /* 0x000fe200078e020a */
[----:B------:R-:W-:-:S02]  /*36970*/  ISETP.LT.AND P4, PT, R5, c[0x0][0x178], !P2 ;  /* 0x00005e0005007a0c */ /* 0x000fc40005781270 */
[----:B------:R-:W-:Y:S02]  /*36980*/  ISETP.LT.AND P5, PT, R56, c[0x0][0x178], !P2 ;  /* 0x00005e0038007a0c */ /* 0x000fe400057a1270 */
[----:B------:R-:W-:-:S05]  /*36990*/  IADD3 R3, R3, c[0x0][0x198], RZ ;  /* 0x0000660003037a10 */ /* 0x000fca0007ffe0ff */
[----:B------:R-:W-:Y:S02]  /*369a0*/  IMAD.WIDE R48, R3, 0x2, R8 ;  /* 0x0000000203307825 */ /* 0x000fe400078e0208 */
[----:B------:R0:W-:Y:S01]  /*369b0*/  @P0 STG.E.U16 [R50.64], R58 ;  /* 0x0000003a32000986 */ /* 0x0001e2000c101506 */
[----:B------:R-:W-:Y:S02]  /*369c0*/  ISETP.LT.AND P0, PT, R27, c[0x0][0x178], !P2 ;  /* 0x00005e001b007a0c */ /* 0x000fe40005701270 */
[----:B------:R-:W-:Y:S02]  /*369d0*/  ISETP.LT.AND P2, PT, R23, c[0x0][0x178], !P2 ;  /* 0x00005e0017007a0c */ /* 0x000fe40005741270 */
[----:B------:R-:W-:Y:S01]  /*369e0*/  ISETP.GE.AND P1, PT, R53, c[0x0][0x17c], PT ;  /* 0x00005f0035007a0c */ /* 0x000fe20003f26270 */
[----:B------:R1:W-:Y:S01]  /*369f0*/  @P4 STG.E.U16 [R48.64], R0 ;  /* 0x0000000030004986 */ /* 0x0003e2000c101506 */
[----:B0-----:R-:W-:Y:S02]  /*36a00*/  IMAD.WIDE R50, R3, 0x2, R46 ;  /* 0x0000000203327825 */ /* 0x001fe400078e022e */
[----:B------:R-:W-:-:S02]  /*36a10*/  ISETP.LT.AND P6, PT, R5, c[0x0][0x178], !P1 ;  /* 0x00005e0005007a0c */ /* 0x000fc40004fc1270 */
[----:B------:R-:W-:Y:S01]  /*36a20*/  ISETP.LT.AND P4, PT, R56, c[0x0][0x178], !P1 ;  /* 0x00005e0038007a0c */ /* 0x000fe20004f81270 */
[----:B------:R0:W-:Y:S01]  /*36a30*/  @P5 STG.E.U16 [R50.64], R52 ;  /* 0x0000003432005986 */ /* 0x0001e2000c101506 */
[----:B-1----:R-:W-:Y:S01]  /*36a40*/  IMAD.WIDE R48, R3, 0x2, R44 ;  /* 0x0000000203307825 */ /* 0x002fe200078e022c */
[----:B------:R-:W-:Y:S02]  /*36a50*/  ISETP.LT.AND P5, PT, R27, c[0x0][0x178], !P1 ;  /* 0x00005e001b007a0c */ /* 0x000fe40004fa1270 */
[----:B------:R-:W-:Y:S02]  /*36a60*/  PRMT R54, R58, 0x7632, R54 ;  /* 0x000076323a367816 */ /* 0x000fe40000000036 */
[C---:B------:R-:W-:Y:S01]  /*36a70*/  IADD3 R0, R3.reuse, c[0x0][0x198], RZ ;  /* 0x0000660003007a10 */ /* 0x040fe20007ffe0ff */
[----:B------:R1:W-:Y:S04]  /*36a80*/  @P0 STG.E.U16 [R48.64], R55 ;  /* 0x0000003730000986 */ /* 0x0003e8000c101506 */
[----:B------:R-:W4:Y:S01]  /*36a90*/  LDL.LU R58, [R1+0x1300] ;  /* 0x00130000013a7983 */ /* 0x000f220000300800 */
[----:B0-----:R-:W-:-:S04]  /*36aa0*/  IMAD.WIDE R50, R3, 0x2, R10 ;  /* 0x0000000203327825 */ /* 0x001fc800078e020a */
[C---:B------:R-:W-:Y:S01]  /*36ab0*/  IMAD.WIDE R52, R0.reuse, 0x2, R8 ;  /* 0x0000000200347825 */ /* 0x040fe200078e0208 */
[----:B------:R0:W-:Y:S03]  /*36ac0*/  @P2 STG.E.U16 [R50.64], R54 ;  /* 0x0000003632002986 */ /* 0x0001e6000c101506 */
[C---:B-1----:R-:W-:Y:S01]  /*36ad0*/  IMAD.WIDE R48, R0.reuse, 0x2, R44 ;  /* 0x0000000200307825 */ /* 0x042fe200078e022c */
[----:B------:R-:W-:-:S03]  /*36ae0*/  IADD3 R3, R0, c[0x0][0x198], RZ ;  /* 0x0000660000037a10 */ /* 0x000fc60007ffe0ff */
[----:B0-----:R-:W-:Y:S01]  /*36af0*/  IMAD.WIDE R50, R0, 0x2, R46 ;  /* 0x0000000200327825 */ /* 0x001fe200078e022e */
[----:B--2---:R0:W-:Y:S01]  /*36b00*/  @P6 STG.E.U16 [R52.64], R7 ;  /* 0x0000000734006986 */ /* 0x0041e2000c101506 */
[----:B------:R-:W-:-:S03]  /*36b10*/  PRMT R54, R7, 0x7632, R54 ;  /* 0x0000763207367816 */ /* 0x000fc60000000036 */
[----:B---3--:R-:W-:Y:S04]  /*36b20*/  @P4 STG.E.U16 [R50.64], R6 ;  /* 0x0000000632004986 */ /* 0x008fe8000c101506 */
[----:B----4-:R1:W-:Y:S04]  /*36b30*/  @P5 STG.E.U16 [R48.64], R57 ;  /* 0x0000003930005986 */ /* 0x0103e8000c101506 */
[----:B0-----:R-:W2:Y:S01]  /*36b40*/  LDL.LU R7, [R1+0x1cc] ;  /* 0x0001cc0001077983 */ /* 0x001ea20000300800 */
[----:B-1----:R-:W-:Y:S01]  /*36b50*/  IMAD.WIDE R48, R0, 0x2, R10 ;  /* 0x0000000200307825 */ /* 0x002fe200078e020a */
[----:B------:R-:W-:-:S02]  /*36b60*/  ISETP.GE.AND P0, PT, R61, c[0x0][0x17c], PT ;  /* 0x00005f003d007a0c */ /* 0x000fc40003f06270 */
[----:B------:R-:W3:Y:S04]  /*36b70*/  LDL.LU R61, [R1+0x13c] ;  /* 0x00013c00013d7983 */ /* 0x000ee80000300800 */
[----:B------:R-:W4:Y:S01]  /*36b80*/  LDL.LU R0, [R1+0x6c] ;  /* 0x00006c0001007983 */ /* 0x000f220000300800 */
[----:B------:R-:W-:Y:S02]  /*36b90*/  ISETP.LT.AND P1, PT, R23, c[0x0][0x178], !P1 ;  /* 0x00005e0017007a0c */ /* 0x000fe40004f21270 */
[----:B------:R-:W-:Y:S02]  /*36ba0*/  ISETP.LT.AND P2, PT, R5, c[0x0][0x178], !P3 ;  /* 0x00005e0005007a0c */ /* 0x000fe40005f41270 */
[----:B------:R-:W-:Y:S01]  /*36bb0*/  ISETP.LT.AND P4, PT, R56, c[0x0][0x178], !P3 ;  /* 0x00005e0038007a0c */ /* 0x000fe20005f81270 */
[----:B------:R-:W-:Y:S01]  /*36bc0*/  IMAD.WIDE R50, R3, 0x2, R8 ;  /* 0x0000000203327825 */ /* 0x000fe200078e0208 */
[----:B------:R-:W-:-:S02]  /*36bd0*/  PRMT R53, R6, 0x7632, R53 ;  /* 0x0000763206357816 */ /* 0x000fc40000000035 */
[----:B------:R-:W-:Y:S02]  /*36be0*/  PRMT R52, R57, 0x7632, R52 ;  /* 0x0000763239347816 */ /* 0x000fe40000000034 */
[----:B------:R-:W2:Y:S01]  /*36bf0*/  LDL.LU R57, [R1+0x1304] ;  /* 0x0013040001397983 */ /* 0x000ea20000300800 */
[----:B------:R-:W-:-:S03]  /*36c00*/  ISETP.GE.AND P6, PT, R58, c[0x0][0x17c], PT ;  /* 0x00005f003a007a0c */ /* 0x000fc60003fc6270 */
[----:B------:R-:W2:Y:S04]  /*36c10*/  LDL.LU R58, [R1+0x12c] ;  /* 0x00012c00013a7983 */ /* 0x000ea80000300800 */
[----:B------:R-:W2:Y:S04]  /*36c20*/  LDL.LU R6, [R1+0x10c] ;  /* 0x00010c0001067983 */ /* 0x000ea80000300800 */
[----:B----4-:R0:W-:Y:S04]  /*36c30*/  @P1 STG.E.U16 [R48.64], R0 ;  /* 0x0000000030001986 */ /* 0x0101e8000c101506 */
[----:B------:R1:W-:Y:S01]  /*36c40*/  @P2 STG.E.U16 [R50.64], R54 ;  /* 0x0000003632002986 */ /* 0x0003e2000c101506 */
[----:B0-----:R-:W-:Y:S01]  /*36c50*/  IMAD.WIDE R48, R3, 0x2, R46 ;  /* 0x0000000203307825 */ /* 0x001fe200078e022e */
[----:B-1----:R-:W-:-:S04]  /*36c60*/  PRMT R54, R0, 0x7632, R54 ;  /* 0x0000763200367816 */ /* 0x002fc80000000036 */
[----:B------:R0:W-:Y:S01]  /*36c70*/  @P4 STG.E.U16 [R48.64], R53 ;  /* 0x0000003530004986 */ /* 0x0001e2000c101506 */
[C---:B------:R-:W-:Y:S01]  /*36c80*/  IMAD.WIDE R50, R3.reuse, 0x2, R44 ;  /* 0x0000000203327825 */ /* 0x040fe200078e022c */
[----:B------:R-:W-:-:S03]  /*36c90*/  IADD3 R0, R3, c[0x0][0x198], RZ ;  /* 0x0000660003007a10 */ /* 0x000fc60007ffe0ff */
[----:B0-----:R-:W-:Y:S02]  /*36ca0*/  IMAD.WIDE R48, R3, 0x2, R10 ;  /* 0x0000000203307825 */ /* 0x001fe400078e020a */
[----:B------:R-:W4:Y:S01]  /*36cb0*/  LDL.LU R3, [R1+0x1308] ;  /* 0x0013080001037983 */ /* 0x000f220000300800 */
[----:B------:R-:W-:Y:S02]  /*36cc0*/  ISETP.LT.AND P5, PT, R27, c[0x0][0x178], !P3 ;  /* 0x00005e001b007a0c */ /* 0x000fe40005fa1270 */
[----:B------:R-:W-:Y:S02]  /*36cd0*/  ISETP.LT.AND P3, PT, R23, c[0x0][0x178], !P3 ;  /* 0x00005e0017007a0c */ /* 0x000fe40005f61270 */
[----:B------:R-:W-:Y:S02]  /*36ce0*/  ISETP.LT.AND P1, PT, R5, c[0x0][0x178], !P0 ;  /* 0x00005e0005007a0c */ /* 0x000fe40004721270 */
[----:B------:R-:W-:Y:S02]  /*36cf0*/  ISETP.LT.AND P2, PT, R56, c[0x0][0x178], !P0 ;  /* 0x00005e0038007a0c */ /* 0x000fe40004741270 */
[----:B------:R-:W-:-:S05]  /*36d00*/  ISETP.LT.AND P4, PT, R27, c[0x0][0x178], !P0 ;  /* 0x00005e001b007a0c */ /* 0x000fca0004781270 */
[----:B------:R0:W-:Y:S01]  /*36d10*/  @P5 STG.E.U16 [R50.64], R52 ;  /* 0x0000003432005986 */ /* 0x0001e2000c101506 */
[----:B------:R-:W-:-:S03]  /*36d20*/  ISETP.LT.AND P0, PT, R23, c[0x0][0x178], !P0 ;  /* 0x00005e0017007a0c */ /* 0x000fc60004701270 */
[----:B------:R1:W-:Y:S01]  /*36d30*/  @P3 STG.E.U16 [R48.64], R54 ;  /* 0x0000003630003986 */ /* 0x0003e2000c101506 */
[----:B0-----:R-:W-:-:S04]  /*36d40*/  IMAD.WIDE R50, R0, 0x2, R8 ;  /* 0x0000000200327825 */ /* 0x001fc800078e0208 */
[----:B------:R-:W-:Y:S01]  /*36d50*/  IMAD.WIDE R52, R0, 0x2, R46 ;  /* 0x0000000200347825 */ /* 0x000fe200078e022e */
[----:B--2---:R0:W-:Y:S01]  /*36d60*/  @P1 STG.E.U16 [R50.64], R7 ;  /* 0x0000000732001986 */ /* 0x0041e2000c101506 */
[----:B------:R-:W-:-:S03]  /*36d70*/  ISETP.LT.AND P1, PT, R56, c[0x0][0x178], !P6 ;  /* 0x00005e0038007a0c */ /* 0x000fc60007721270 */
[----:B---3--:R-:W-:Y:S01]  /*36d80*/  @P2 STG.E.U16 [R52.64], R61 ;  /* 0x0000003d34002986 */ /* 0x008fe2000c101506 */
[----:B------:R-:W-:Y:S01]  /*36d90*/  ISETP.LT.AND P2, PT, R5, c[0x0][0x178], !P6 ;  /* 0x00005e0005007a0c */ /* 0x000fe20007741270 */
[----:B-1----:R-:W-:Y:S01]  /*36da0*/  IMAD.WIDE R48, R0, 0x2, R44 ;  /* 0x0000000200307825 */ /* 0x002fe200078e022c */
[----:B------:R-:W-:-:S04]  /*36db0*/  PRMT R55, R7, 0x7632, R55 ;  /* 0x0000763207377816 */ /* 0x000fc80000000037 */
[----:B------:R1:W-:Y:S01]  /*36dc0*/  @P4 STG.E.U16 [R48.64], R58 ;  /* 0x0000003a30004986 */ /* 0x0003e2000c101506 */
[----:B------:R-:W-:Y:S02]  /*36dd0*/  ISETP.GE.AND P3, PT, R57, c[0x0][0x17c], PT ;  /* 0x00005f0039007a0c */ /* 0x000fe40003f66270 */
[----:B------:R-:W-:Y:S01]  /*36de0*/  PRMT R54, R61, 0x7632, R54 ;  /* 0x000076323d367816 */ /* 0x000fe20000000036 */
[----:B------:R-:W2:Y:S01]  /*36df0*/  LDL.LU R57, [R1+0x1d0] ;  /* 0x0001d00001397983 */ /* 0x000ea20000300800 */
[----:B------:R-:W-:-:S03]  /*36e00*/  PRMT R60, R58, 0x7632, R60 ;  /* 0x000076323a3c7816 */ /* 0x000fc6000000003c */
[----:B0-----:R-:W3:Y:S01]  /*36e10*/  LDL.LU R7, [R1+0x130c] ;  /* 0x00130c0001077983 */ /* 0x001ee20000300800 */
[----:B-1----:R-:W-:-:S03]  /*36e20*/  IMAD.WIDE R48, R0, 0x2, R10 ;  /* 0x0000000200307825 */ /* 0x002fc600078e020a */
[----:B------:R-:W2:Y:S04]  /*36e30*/  LDL.LU R58, [R1+0x80] ;  /* 0x00008000013a7983 */ /* 0x000ea80000300800 */
[----:B------:R-:W-:Y:S01]  /*36e40*/  @P0 STG.E.U16 [R48.64], R6 ;  /* 0x0000000630000986 */ /* 0x000fe2000c101506 */
[----:B----4-:R-:W-:Y:S02]  /*36e50*/  ISETP.GE.AND P5, PT, R3, c[0x0][0x17c], PT ;  /* 0x00005f0003007a0c */ /* 0x010fe40003fa6270 */
[----:B------:R-:W-:-:S05]  /*36e60*/  IADD3 R3, R0, c[0x0][0x198], RZ ;  /* 0x0000660000037a10 */ /* 0x000fca0007ffe0ff */
[----:B------:R-:W-:-:S04]  /*36e70*/  IMAD.WIDE R50, R3, 0x2, R8 ;  /* 0x0000000203327825 */ /* 0x000fc800078e0208 */
[----:B------:R-:W-:Y:S01]  /*36e80*/  IMAD.WIDE R52, R3, 0x2, R46 ;  /* 0x0000000203347825 */ /* 0x000fe200078e022e */
[----:B------:R0:W-:Y:S04]  /*36e90*/  @P2 STG.E.U16 [R50.64], R55 ;  /* 0x0000003732002986 */ /* 0x0001e8000c101506 */
[----:B------:R-:W-:Y:S01]  /*36ea0*/  @P1 STG.E.U16 [R52.64], R54 ;  /* 0x0000003634001986 */ /* 0x000fe2000c101506 */
[----:B------:R-:W-:-:S03]  /*36eb0*/  ISETP.LT.AND P1, PT, R56, c[0x0][0x178], !P5 ;  /* 0x00005e0038007a0c */ /* 0x000fc60006f21270 */
[----:B0-----:R-:W4:Y:S04]  /*36ec0*/  LDL.LU R55, [R1+0x70] ;  /* 0x0000700001377983 */ /* 0x001f280000300800 */
[----:B------:R-:W4:Y:S04]  /*36ed0*/  LDL.LU R56, [R1+0x14b0] ;  /* 0x0014b00001387983 */ /* 0x000f280000300800 */
[----:B------:R-:W4:Y:S01]  /*36ee0*/  LDL.LU R61, [R1+0x1310] ;  /* 0x00131000013d7983 */ /* 0x000f220000300800 */
[----:B------:R-:W-:Y:S01]  /*36ef0*/  ISETP.LT.AND P4, PT, R27, c[0x0][0x178], !P6 ;  /* 0x00005e001b007a0c */ /* 0x000fe20007781270 */
[----:B------:R-:W-:Y:S01]  /*36f00*/  IMAD.WIDE R48, R3, 0x2, R44 ;  /* 0x0000000203307825 */ /* 0x000fe200078e022c */
[----:B------:R-:W-:-:S11]  /*36f10*/  ISETP.LT.AND P6, PT, R23, c[0x0][0x178], !P6 ;  /* 0x00005e0017007a0c */ /* 0x000fd600077c1270 */
[----:B------:R0:W-:Y:S01]  /*36f20*/  @P4 STG.E.U16 [R48.64], R60 ;  /* 0x0000003c30004986 */ /* 0x0001e2000c101506 */
[----:B------:R-:W-:-:S03]  /*36f30*/  ISETP.LT.AND P0, PT, R5, c[0x0][0x178], !P5 ;  /* 0x00005e0005007a0c */ /* 0x000fc60006f01270 */
[----:B0-----:R-:W4:Y:S01]  /*36f40*/  LDL.LU R60, [R1+0xa74] ;  /* 0x000a7400013c7983 */ /* 0x001f220000300800 */
[C---:B------:R-:W-:Y:S01]  /*36f50*/  IADD3 R0, R3.reuse, c[0x0][0x198], RZ ;  /* 0x0000660003007a10 */ /* 0x040fe20007ffe0ff */
[----:B------:R-:W-:Y:S01]  /*36f60*/  IMAD.WIDE R50, R3, 0x2, R10 ;  /* 0x0000000203327825 */ /* 0x000fe200078e020a */
[----:B------:R-:W-:-:S03]  /*36f70*/  PRMT R54, R6, 0x7632, R54 ;  /* 0x0000763206367816 */ /* 0x000fc60000000036 */
[C---:B------:R-:W-:Y:S02]  /*36f80*/  IMAD.WIDE R48, R0.reuse, 0x2, R8 ;  /* 0x0000000200307825 */ /* 0x040fe400078e0208 */
[----:B------:R0:W-:Y:S01]  /*36f90*/  @P6 STG.E.U16 [R50.64], R54 ;  /* 0x0000003632006986 */ /* 0x0001e2000c101506 */
[----:B---3--:R-:W-:Y:S01]  /*36fa0*/  ISETP.GE.AND P2, PT, R7, c[0x0][0x17c], PT ;  /* 0x00005f0007007a0c */ /* 0x008fe20003f46270 */
[----:B------:R-:W-:Y:S02]  /*36fb0*/  IMAD.WIDE R52, R0, 0x2, R46 ;  /* 0x0000000200347825 */ /* 0x000fe400078e022e */
[----:B--2---:R1:W-:Y:S01]  /*36fc0*/  @P0 STG.E.U16 [R48.64], R57 ;  /* 0x0000003930000986 */ /* 0x0043e2000c101506 */
[----:B0-----:R-:W-:-:S03]  /*36fd0*/  PRMT R54, R57, 0x7632, R54 ;  /* 0x0000763239367816 */ /* 0x001fc60000000036 */
[----:B-1----:R-:W2:Y:S04]  /*36fe0*/  LDL.LU R57, [R1+0x1314] ;  /* 0x0013140001397983 */ /* 0x002ea80000300800 */
[----:B------:R-:W3:Y:S04]  /*36ff0*/  LDL.LU R7, [R1+0x1f0] ;  /* 0x0001f00001077983 */ /* 0x000ee80000300800 */
[----:B------:R-:W2:Y:S01]  /*37000*/  LDL.LU R6, [R1+0x1e0] ;  /* 0x0001e00001067983 */ /* 0x000ea20000300800 */
[C---:B------:R-:W-:Y:S01]  /*37010*/  IADD3 R3, R0.reuse, c[0x0][0x198], RZ ;  /* 0x0000660000037a10 */ /* 0x040fe20007ffe0ff */
[----:B------:R-:W-:-:S04]  /*37020*/  IMAD.WIDE R48, R0, 0x2, R44 ;  /* 0x0000000200307825 */ /* 0x000fc800078e022c */
[----:B------:R-:W-:Y:S01]  /*37030*/  IMAD.WIDE R50, R0, 0x2, R10 ;  /* 0x0000000200327825 */ /* 0x000fe200078e020a */
[----:B----4-:R0:W-:Y:S01]  /*37040*/  @P1 STG.E.U16 [R52.64], R55 ;  /* 0x0000003734001986 */ /* 0x0101e2000c101506 */
[----:B------:R-:W-:-:S03]  /*37050*/  ISETP.GE.AND P1, PT, R61, c[0x0][0x17c], PT ;  /* 0x00005f003d007a0c */ /* 0x000fc60003f26270 */
[----:B------:R-:W4:Y:S01]  /*37060*/  LDL.LU R61, [R1+0x90] ;  /* 0x00009000013d7983 */ /* 0x000f220000300800 */
[----:B------:R-:W-:-:S03]  /*37070*/  PRMT R0, R55, 0x7632, R0 ;  /* 0x0000763237007816 */ /* 0x000fc60000000000 */
[----:B0-----:R-:W4:Y:S01]  /*37080*/  LDL.LU R55, [R1+0x1318] ;  /* 0x0013180001377983 */ /* 0x001f220000300800 */
[----:B------:R-:W-:Y:S02]  /*37090*/  ISETP.LT.AND P4, PT, R27, c[0x0][0x178], !P5 ;  /* 0x00005e001b007a0c */ /* 0x000fe40006f81270 */
[----:B------:R-:W-:Y:S02]  /*370a0*/  ISETP.LT.AND P5, PT, R23, c[0x0][0x178], !P5 ;  /* 0x00005e0017007a0c */ /* 0x000fe40006fa1270 */
[----:B------:R-:W-:Y:S01]  /*370b0*/  ISETP.LT.AND P6, PT, R5, c[0x0][0x178], !P3 ;  /* 0x00005e0005007a0c */ /* 0x000fe20005fc1270 */
[----:B------:R-:W-:-:S08]  /*370c0*/  IMAD.WIDE R52, R3, 0x2, R8 ;  /* 0x0000000203347825 */ /* 0x000fd000078e0208 */
[----:B------:R0:W-:Y:S01]  /*370d0*/  @P4 STG.E.U16 [R48.64], R58 ;  /* 0x0000003a30004986 */ /* 0x0001e2000c101506 */
[----:B------:R-:W-:Y:S02]  /*370e0*/  ISETP.LT.AND P4, PT, R27, c[0x0][0x178], !P3 ;  /* 0x00005e001b007a0c */ /* 0x000fe40005f81270 */
[----:B------:R-:W-:Y:S01]  /*370f0*/  ISETP.LT.AND P0, PT, R60, c[0x0][0x178], !P3 ;  /* 0x00005e003c007a0c */ /* 0x000fe20005f01270 */
[----:B------:R1:W-:Y:S01]  /*37100*/  @P5 STG.E.U16 [R50.64], R56 ;  /* 0x0000003832005986 */ /* 0x0003e2000c101506 */
[----:B------:R-:W-:Y:S02]  /*37110*/  ISETP.LT.AND P3, PT, R23, c[0x0][0x178], !P3 ;  /* 0x00005e0017007a0c */ /* 0x000fe40005f61270 */
[----:B------:R-:W-:Y:S01]  /*37120*/  ISETP.LT.AND P5, PT, R5, c[0x0][0x178], !P2 ;  /* 0x00005e0005007a0c */ /* 0x000fe200057a1270 */
[----:B------:R1:W-:Y:S01]  /*37130*/  @P6 STG.E.U16 [R52.64], R54 ;  /* 0x0000003634006986 */ /* 0x0003e2000c101506 */
[----:B0-----:R-:W-:-:S04]  /*37140*/  IMAD.WIDE R48, R3, 0x2, R44 ;  /* 0x0000000203307825 */ /* 0x001fc800078e022c */
[----:B-1----:R-:W-:Y:S01]  /*37150*/  IMAD.WIDE R50, R3, 0x2, R46 ;  /* 0x0000000203327825 */ /* 0x002fe200078e022e */
[----:B------:R-:W-:-:S04]  /*37160*/  PRMT R52, R58, 0x7632, R52 ;  /* 0x000076323a347816 */ /* 0x000fc80000000034 */
[----:B------:R0:W-:Y:S01]  /*37170*/  @P0 STG.E.U16 [R50.64], R0 ;  /* 0x0000000032000986 */ /* 0x0001e2000c101506 */
[----:B------:R-:W-:-:S03]  /*37180*/  ISETP.LT.AND P6, PT, R60, c[0x0][0x178], !P2 ;  /* 0x00005e003c007a0c */ /* 0x000fc600057c1270 */
[----:B------:R1:W-:Y:S01]  /*37190*/  @P4 STG.E.U16 [R48.64], R52 ;  /* 0x0000003430004986 */ /* 0x0003e2000c101506 */
[----:B------:R-:W-:Y:S02]  /*371a0*/  ISETP.LT.AND P4, PT, R27, c[0x0][0x178], !P2 ;  /* 0x00005e001b007a0c */ /* 0x000fe40005781270 */
[----:B------:R-:W-:Y:S02]  /*371b0*/  PRMT R54, R56, 0x7632, R54 ;  /* 0x0000763238367816 */ /* 0x000fe40000000036 */
[----:B0-----:R-:W-:Y:S02]  /*371c0*/  IADD3 R0, R3, c[0x0][0x198], RZ ;  /* 0x0000660003007a10 */ /* 0x001fe40007ffe0ff */
[----:B------:R-:W-:Y:S01]  /*371d0*/  ISETP.LT.AND P2, PT, R23, c[0x0][0x178], !P2 ;  /* 0x00005e0017007a0c */ /* 0x000fe20005741270 */
[----:B-1----:R-:W-:-:S04]  /*371e0*/  IMAD.WIDE R48, R3, 0x2, R10 ;  /* 0x0000000203307825 */ /* 0x002fc800078e020a */
[----:B------:R-:W-:Y:S01]  /*371f0*/  IMAD.WIDE R50, R0, 0x2, R8 ;  /* 0x0000000200327825 */ /* 0x000fe200078e0208 */
[----:B------:R0:W-:Y:S01]  /*37200*/  @P3 STG.E.U16 [R48.64], R54 ;  /* 0x0000003630003986 */ /* 0x0001e2000c101506 */
[----:B------:R-:W-:Y:S02]  /*37210*/  ISETP.LT.AND P3, PT, R60, c[0x0][0x178], !P1 ;  /* 0x00005e003c007a0c */ /* 0x000fe40004f61270 */
[C---:B------:R-:W-:Y:S01]  /*37220*/  IMAD.WIDE R52, R0.reuse, 0x2, R46 ;  /* 0x0000000200347825 */ /* 0x040fe200078e022e */
[----:B---3--:R1:W-:Y:S01]  /*37230*/  @P5 STG.E.U16 [R50.64], R7 ;  /* 0x0000000732005986 */ /* 0x0083e2000c101506 */
[----:B------:R-:W-:Y:S02]  /*37240*/  ISETP.LT.AND P5, PT, R5, c[0x0][0x178], !P1 ;  /* 0x00005e0005007a0c */ /* 0x000fe40004fa1270 */
[C---:B------:R-:W-:Y:S01]  /*37250*/  IADD3 R3, R0.reuse, c[0x0][0x198], RZ ;  /* 0x0000660000037a10 */ /* 0x040fe20007ffe0ff */
[----:B--2---:R2:W-:Y:S01]  /*37260*/  @P6 STG.E.U16 [R52.64], R6 ;  /* 0x0000000634006986 */ /* 0x0045e2000c101506 */
[----:B0-----:R-:W-:-:S04]  /*37270*/  IMAD.WIDE R48, R0, 0x2, R44 ;  /* 0x0000000200307825 */ /* 0x001fc800078e022c */
[----:B-1----:R-:W-:Y:S01]  /*37280*/  IMAD.WIDE R50, R0, 0x2, R10 ;  /* 0x0000000200327825 */ /* 0x002fe200078e020a */
[----:B------:R-:W-:Y:S02]  /*37290*/  PRMT R54, R7, 0x7632, R54 ;  /* 0x0000763207367816 */ /* 0x000fe40000000036 */
[----:B------:R-:W-:Y:S01]  /*372a0*/  PRMT R0, R6, 0x7632, R0 ;  /* 0x0000763206007816 */ /* 0x000fe20000000000 */
[----:B--2---:R-:W-:Y:S01]  /*372b0*/  IMAD.WIDE R52, R3, 0x2, R8 ;  /* 0x0000000203347825 */ /* 0x004fe200078e0208 */
[----:B------:R-:W-:Y:S02]  /*372c0*/  ISETP.GE.AND P0, PT, R57, c[0x0][0x17c], PT ;  /* 0x00005f0039007a0c */ /* 0x000fe40003f06270 */
[----:B------:R-:W2:Y:S04]  /*372d0*/  LDL.LU R57, [R1+0x210] ;  /* 0x0002100001397983 */ /* 0x000ea80000300800 */
[----:B----4-:R0:W-:Y:S04]  /*372e0*/  @P4 STG.E.U16 [R48.64], R61 ;  /* 0x0000003d30004986 */ /* 0x0101e8000c101506 */
[----:B------:R1:W-:Y:S01]  /*372f0*/  @P2 STG.E.U16 [R50.64], R4 ;  /* 0x0000000432002986 */ /* 0x0003e2000c101506 */
[----:B------:R-:W-:-:S03]  /*37300*/  ISETP.LT.AND P2, PT, R27, c[0x0][0x178], !P1 ;  /* 0x00005e001b007a0c */ /* 0x000fc60004f41270 */
[----:B------:R-:W-:Y:S01]  /*37310*/  @P5 STG.E.U16 [R52.64], R54 ;  /* 0x0000003634005986 */ /* 0x000fe2000c101506 */
[----:B0-----:R-:W-:Y:S01]  /*37320*/  IMAD.WIDE R48, R3, 0x2, R46 ;  /* 0x0000000203307825 */ /* 0x001fe200078e022e */
[----:B------:R-:W-:Y:S02]  /*37330*/  ISETP.GE.AND P6, PT, R55, c[0x0][0x17c], PT ;  /* 0x00005f0037007a0c */ /* 0x000fe40003fc6270 */
[----:B------:R-:W3:Y:S01]  /*37340*/  LDL.LU R55, [R1+0x131c] ;  /* 0x00131c0001377983 */ /* 0x000ee20000300800 */
[----:B-1----:R-:W-:-:S03]  /*37350*/  PRMT R4, R61, 0x7632, R4 ;  /* 0x000076323d047816 */ /* 0x002fc60000000004 */
[----:B------:R0:W-:Y:S04]  /*37360*/  @P3 STG.E.U16 [R48.64], R0 ;  /* 0x0000000030003986 */ /* 0x0001e8000c101506 */
[----:B------:R-:W4:Y:S04]  /*37370*/  LDL.LU R6, [R1+0x1320] ;  /* 0x0013200001067983 */ /* 0x000f280000300800 */
[----:B------:R-:W4:Y:S01]  /*37380*/  LDL.LU R7, [R1+0x140] ;  /* 0x0001400001077983 */ /* 0x000f220000300800 */
[----:B0-----:R-:W-:-:S03]  /*37390*/  IMAD.WIDE R48, R3, 0x2, R44 ;  /* 0x0000000203307825 */ /* 0x001fc600078e022c */
[----:B------:R-:W4:Y:S04]  /*373a0*/  LDL.LU R58, [R1+0xb0] ;  /* 0x0000b000013a7983 */ /* 0x000f280000300800 */
[----:B------:R0:W-:Y:S04]  /*373b0*/  @P2 STG.E.U16 [R48.64], R4 ;  /* 0x0000000430002986 */ /* 0x0001e8000c101506 */
[----:B0-----:R-:W4:Y:S01]  /*373c0*/  LDL.LU R49, [R1+0x220] ;  /* 0x0002200001317983 */ /* 0x001f220000300800 */
[----:B------:R-:W-:Y:S02]  /*373d0*/  ISETP.LT.AND P1, PT, R23, c[0x0][0x178], !P1 ;  /* 0x00005e0017007a0c */ /* 0x000fe40004f21270 */
[----:B------:R-:W-:Y:S01]  /*373e0*/  ISETP.LT.AND P4, PT, R5, c[0x0][0x178], !P0 ;  /* 0x00005e0005007a0c */ /* 0x000fe20004781270 */
[C---:B------:R-:W-:Y:S01]  /*373f0*/  IMAD.WIDE R50, R3.reuse, 0x2, R10 ;  /* 0x0000000203327825 */ /* 0x040fe200078e020a */
[----:B------:R-:W-:Y:S01]  /*37400*/  ISETP.LT.AND P3, PT, R60, c[0x0][0x178], !P0 ;  /* 0x00005e003c007a0c */ /* 0x000fe20004761270 */
[----:B------:R-:W4:Y:S01]  /*37410*/  LDL.LU R61, [R1+0x2d0] ;  /* 0x0002d000013d7983 */ /* 0x000f220000300800 */
[----:B------:R-:W-:-:S02]  /*37420*/  IADD3 R0, R3, c[0x0][0x198], RZ ;  /* 0x0000660003007a10 */ /* 0x000fc40007ffe0ff */
[----:B------:R-:W-:-:S03]  /*37430*/  PRMT R56, R4, 0x7632, R56 ;  /* 0x0000763204387816 */ /* 0x000fc60000000038 */
[C---:B------:R-:W-:Y:S02]  /*37440*/  IMAD.WIDE R52, R0.reuse, 0x2, R8 ;  /* 0x0000000200347825 */ /* 0x040fe400078e0208 */
[----:B------:R0:W-:Y:S01]  /*37450*/  @P1 STG.E.U16 [R50.64], R56 ;  /* 0x0000003832001986 */ /* 0x0001e2000c101506 */
[C---:B------:R-:W-:Y:S02]  /*37460*/  IADD3 R3, R0.reuse, c[0x0][0x198], RZ ;  /* 0x0000660000037a10 */ /* 0x040fe40007ffe0ff */
[----:B------:R-:W-:Y:S01]  /*37470*/  ISETP.LT.AND P1, PT, R5, c[0x0][0x178], !P6 ;  /* 0x00005e0005007a0c */ /* 0x000fe20007721270 */
[----:B0-----:R-:W-:Y:S01]  /*37480*/  IMAD.WIDE R50, R0, 0x2, R10 ;  /* 0x0000000200327825 */ /* 0x001fe200078e020a */
[----:B--2---:R-:W-:Y:S02]  /*37490*/  PRMT R56, R57, 0x7632, R56 ;  /* 0x0000763239387816 */ /* 0x004fe40000000038 */
[----:B------:R-:W-:Y:S02]  /*374a0*/  ISETP.LT.AND P2, PT, R60, c[0x0][0x178], !P6 ;  /* 0x00005e003c007a0c */ /* 0x000fe40007741270 */
[----:B---3--:R-:W-:Y:S01]  /*374b0*/  ISETP.GE.AND P5, PT, R55, c[0x0][0x17c], PT ;  /* 0x00005f0037007a0c */ /* 0x008fe20003fa6270 */
[----:B------:R-:W-:Y:S01]  /*374c0*/  IMAD.WIDE R54, R0, 0x2, R46 ;  /* 0x0000000200367825 */ /* 0x000fe200078e022e */
[----:B----4-:R0:W-:Y:S01]  /*374d0*/  @P4 STG.E.U16 [R52.64], R49 ;  /* 0x0000003134004986 */ /* 0x0101e2000c101506 */
[----:B------:R-:W-:-:S03]  /*374e0*/  PRMT R4, R49, 0x7632, R4 ;  /* 0x0000763231047816 */ /* 0x000fc60000000004 */
[----:B------:R1:W-:Y:S01]  /*374f0*/  @P3 STG.E.U16 [R54.64], R57 ;  /* 0x0000003936003986 */ /* 0x0003e2000c101506 */
[----:B------:R-:W-:-:S03]  /*37500*/  ISETP.GE.AND P3, PT, R6, c[0x0][0x17c], PT ;  /* 0x00005f0006007a0c */ /* 0x000fc60003f66270 */
[----:B------:R-:W2:Y:S01]  /*37510*/  LDL.LU R6, [R1+0x230] ;  /* 0x0002300001067983 */ /* 0x000ea20000300800 */
[----:B------:R-:W-:Y:S01]  /*37520*/  ISETP.LT.AND P4, PT, R27, c[0x0][0x178], !P0 ;  /* 0x00005e001b007a0c */ /* 0x000fe20004781270 */
[----:B0-----:R-:W-:Y:S01]  /*37530*/  IMAD.WIDE R48, R0, 0x2, R44 ;  /* 0x0000000200307825 */ /* 0x001fe200078e022c */
[----:B------:R-:W-:Y:S01]  /*37540*/  ISETP.LT.AND P0, PT, R23, c[0x0][0x178], !P0 ;  /* 0x00005e0017007a0c */ /* 0x000fe20004701270 */
[----:B-1----:R-:W3:Y:S04]  /*37550*/  LDL.LU R57, [R1+0x250] ;  /* 0x0002500001397983 */ /* 0x002ee80000300800 */
[----:B------:R-:W4:Y:S01]  /*37560*/  LDL.LU R0, [R1+0x1324] ;  /* 0x0013240001007983 */ /* 0x000f220000300800 */
[----:B------:R-:W-:-:S05]  /*37570*/  IMAD.WIDE R52, R3, 0x2, R8 ;  /* 0x0000000203347825 */ /* 0x000fca00078e0208 */
[----:B------:R-:W-:Y:S04]  /*37580*/  @P4 STG.E.U16 [R48.64], R7 ;  /* 0x0000000730004986 */ /* 0x000fe8000c101506 */
[----:B------:R-:W-:Y:S04]  /*37590*/  @P0 STG.E.U16 [R50.64], R58 ;  /* 0x0000003a32000986 */ /* 0x000fe8000c101506 */
[----:B------:R0:W-:Y:S01]  /*375a0*/  @P1 STG.E.U16 [R52.64], R4 ;  /* 0x0000000434001986 */ /* 0x0001e2000c101506 */
[----:B------:R-:W-:Y:S01]  /*375b0*/  IMAD.WIDE R54, R3, 0x2, R46 ;  /* 0x0000000203367825 */ /* 0x000fe200078e022e */
[----:B0-----:R-:W-:-:S02]  /*375c0*/  PRMT R52, R7, 0x7632, R52 ;  /* 0x0000763207347816 */ /* 0x001fc40000000034 */
[----:B------:R-:W3:Y:S01]  /*375d0*/  LDL.LU R7, [R1+0x14ac] ;  /* 0x0014ac0001077983 */ /* 0x000ee20000300800 */
[----:B------:R-:W-:-:S03]  /*375e0*/  PRMT R4, R58, 0x7632, R4 ;  /* 0x000076323a047816 */ /* 0x000fc60000000004 */
[----:B------:R-:W3:Y:S04]  /*375f0*/  LDL.LU R58, [R1+0x1328] ;  /* 0x00132800013a7983 */ /* 0x000ee80000300800 */
[----:B------:R0:W-:Y:S04]  /*37600*/  @P2 STG.E.U16 [R54.64], R56 ;  /* 0x0000003836002986 */ /* 0x0001e8000c101506 */
[----:B0-----:R-:W3:Y:S01]  /*37610*/  LDL.LU R54, [R1+0x132c] ;  /* 0x00132c0001367983 */ /* 0x001ee20000300800 */
[----:B------:R-:W-:Y:S02]  /*37620*/  ISETP.LT.AND P4, PT, R27, c[0x0][0x178], !P6 ;  /* 0x00005e001b007a0c */ /* 0x000fe40007781270 */
[----:B------:R-:W-:Y:S01]  /*37630*/  ISETP.LT.AND P6, PT, R23, c[0x0][0x178], !P6 ;  /* 0x00005e0017007a0c */ /* 0x000fe200077c1270 */
[----:B------:R-:W-:Y:S01]  /*37640*/  IMAD.WIDE R48, R3, 0x2, R44 ;  /* 0x0000000203307825 */ /* 0x000fe200078e022c */
[----:B------:R-:W-:Y:S01]  /*37650*/  ISETP.LT.AND P0, PT, R5, c[0x0][0x178], !P5 ;  /* 0x00005e0005007a0c */ /* 0x000fe20006f01270 */
[----:B------:R-:W3:Y:S01]  /*37660*/  LDL.LU R55, [R1+0x1d4] ;  /* 0x0001d40001377983 */ /* 0x000ee20000300800 */
[----:B------:R-:W-:Y:S01]  /*37670*/  ISETP.LT.AND P1, PT, R60, c[0x0][0x178], !P5 ;  /* 0x00005e003c007a0c */ /* 0x000fe20006f21270 */
[----:B------:R-:W-:-:S06]  /*37680*/  IMAD.WIDE R50, R3, 0x2, R10 ;  /* 0x0000000203327825 */ /* 0x000fcc00078e020a */
[----:B------:R-:W-:Y:S01]  /*37690*/  @P4 STG.E.U16 [R48.64], R52 ;  /* 0x0000003430004986 */ /* 0x000fe2000c101506 */
[----:B------:R-:W-:Y:S02]  /*376a0*/  ISETP.LT.AND P4, PT, R27, c[0x0][0x178], !P5 ;  /* 0x00005e001b007a0c */ /* 0x000fe40006f81270 */
[----:B------:R-:W-:Y:S01]  /*376b0*/  ISETP.LT.AND P5, PT, R23, c[0x0][0x178], !P5 ;  /* 0x00005e0017007a0c */ /* 0x000fe20006fa1270 */
[----:B------:R0:W-:Y:S01]  /*376c0*/  @P6 STG.E.U16 [R50.64], R4 ;  /* 0x0000000432006986 */ /* 0x0001e2000c101506 */
[----:B------:R-:W-:Y:S02]  /*376d0*/  ISETP.LT.AND P6, PT, R5, c[0x0][0x178], !P3 ;  /* 0x00005e0005007a0c */ /* 0x000fe40005fc1270 */
[----:B0-----:R-:W-:Y:S02]  /*376e0*/  PRMT R4, R61, 0x7632, R4 ;  /* 0x000076323d047816 */ /* 0x001fe40000000004 */
[----:B----4-:R-:W-:Y:S02]  /*376f0*/  ISETP.GE.AND P2, PT, R0, c[0x0][0x17c], PT ;  /* 0x00005f0000007a0c */ /* 0x010fe40003f46270 */
[----:B------:R-:W-:-:S05]  /*37700*/  IADD3 R0, R3, c[0x0][0x198], RZ ;  /* 0x0000660003007a10 */ /* 0x000fca0007ffe0ff */
[C---:B------:R-:W-:Y:S01]  /*37710*/  IMAD.WIDE R48, R0.reuse, 0x2, R8 ;  /* 0x0000000200307825 */ /* 0x040fe200078e0208 */
[----:B------:R-:W-:-:S03]  /*37720*/  IADD3 R3, R0, c[0x0][0x198], RZ ;  /* 0x0000660000037a10 */ /* 0x000fc60007ffe0ff */
[----:B------:R-:W-:Y:S01]  /*37730*/  IMAD.WIDE R52, R0, 0x2, R46 ;  /* 0x0000000200347825 */ /* 0x000fe200078e022e */
[----:B------:R0:W-:Y:S01]  /*37740*/  @P0 STG.E.U16 [R48.64], R61 ;  /* 0x0000003d30000986 */ /* 0x0001e2000c101506 */
[----:B------:R-:W-:Y:S02]  /*37750*/  ISETP.LT.AND P0, PT, R60, c[0x0][0x178], !P3 ;  /* 0x00005e003c007a0c */ /* 0x000fe40005f01270 */
[C---:B------:R-:W-:Y:S01]  /*37760*/  IMAD.WIDE R50, R0.reuse, 0x2, R10 ;  /* 0x0000000200327825 */ /* 0x040fe200078e020a */
[----:B--2---:R1:W-:Y:S03]  /*37770*/  @P1 STG.E.U16 [R52.64], R6 ;  /* 0x0000000634001986 */ /* 0x0043e6000c101506 */
[----:B0-----:R-:W-:Y:S01]  /*37780*/  IMAD.WIDE R48, R0, 0x2, R44 ;  /* 0x0000000200307825 */ /* 0x001fe200078e022c */
[----:B------:R-:W2:Y:S03]  /*37790*/  LDL.LU R61, [R1+0x74] ;  /* 0x00007400013d7983 */ /* 0x000ea60000300800 */
[----:B-1----:R-:W-:Y:S01]  /*377a0*/  IMAD.WIDE R52, R3, 0x2, R8 ;  /* 0x0000000203347825 */ /* 0x002fe200078e0208 */
[----:B---3--:R-:W-:Y:S01]  /*377b0*/  @P4 STG.E.U16 [R48.64], R57 ;  /* 0x0000003930004986 */ /* 0x008fe2000c101506 */
[----:B------:R-:W-:-:S02]  /*377c0*/  ISETP.GE.AND P1, PT, R58, c[0x0][0x17c], PT ;  /* 0x00005f003a007a0c */ /* 0x000fc40003f26270 */
[----:B------:R-:W-:Y:S01]  /*377d0*/  PRMT R0, R6, 0x7632, R0 ;  /* 0x0000763206007816 */ /* 0x000fe20000000000 */
[----:B------:R0:W-:Y:S04]  /*377e0*/  @P5 STG.E.U16 [R50.64], R7 ;  /* 0x0000000732005986 */ /* 0x0001e8000c101506 */
[----:B------:R-:W3:Y:S04]  /*377f0*/  LDL.LU R58, [R1+0x84] ;  /* 0x00008400013a7983 */ /* 0x000ee80000300800 */
[----:B------:R1:W-:Y:S04]  /*37800*/  @P6 STG.E.U16 [R52.64], R4 ;  /* 0x0000000434006986 */ /* 0x0003e8000c101506 */
[----:B------:R-:W4:Y:S01]  /*37810*/  LDL.LU R6, [R1+0x14a8] ;  /* 0x0014a80001067983 */ /* 0x000f220000300800 */
[----:B0-----:R-:W-:Y:S01]  /*37820*/  IMAD.WIDE R50, R3, 0x2, R46 ;  /* 0x0000000203327825 */ /* 0x001fe200078e022e */
[----:B-1----:R-:W-:-:S02]  /*37830*/  PRMT R4, R57, 0x7632, R4 ;  /* 0x0000763239047816 */ /* 0x002fc40000000004 */
[----:B------:R-:W4:Y:S04]  /*37840*/  LDL.LU R57, [R1+0x14a4] ;  /* 0x0014a40001397983 */ /* 0x000f280000300800 */
[----:B------:R-:W-:Y:S01]  /*37850*/  @P0 STG.E.U16 [R50.64], R0 ;  /* 0x0000000032000986 */ /* 0x000fe2000c101506 */
[----:B------:R-:W-:-:S03]  /*37860*/  ISETP.GE.AND P0, PT, R54, c[0x0][0x17c], PT ;  /* 0x00005f0036007a0c */ /* 0x000fc60003f06270 */
[----:B------:R-:W4:Y:S01]  /*37870*/  LDL.LU R54, [R1+0x1330] ;  /* 0x0013300001367983 */ /* 0x000f220000300800 */
[----:B------:R-:W-:Y:S01]  /*37880*/  ISETP.LT.AND P4, PT, R27, c[0x0][0x178], !P3 ;  /* 0x00005e001b007a0c */ /* 0x000fe20005f81270 */
[----:B------:R-:W-:-:S12]  /*37890*/  IMAD.WIDE R48, R3, 0x2, R44 ;  /* 0x0000000203307825 */ /* 0x000fd800078e022c */
[----:B------:R0:W-:Y:S02]  /*378a0*/  @P4 STG.E.U16 [R48.64], R4 ;  /* 0x0000000430004986 */ /* 0x0001e4000c101506 */
[----:B0-----:R-:W-:Y:S02]  /*378b0*/  PRMT R4, R7, 0x7632, R4 ;  /* 0x0000763207047816 */ /* 0x001fe40000000004 */
[----:B------:R-:W4:Y:S01]  /*378c0*/  LDL.LU R7, [R1+0x1f4] ;  /* 0x0001f40001077983 */ /* 0x000f220000300800 */
[----:B------:R-:W-:Y:S02]  /*378d0*/  ISETP.LT.AND P3, PT, R23, c[0x0][0x178], !P3 ;  /* 0x00005e0017007a0c */ /* 0x000fe40005f61270 */
[----:B------:R-:W-:Y:S02]  /*378e0*/  ISETP.LT.AND P5, PT, R5, c[0x0][0x178], !P2 ;  /* 0x00005e0005007a0c */ /* 0x000fe400057a1270 */
[C---:B------:R-:W-:Y:S02]  /*378f0*/  IADD3 R0, R3.reuse, c[0x0][0x198], RZ ;  /* 0x0000660003007a10 */ /* 0x040fe40007ffe0ff */
[----:B------:R-:W-:Y:S01]  /*37900*/  ISETP.LT.AND P6, PT, R60, c[0x0][0x178], !P2 ;  /* 0x00005e003c007a0c */ /* 0x000fe200057c1270 */
[----:B------:R-:W-:Y:S01]  /*37910*/  IMAD.WIDE R48, R3, 0x2, R10 ;  /* 0x0000000203307825 */ /* 0x000fe200078e020a */
[----:B------:R-:W-:-:S02]  /*37920*/  ISETP.LT.AND P4, PT, R27, c[0x0][0x178], !P2 ;  /* 0x00005e001b007a0c */ /* 0x000fc40005781270 */
[----:B------:R-:W-:Y:S01]  /*37930*/  ISETP.LT.AND P2, PT, R23, c[0x0][0x178], !P2 ;  /* 0x00005e0017007a0c */ /* 0x000fe20005741270 */
[C---:B------:R-:W-:Y:S02]  /*37940*/  IMAD.WIDE R50, R0.reuse, 0x2, R8 ;  /* 0x0000000200327825 */ /* 0x040fe400078e0208 */
[----:B------:R0:W-:Y:S02]  /*37950*/  @P3 STG.E.U16 [R48.64], R4 ;  /* 0x0000000430003986 */ /* 0x0001e4000c101506 */
[----:B------:R-:W-:Y:S02]  /*37960*/  IMAD.WIDE R52, R0, 0x2, R46 ;  /* 0x0000000200347825 */ /* 0x000fe400078e022e */
[----:B------:R1:W-:Y:S01]  /*37970*/  @P5 STG.E.U16 [R50.64], R55 ;  /* 0x0000003732005986 */ /* 0x0003e2000c101506 */
[----:B------:R-:W-:Y:S02]  /*37980*/  ISETP.LT.AND P5, PT, R5, c[0x0][0x178], !P1 ;  /* 0x00005e0005007a0c */ /* 0x000fe40004fa1270 */
[----:B------:R-:W-:-:S02]  /*37990*/  ISETP.LT.AND P3, PT, R60, c[0x0][0x178], !P1 ;  /* 0x00005e003c007a0c */ /* 0x000fc40004f61270 */
[C---:B------:R-:W-:Y:S01]  /*379a0*/  IADD3 R3, R0.reuse, c[0x0][0x198], RZ ;  /* 0x0000660000037a10 */ /* 0x040fe20007ffe0ff */
[----:B0-----:R-:W-:-:S04]  /*379b0*/  IMAD.WIDE R48, R0, 0x2, R44 ;  /* 0x0000000200307825 */ /* 0x001fc800078e022c */
[----:B-1----:R-:W-:Y:S01]  /*379c0*/  IMAD.WIDE R50, R0, 0x2, R10 ;  /* 0x0000000200327825 */ /* 0x002fe200078e020a */
[----:B------:R-:W-:Y:S01]  /*379d0*/  PRMT R0, R55, 0x7632, R0 ;  /* 0x0000763237007816 */ /* 0x000fe20000000000 */
[----:B--2---:R0:W-:Y:S01]  /*379e0*/  @P6 STG.E.U16 [R52.64], R61 ;  /* 0x0000003d34006986 */ /* 0x0041e2000c101506 */
[----:B------:R-:W-:-:S03]  /*379f0*/  PRMT R4, R61, 0x7632, R4 ;  /* 0x000076323d047816 */ /* 0x000fc60000000004 */
[----:B---3--:R1:W-:Y:S01]  /*37a00*/  @P4 STG.E.U16 [R48.64], R58 ;  /* 0x0000003a30004986 */ /* 0x0083e2000c101506 */
[----:B0-----:R-:W-:-:S04]  /*37a10*/  IMAD.WIDE R52, R3, 0x2, R8 ;  /* 0x0000000203347825 */ /* 0x001fc800078e0208 */
[----:B-1----:R-:W-:Y:S01]  /*37a20*/  IMAD.WIDE R48, R3, 0x2, R46 ;  /* 0x0000000203307825 */ /* 0x002fe200078e022e */
[----:B----4-:R0:W-:Y:S01]  /*37a30*/  @P2 STG.E.U16 [R50.64], R57 ;  /* 0x0000003932002986 */ /* 0x0101e2000c101506 */
[----:B------:R-:W-:Y:S02]  /*37a40*/  ISETP.LT.AND P2, PT, R27, c[0x0][0x178], !P1 ;  /* 0x00005e001b007a0c */ /* 0x000fe40004f41270 */
[----:B------:R-:W-:Y:S01]  /*37a50*/  ISETP.LT.AND P1, PT, R23, c[0x0][0x178], !P1 ;  /* 0x00005e0017007a0c */ /* 0x000fe20004f21270 */
[----:B------:R-:W-:Y:S01]  /*37a60*/  @P5 STG.E.U16 [R52.64], R0 ;  /* 0x0000000034005986 */ /* 0x000fe2000c101506 */
[----:B------:R-:W-:-:S03]  /*37a70*/  PRMT R56, R57, 0x7632, R56 ;  /* 0x0000763239387816 */ /* 0x000fc60000000038 */
[----:B------:R1:W-:Y:S01]  /*37a80*/  @P3 STG.E.U16 [R48.64], R4 ;  /* 0x0000000430003986 */ /* 0x0003e2000c101506 */
[----:B------:R-:W-:-:S03]  /*37a90*/  ISETP.GE.AND P6, PT, R54, c[0x0][0x17c], PT ;  /* 0x00005f0036007a0c */ /* 0x000fc60003fc6270 */
[----:B------:R-:W2:Y:S01]  /*37aa0*/  LDL.LU R54, [R1+0x1334] ;  /* 0x0013340001367983 */ /* 0x000ea20000300800 */
[----:B0-----:R-:W-:Y:S01]  /*37ab0*/  IMAD.WIDE R50, R3, 0x2, R10 ;  /* 0x0000000203327825 */ /* 0x001fe200078e020a */
[----:B-1----:R-:W-:-:S03]  /*37ac0*/  PRMT R4, R58, 0x7632, R4 ;  /* 0x000076323a047816 */ /* 0x002fc60000000004 */
[----:B------:R-:W-:Y:S01]  /*37ad0*/  IMAD.WIDE R48, R3, 0x2, R44 ;  /* 0x0000000203307825 */ /* 0x000fe200078e022c */
[----:B------:R-:W3:Y:S04]  /*37ae0*/  LDL.LU R58, [R1+0x1338] ;  /* 0x00133800013a7983 */ /* 0x000ee80000300800 */
[----:B------:R-:W-:Y:S04]  /*37af0*/  @P2 STG.E.U16 [R48.64], R4 ;  /* 0x0000000430002986 */ /* 0x000fe8000c101506 */
[----:B------:R-:W4:Y:S04]  /*37b00*/  LDL.LU R57, [R1+0x94] ;  /* 0x0000940001397983 */ /* 0x000f280000300800 */
[----:B------:R0:W-:Y:S01]  /*37b10*/  @P1 STG.E.U16 [R50.64], R56 ;  /* 0x0000003832001986 */ /* 0x0001e2000c101506 */
[----:B------:R-:W-:-:S03]  /*37b20*/  ISETP.LT.AND P4, PT, R5, c[0x0][0x178], !P0 ;  /* 0x00005e0005007a0c */ /* 0x000fc60004781270 */
[----:B0-----:R-:W4:Y:S01]  /*37b30*/  LDL.LU R51, [R1+0x1e4] ;  /* 0x0001e40001337983 */ /* 0x001f220000300800 */
[----:B------:R-:W-:-:S03]  /*37b40*/  ISETP.LT.AND P1, PT, R5, c[0x0][0x178], !P6 ;  /* 0x00005e0005007a0c */ /* 0x000fc60007721270 */
[----:B------:R-:W4:Y:S01]  /*37b50*/  LDL.LU R5, [R1+0x14a0] ;  /* 0x0014a00001057983 */ /* 0x000f220000300800 */
[----:B------:R-:W-:-:S05]  /*37b60*/  IADD3 R0, R3, c[0x0][0x198], RZ ;  /* 0x0000660003007a10 */ /* 0x000fca0007ffe0ff */
[----:B------:R-:W-:Y:S01]  /*37b70*/  IMAD.WIDE R52, R0, 0x2, R8 ;  /* 0x0000000200347825 */ /* 0x000fe200078e0208 */
[----:B------:R-:W-:-:S04]  /*37b80*/  PRMT R4, R7, 0x7632, R4 ;  /* 0x0000763207047816 */ /* 0x000fc80000000004 */
[----:B------:R0:W-:Y:S04]  /*37b90*/  @P4 STG.E.U16 [R52.64], R7 ;  /* 0x0000000734004986 */ /* 0x0001e8000c101506 */
[----:B0-----:R-:W4:Y:S01]  /*37ba0*/  LDL.LU R7, [R1+0x133c] ;  /* 0x00133c0001077983 */ /* 0x001f220000300800 */
[----:B------:R-:W-:Y:S02]  /*37bb0*/  ISETP.LT.AND P3, PT, R60, c[0x0][0x178], !P0 ;  /* 0x00005e003c007a0c */ /* 0x000fe40004761270 */
[----:B------:R-:W-:Y:S01]  /*37bc0*/  ISETP.LT.AND P4, PT, R27, c[0x0][0x178], !P0 ;  /* 0x00005e001b007a0c */ /* 0x000fe20004781270 */
[C---:B------:R-:W-:Y:S01]  /*37bd0*/  IMAD.WIDE R48, R0.reuse, 0x2, R44 ;  /* 0x0000000200307825 */ /* 0x040fe200078e022c */
[----:B------:R-:W-:Y:S01]  /*37be0*/  ISETP.LT.AND P0, PT, R23, c[0x0][0x178], !P0 ;  /* 0x00005e0017007a0c */ /* 0x000fe20004701270 */
[----:B------:R-:W4:Y:S01]  /*37bf0*/  LDL.LU R61, [R1+0x224] ;  /* 0x00022400013d7983 */ /* 0x000f220000300800 */
[----:B------:R-:W-:-:S05]  /*37c00*/  IADD3 R3, R0, c[0x0][0x198], RZ ;  /* 0x0000660000037a10 */ /* 0x000fca0007ffe0ff */
[----:B------:R-:W-:Y:S01]  /*37c10*/  IMAD.WIDE R52, R3, 0x2, R8 ;  /* 0x0000000203347825 */ /* 0x000fe200078e0208 */
[----:B--2---:R-:W-:-:S03]  /*37c20*/  ISETP.GE.AND P5, PT, R54, c[0x0][0x17c], PT ;  /* 0x00005f0036007a0c */ /* 0x004fc60003fa6270 */
[----:B------:R-:W-:Y:S01]  /*37c30*/  IMAD.WIDE R54, R0, 0x2, R46 ;  /* 0x0000000200367825 */ /* 0x000fe200078e022e */
[----:B---3--:R-:W-:Y:S02]  /*37c40*/  ISETP.GE.AND P2, PT, R58, c[0x0][0x17c], PT ;  /* 0x00005f003a007a0c */ /* 0x008fe40003f46270 */
[----:B------:R-:W2:Y:S04]  /*37c50*/  LDL.LU R58, [R1+0x214] ;  /* 0x00021400013a7983 */ /* 0x000ea80000300800 */
[----:B----4-:R0:W-:Y:S01]  /*37c60*/  @P3 STG.E.U16 [R54.64], R51 ;  /* 0x0000003336003986 */ /* 0x0101e2000c101506 */
[----:B------:R-:W-:Y:S02]  /*37c70*/  ISETP.LT.AND P3, PT, R60, c[0x0][0x178], !P6 ;  /* 0x00005e003c007a0c */ /* 0x000fe40007761270 */
[----:B------:R-:W-:Y:S01]  /*37c80*/  PRMT R56, R51, 0x7632, R56 ;  /* 0x0000763233387816 */ /* 0x000fe20000000038 */
[----:B------:R-:W-:Y:S01]  /*37c90*/  @P4 STG.E.U16 [R48.64], R57 ;  /* 0x0000003930004986 */ /* 0x000fe2000c101506 */
[----:B0-----:R-:W-:-:S04]  /*37ca0*/  IMAD.WIDE R50, R0, 0x2, R10 ;  /* 0x0000000200327825 */ /* 0x001fc800078e020a */
[----:B------:R-:W-:Y:S01]  /*37cb0*/  IMAD.WIDE R54, R3, 0x2, R46 ;  /* 0x0000000203367825 */ /* 0x000fe200078e022e */
[----:B------:R-:W-:Y:S04]  /*37cc0*/  @P0 STG.E.U16 [R50.64], R5 ;  /* 0x0000000532000986 */ /* 0x000fe8000c101506 */
[----:B------:R0:W-:Y:S04]  /*37cd0*/  @P1 STG.E.U16 [R52.64], R4 ;  /* 0x0000000434001986 */ /* 0x0001e8000c101506 */
[----:B------:R1:W-:Y:S04]  /*37ce0*/  @P3 STG.E.U16 [R54.64], R56 ;  /* 0x0000003836003986 */ /* 0x0003e8000c101506 */
[----:B0-----:R-:W3:Y:S04]  /*37cf0*/  LDL.LU R53, [R1+0x144] ;  /* 0x0001440001357983 */ /* 0x001ee80000300800 */
[----:B-1----:R-:W4:Y:S01]  /*37d00*/  LDL.LU R56, [R1+0xa6c] ;  /* 0x000a6c0001387983 */ /* 0x002f220000300800 */
[----:B------:R-:W-:-:S03]  /*37d10*/  ISETP.GE.AND P3, PT, R7, c[0x0][0x17c], PT ;  /* 0x00005f0007007a0c */ /* 0x000fc60003f66270 */
[----:B------:R-:W2:Y:S01]  /*37d20*/  LDL.LU R7, [R1+0x1340] ;  /* 0x0013400001077983 */ /* 0x000ea20000300800 */
[----:B------:R-:W-:Y:S02]  /*37d30*/  ISETP.LT.AND P4, PT, R27, c[0x0][0x178], !P6 ;  /* 0x00005e001b007a0c */ /* 0x000fe40007781270 */
[----:B------:R-:W-:Y:S01]  /*37d40*/  ISETP.LT.AND P6, PT, R23, c[0x0][0x178], !P6 ;  /* 0x00005e0017007a0c */ /* 0x000fe200077c1270 */
[----:B------:R-:W-:Y:S01]  /*37d50*/  IMAD.WIDE R48, R3, 0x2, R44 ;  /* 0x0000000203307825 */ /* 0x000fe200078e022c */
[----:B------:R-:W-:Y:S02]  /*37d60*/  PRMT R50, R57, 0x7632, R50 ;  /* 0x0000763239327816 */ /* 0x000fe40000000032 */
[----:B------:R-:W-:Y:S01]  /*37d70*/  PRMT R52, R5, 0x7632, R52 ;  /* 0x0000763205347816 */ /* 0x000fe20000000034 */
[C---:B------:R-:W-:Y:S01]  /*37d80*/  IMAD.WIDE R4, R3.reuse, 0x2, R10 ;  /* 0x0000000203047825 */ /* 0x040fe200078e020a */
[----:B------:R-:W-:Y:S01]  /*37d90*/  ISETP.LT.AND P1, PT, R60, c[0x0][0x178], !P5 ;  /* 0x00005e003c007a0c */ /* 0x000fe20006f21270 */
[----:B------:R-:W2:Y:S01]  /*37da0*/  LDL.LU R57, [R1+0x2d4] ;  /* 0x0002d40001397983 */ /* 0x000ea20000300800 */
[----:B------:R-:W-:-:S03]  /*37db0*/  IADD3 R0, R3, c[0x0][0x198], RZ ;  /* 0x0000660003007a10 */ /* 0x000fc60007ffe0ff */
[----:B------:R0:W-:Y:S01]  /*37dc0*/  @P4 STG.E.U16 [R48.64], R50 ;  /* 0x0000003230004986 */ /* 0x0001e2000c101506 */
[----:B------:R-:W-:-:S03]  /*37dd0*/  ISETP.LT.AND P4, PT, R27, c[0x0][0x178], !P5 ;  /* 0x00005e001b007a0c */ /* 0x000fc60006f81270 */
[----:B------:R1:W-:Y:S01]  /*37de0*/  @P6 STG.E.U16 [R4.64], R52 ;  /* 0x0000003404006986 */ /* 0x0003e2000c101506 */
[C---:B------:R-:W-:Y:S01]  /*37df0*/  IADD3 R3, R0.reuse, c[0x0][0x198], RZ ;  /* 0x0000660000037a10 */ /* 0x040fe20007ffe0ff */
[----:B0-----:R-:W-:-:S04]  /*37e00*/  IMAD.WIDE R48, R0, 0x2, R8 ;  /* 0x0000000200307825 */ /* 0x001fc800078e0208 */
[----:B------:R-:W-:Y:S01]  /*37e10*/  IMAD.WIDE R50, R0, 0x2, R46 ;  /* 0x0000000200327825 */ /* 0x000fe200078e022e */
[----:B-1----:R-:W-:-:S03]  /*37e20*/  PRMT R52, R61, 0x7632, R52 ;  /* 0x000076323d347816 */ /* 0x002fc60000000034 */
[----:B------:R-:W-:Y:S01]  /*37e30*/  IMAD.WIDE R4, R0, 0x2, R44 ;  /* 0x0000000200047825 */ /* 0x000fe200078e022c */
[C---:B----4-:R-:W-:Y:S02]  /*37e40*/  ISETP.LT.AND P0, PT, R56.reuse, c[0x0][0x178], !P5 ;  /* 0x00005e0038007a0c */ /* 0x050fe40006f01270 */
[----:B------:R-:W-:Y:S02]  /*37e50*/  ISETP.LT.AND P5, PT, R23, c[0x0][0x178], !P5 ;  /* 0x00005e0017007a0c */ /* 0x000fe40006fa1270 */
[----:B------:R-:W-:-:S09]  /*37e60*/  ISETP.LT.AND P6, PT, R56, c[0x0][0x178], !P2 ;  /* 0x00005e0038007a0c */ /* 0x000fd200057c1270 */
[----:B------:R0:W-:Y:S04]  /*37e70*/  @P0 STG.E.U16 [R48.64], R61 ;  /* 0x0000003d30000986 */ /* 0x0001e8000c101506 */
[----:B--2---:R1:W-:Y:S01]  /*37e80*/  @P1 STG.E.U16 [R50.64], R58 ;  /* 0x0000003a32001986 */ /* 0x0043e2000c101506 */
[----:B------:R-:W-:-:S03]  /*37e90*/  ISETP.GE.AND P1, PT, R7, c[0x0][0x17c], PT ;  /* 0x00005f0007007a0c */ /* 0x000fc60003f26270 */
[----:B---3--:R-:W-:Y:S01]  /*37ea0*/  @P4 STG.E.U16 [R4.64], R53 ;  /* 0x0000003504004986 */ /* 0x008fe2000c101506 */
[----:B0-----:R-:W-:-:S03]  /*37eb0*/  IMAD.WIDE R48, R0, 0x2, R10 ;  /* 0x0000000200307825 */ /* 0x001fc600078e020a */
[----:B------:R-:W2:Y:S01]  /*37ec0*/  LDL.LU R61, [R1+0x234] ;  /* 0x00023400013d7983 */ /* 0x000ea20000300800 */
[----:B-1----:R-:W-:-:S03]  /*37ed0*/  IMAD.WIDE R50, R3, 0x2, R8 ;  /* 0x0000000203327825 */ /* 0x002fc600078e0208 */
[----:B------:R-:W-:Y:S04]  /*37ee0*/  @P5 STG.E.U16 [R48.64], R6 ;  /* 0x0000000630005986 */ /* 0x000fe8000c101506 */
[----:B------:R-:W3:Y:S04]  /*37ef0*/  LDL.LU R7, [R1+0x254] ;  /* 0x0002540001077983 */ /* 0x000ee80000300800 */
[----:B------:R0:W-:Y:S01]  /*37f00*/  @P6 STG.E.U16 [R50.64], R52 ;  /* 0x0000003432006986 */ /* 0x0001e2000c101506 */
[----:B------:R-:W-:-:S03]  /*37f10*/  PRMT R0, R58, 0x7632, R0 ;  /* 0x000076323a007816 */ /* 0x000fc60000000000 */
[----:B0-----:R-:W4:Y:S04]  /*37f20*/  LDL.LU R51, [R1+0x1344] ;  /* 0x0013440001337983 */ /* 0x001f280000300800 */
[----:B------:R-:W2:Y:S01]  /*37f30*/  LDL.LU R58, [R1+0x149c] ;  /* 0x00149c00013a7983 */ /* 0x000ea20000300800 */
[----:B------:R-:W-:Y:S02]  /*37f40*/  ISETP.LT.AND P0, PT, R60, c[0x0][0x178], !P2 ;  /* 0x00005e003c007a0c */ /* 0x000fe40005701270 */
[----:B------:R-:W-:Y:S01]  /*37f50*/  ISETP.LT.AND P4, PT, R27, c[0x0][0x178], !P2 ;  /* 0x00005e001b007a0c */ /* 0x000fe20005781270 */
[----:B------:R-:W-:Y:S01]  /*37f60*/  IMAD.WIDE R48, R3, 0x2, R46 ;  /* 0x0000000203307825 */ /* 0x000fe200078e022e */
[----:B------:R-:W-:Y:S02]  /*37f70*/  ISETP.LT.AND P2, PT, R23, c[0x0][0x178], !P2 ;  /* 0x00005e0017007a0c */ /* 0x000fe40005741270 */
[----:B------:R-:W-:Y:S01]  /*37f80*/  PRMT R50, R53, 0x7632, R50 ;  /* 0x0000763235327816 */ /* 0x000fe20000000032 */
[----:B------:R-:W-:Y:S01]  /*37f90*/  IMAD.WIDE R4, R3, 0x2, R44 ;  /* 0x0000000203047825 */ /* 0x000fe200078e022c */
[----:B------:R-:W-:Y:S01]  /*37fa0*/  ISETP.LT.AND P5, PT, R56, c[0x0][0x178], !P3 ;  /* 0x00005e0038007a0c */ /* 0x000fe20005fa1270 */
[----:B------:R-:W3:Y:S01]  /*37fb0*/  LDL.LU R53, [R1+0x1348] ;  /* 0x0013480001357983 */ /* 0x000ee20000300800 */
[----:B------:R-:W-:-:S03]  /*37fc0*/  ISETP.LT.AND P6, PT, R60, c[0x0][0x178], !P3 ;  /* 0x00005e003c007a0c */ /* 0x000fc60005fc1270 */
[----:B------:R0:W-:Y:S01]  /*37fd0*/  @P0 STG.E.U16 [R48.64], R0 ;  /* 0x0000000030000986 */ /* 0x0001e2000c101506 */
[----:B------:R-:W-:-:S03]  /*37fe0*/  PRMT R52, R6, 0x7632, R52 ;  /* 0x0000763206347816 */ /* 0x000fc60000000034 */
[----:B------:R1:W-:Y:S01]  /*37ff0*/  @P4 STG.E.U16 [R4.64], R50 ;  /* 0x0000003204004986 */ /* 0x0003e2000c101506 */
[----:B------:R-:W-:Y:S02]  /*38000*/  ISETP.LT.AND P4, PT, R27, c[0x0][0x178], !P3 ;  /* 0x00005e001b007a0c */ /* 0x000fe40005f81270 */
[----:B------:R-:W-:Y:S01]  /*38010*/  ISETP.LT.AND P3, PT, R23, c[0x0][0x178], !P3 ;  /* 0x00005e0017007a0c */ /* 0x000fe20005f61270 */
[----:B------:R-:W3:Y:S01]  /*38020*/  LDL.LU R6, [R1+0x1498] ;  /* 0x0014980001067983 */ /* 0x000ee20000300800 */
[C---:B0-----:R-:W-:Y:S01]  /*38030*/  IADD3 R0, R3.reuse, c[0x0][0x198], RZ ;  /* 0x0000660003007a10 */ /* 0x041fe20007ffe0ff */
[----:B-1----:R-:W-:-:S04]  /*38040*/  IMAD.WIDE R4, R3, 0x2, R10 ;  /* 0x0000000203047825 */ /* 0x002fc800078e020a */
[----:B------:R-:W-:Y:S01]  /*38050*/  IMAD.WIDE R48, R0, 0x2, R8 ;  /* 0x0000000200307825 */ /* 0x000fe200078e0208 */
[----:B------:R0:W-:Y:S01]  /*38060*/  @P2 STG.E.U16 [R4.64], R52 ;  /* 0x0000003404002986 */ /* 0x0001e2000c101506 */
[----:B------:R-:W-:-:S03]  /*38070*/  ISETP.LT.AND P2, PT, R60, c[0x0][0x178], !P1 ;  /* 0x00005e003c007a0c */ /* 0x000fc60004f41270 */
[----:B------:R1:W-:Y:S01]  /*38080*/  @P5 STG.E.U16 [R48.64], R57 ;  /* 0x0000003930005986 */ /* 0x0003e2000c101506 */
[----:B------:R-:W-:Y:S02]  /*38090*/  ISETP.LT.AND P5, PT, R56, c[0x0][0x178], !P1 ;  /* 0x00005e0038007a0c */ /* 0x000fe40004fa1270 */
[C---:B------:R-:W-:Y:S01]  /*380a0*/  IADD3 R3, R0.reuse, c[0x0][0x198], RZ ;  /* 0x0000660000037a10 */ /* 0x040fe20007ffe0ff */
[C---:B0-----:R-:W-:Y:S01]  /*380b0*/  IMAD.WIDE R4, R0.reuse, 0x2, R44 ;  /* 0x0000000200047825 */ /* 0x041fe200078e022c */
[----:B------:R-:W3:Y:S03]  /*380c0*/  LDL.LU R52, [R1+0x134c] ;  /* 0x00134c0001347983 */ /* 0x000ee60000300800 */
[----:B-1----:R-:W-:Y:S01]  /*380d0*/  IMAD.WIDE R48, R0, 0x2, R10 ;  /* 0x0000000200307825 */ /* 0x002fe200078e020a */
[----:B----4-:R-:W-:-:S03]  /*380e0*/  ISETP.GE.AND P0, PT, R51, c[0x0][0x17c], PT ;  /* 0x00005f0033007a0c */ /* 0x010fc60003f06270 */
[----:B------:R-:W-:Y:S01]  /*380f0*/  IMAD.WIDE R50, R0, 0x2, R46 ;  /* 0x0000000200327825 */ /* 0x000fe200078e022e */
[----:B------:R-:W-:-:S04]  /*38100*/  PRMT R0, R57, 0x7632, R0 ;  /* 0x0000763239007816 */ /* 0x000fc80000000000 */
[----:B--2---:R0:W-:Y:S04]  /*38110*/  @P6 STG.E.U16 [R50.64], R61 ;  /* 0x0000003d32006986 */ /* 0x0041e8000c101506 */
[----:B---3--:R1:W-:Y:S04]  /*38120*/  @P4 STG.E.U16 [R4.64], R7 ;  /* 0x0000000704004986 */ /* 0x0083e8000c101506 */
[----:B------:R2:W-:Y:S01]  /*38130*/  @P3 STG.E.U16 [R48.64], R58 ;  /* 0x0000003a30003986 */ /* 0x0005e2000c101506 */
[----:B------:R-:W-:Y:S02]  /*38140*/  ISETP.LT.AND P3, PT, R27, c[0x0][0x178], !P1 ;  /* 0x00005e001b007a0c */ /* 0x000fe40004f61270 */
[----:B------:R-:W-:Y:S01]  /*38150*/  ISETP.LT.AND P1, PT, R23, c[0x0][0x178], !P1 ;  /* 0x00005e0017007a0c */ /* 0x000fe20004f21270 */
[----:B0-----:R-:W-:-:S04]  /*38160*/  IMAD.WIDE R50, R3, 0x2, R8 ;  /* 0x0000000203327825 */ /* 0x001fc800078e0208 */
[----:B-1----:R-:W-:Y:S01]  /*38170*/  IMAD.WIDE R4, R3, 0x2, R46 ;  /* 0x0000000203047825 */ /* 0x002fe200078e022e */
[----:B--2---:R-:W-:Y:S01]  /*38180*/  PRMT R48, R61, 0x7632, R48 ;  /* 0x000076323d307816 */ /* 0x004fe20000000030 */
[----:B------:R-:W-:Y:S01]  /*38190*/  @P5 STG.E.U16 [R50.64], R0 ;  /* 0x0000000032005986 */ /* 0x000fe2000c101506 */
[----:B------:R-:W-:-:S03]  /*381a0*/  PRMT R54, R7, 0x7632, R54 ;  /* 0x0000763207367816 */ /* 0x000fc60000000036 */
[----:B------:R0:W-:Y:S01]  /*381b0*/  @P2 STG.E.U16 [R4.64], R48 ;  /* 0x0000003004002986 */ /* 0x0001e2000c101506 */
[----:B------:R-:W-:-:S03]  /*381c0*/  PRMT R55, R58, 0x7632, R55 ;  /* 0x000076323a377816 */ /* 0x000fc60000000037 */
[----:B------:R-:W2:Y:S04]  /*381d0*/  LDL.LU R7, [R1+0x1350] ;  /* 0x0013500001077983 */ /* 0x000ea80000300800 */
[----:B------:R-:W3:Y:S01]  /*381e0*/  LDL.LU R58, [R1+0x1494] ;  /* 0x00149400013a7983 */ /* 0x000ee20000300800 */
[----:B0-----:R-:W-:-:S04]  /*381f0*/  IMAD.WIDE R4, R3, 0x2, R44 ;  /* 0x0000000203047825 */ /* 0x001fc800078e022c */
[----:B------:R-:W-:Y:S01]  /*38200*/  IMAD.WIDE R48, R3, 0x2, R10 ;  /* 0x0000000203307825 */ /* 0x000fe200078e020a */
[----:B------:R0:W-:Y:S04]  /*38210*/  @P3 STG.E.U16 [R4.64], R54 ;  /* 0x0000003604003986 */ /* 0x0001e8000c101506 */
[----:B------:R1:W-:Y:S04]  /*38220*/  @P1 STG.E.U16 [R48.64], R55 ;  /* 0x0000003730001986 */ /* 0x0003e8000c101506 */
[----:B0-----:R-:W4:Y:S04]  /*38230*/  LDL.LU R5, [R1+0x1d8] ;  /* 0x0001d80001057983 */ /* 0x001f280000300800 */
[----:B-1----:R-:W3:Y:S01]  /*38240*/  LDL.LU R49, [R1+0x78] ;  /* 0x0000780001317983 */ /* 0x002ee20000300800 */
[----:B------:R-:W-:-:S02]  /*38250*/  ISETP.LT.AND P5, PT, R56, c[0x0][0x178], !P0 ;  /* 0x00005e0038007a0c */ /* 0x000fc400047a1270 */
[----:B------:R-:W-:Y:S01]  /*38260*/  ISETP.LT.AND P4, PT, R60, c[0x0][0x178], !P0 ;  /* 0x00005e003c007a0c */ /* 0x000fe20004781270 */
[----:B------:R-:W3:Y:S01]  /*38270*/  LDL.LU R61, [R1+0x1354] ;  /* 0x00135400013d7983 */ /* 0x000ee20000300800 */
[----:B------:R-:W-:Y:S02]  /*38280*/  IADD3 R0, R3, c[0x0][0x198], RZ ;  /* 0x0000660003007a10 */ /* 0x000fe40007ffe0ff */
[----:B------:R-:W-:Y:S02]  /*38290*/  ISETP.GE.AND P6, PT, R53, c[0x0][0x17c], PT ;  /* 0x00005f0035007a0c */ /* 0x000fe40003fc6270 */
[----:B------:R-:W-:Y:S01]  /*382a0*/  ISETP.GE.AND P2, PT, R52, c[0x0][0x17c], PT ;  /* 0x00005f0034007a0c */ /* 0x000fe20003f46270 */
[----:B------:R-:W-:-:S04]  /*382b0*/  IMAD.WIDE R50, R0, 0x2, R8 ;  /* 0x0000000200327825 */ /* 0x000fc800078e0208 */
[C---:B------:R-:W-:Y:S01]  /*382c0*/  IMAD.WIDE R52, R0.reuse, 0x2, R46 ;  /* 0x0000000200347825 */ /* 0x040fe200078e022e */
[----:B------:R-:W-:Y:S02]  /*382d0*/  IADD3 R3, R0, c[0x0][0x198], RZ ;  /* 0x0000660000037a10 */ /* 0x000fe40007ffe0ff */
[----:B--2---:R-:W-:Y:S02]  /*382e0*/  ISETP.GE.AND P1, PT, R7, c[0x0][0x17c], PT ;  /* 0x00005f0007007a0c */ /* 0x004fe40003f26270 */
[----:B------:R-:W2:Y:S04]  /*382f0*/  LDL.LU R7, [R1+0x1f8] ;  /* 0x0001f80001077983 */ /* 0x000ea80000300800 */
[----:B------:R-:W2:Y:S04]  /*38300*/  LDL.LU R57, [R1+0x1e8] ;  /* 0x0001e80001397983 */ /* 0x000ea80000300800 */
[----:B----4-:R0:W-:Y:S01]  /*38310*/  @P5 STG.E.U16 [R50.64], R5 ;  /* 0x0000000532005986 */ /* 0x0101e2000c101506 */
[----:B------:R-:W-:-:S03]  /*38320*/  PRMT R54, R5, 0x7632, R54 ;  /* 0x0000763205367816 */ /* 0x000fc60000000036 */
[----:B---3--:R1:W-:Y:S01]  /*38330*/  @P4 STG.E.U16 [R52.64], R49 ;  /* 0x0000003134004986 */ /* 0x0083e2000c101506 */
[----:B------:R-:W-:Y:S01]  /*38340*/  PRMT R55, R49, 0x7632, R55 ;  /* 0x0000763231377816 */ /* 0x000fe20000000037 */
[----:B0-----:R-:W-:-:S04]  /*38350*/  IMAD.WIDE R4, R0, 0x2, R44 ;  /* 0x0000000200047825 */ /* 0x001fc800078e022c */
[----:B-1----:R-:W-:Y:S02]  /*38360*/  IMAD.WIDE R48, R0, 0x2, R10 ;  /* 0x0000000200307825 */ /* 0x002fe400078e020a */
[----:B------:R-:W3:Y:S01]  /*38370*/  LDL.LU R0, [R1+0x88] ;  /* 0x0000880001007983 */ /* 0x000ee20000300800 */
[----:B------:R-:W-:Y:S02]  /*38380*/  ISETP.LT.AND P5, PT, R27, c[0x0][0x178], !P0 ;  /* 0x00005e001b007a0c */ /* 0x000fe400047a1270 */
[----:B------:R-:W-:Y:S02]  /*38390*/  ISETP.LT.AND P0, PT, R23, c[0x0][0x178], !P0 ;  /* 0x00005e0017007a0c */ /* 0x000fe40004701270 */
[----:B------:R-:W-:Y:S02]  /*383a0*/  ISETP.LT.AND P3, PT, R56, c[0x0][0x178], !P6 ;  /* 0x00005e0038007a0c */ /* 0x000fe40007761270 */
[----:B------:R-:W-:Y:S01]  /*383b0*/  ISETP.LT.AND P4, PT, R60, c[0x0][0x178], !P6 ;  /* 0x00005e003c007a0c */ /* 0x000fe20007781270 */
[----:B------:R-:W-:-:S04]  /*383c0*/  IMAD.WIDE R50, R3, 0x2, R8 ;  /* 0x0000000203327825 */ /* 0x000fc800078e0208 */
[----:B------:R-:W-:Y:S02]  /*383d0*/  IMAD.WIDE R52, R3, 0x2, R46 ;  /* 0x0000000203347825 */ /* 0x000fe400078e022e */
[----:B---3--:R-:W-:Y:S04]  /*383e0*/  @P5 STG.E.U16 [R4.64], R0 ;  /* 0x0000000004005986 */ /* 0x008fe8000c101506 */
[----:B------:R-:W-:Y:S04]  /*383f0*/  @P0 STG.E.U16 [R48.64], R58 ;  /* 0x0000003a30000986 */ /* 0x000fe8000c101506 */
[----:B------:R-:W-:Y:S04]  /*38400*/  @P3 STG.E.U16 [R50.64], R54 ;  /* 0x0000003632003986 */ /* 0x000fe8000c101506 */
[----:B------:R0:W-:Y:S04]  /*38410*/  @P4 STG.E.U16 [R52.64], R55 ;  /* 0x0000003734004986 */ /* 0x0001e8000c101506 */
[----:B0-----:R-:W3:Y:S01]  /*38420*/  LDL.LU R53, [R1+0x1358] ;  /* 0x0013580001357983 */ /* 0x001ee20000300800 */
[----:B------:R-:W-:-:S03]  /*38430*/  PRMT R52, R58, 0x7632, R52 ;  /* 0x000076323a347816 */ /* 0x000fc60000000034 */
[----:B------:R-:W4:Y:S01]  /*38440*/  LDL.LU R58, [R1+0x98] ;  /* 0x00009800013a7983 */ /* 0x000f220000300800 */
[----:B------:R-:W-:Y:S02]  /*38450*/  ISETP.LT.AND P5, PT, R27, c[0x0][0x178], !P6 ;  /* 0x00005e001b007a0c */ /* 0x000fe400077a1270 */
[----:B------:R-:W-:Y:S01]  /*38460*/  ISETP.LT.AND P6, PT, R23, c[0x0][0x178], !P6 ;  /* 0x00005e0017007a0c */ /* 0x000fe200077c1270 */
[C---:B------:R-:W-:Y:S01]  /*38470*/  IMAD.WIDE R4, R3.reuse, 0x2, R44 ;  /* 0x0000000203047825 */ /* 0x040fe200078e022c */
[----:B------:R-:W-:Y:S01]  /*38480*/  PRMT R50, R0, 0x7632, R50 ;  /* 0x0000763200327816 */ /* 0x000fe20000000032 */
[----:B------:R-:W4:Y:S01]  /*38490*/  LDL.LU R55, [R1+0x135c] ;  /* 0x00135c0001377983 */ /* 0x000f220000300800 */
[----:B------:R-:W-:Y:S01]  /*384a0*/  ISETP.LT.AND P0, PT, R56, c[0x0][0x178], !P2 ;  /* 0x00005e0038007a0c */ /* 0x000fe20005701270 */
[C---:B------:R-:W-:Y:S01]  /*384b0*/  IMAD.WIDE R48, R3.reuse, 0x2, R10 ;  /* 0x0000000203307825 */ /* 0x040fe200078e020a */
[----:B------:R-:W-:Y:S02]  /*384c0*/  ISETP.LT.AND P3, PT, R60, c[0x0][0x178], !P2 ;  /* 0x00005e003c007a0c */ /* 0x000fe40005761270 */
[----:B------:R-:W-:-:S03]  /*384d0*/  IADD3 R0, R3, c[0x0][0x198], RZ ;  /* 0x0000660003007a10 */ /* 0x000fc60007ffe0ff */
[----:B------:R0:W-:Y:S01]  /*384e0*/  @P5 STG.E.U16 [R4.64], R50 ;  /* 0x0000003204005986 */ /* 0x0001e2000c101506 */
[----:B------:R-:W-:Y:S02]  /*384f0*/  ISETP.LT.AND P5, PT, R27, c[0x0][0x178], !P2 ;  /* 0x00005e001b007a0c */ /* 0x000fe400057a1270 */
[----:B------:R-:W-:Y:S01]  /*38500*/  ISETP.LT.AND P2, PT, R23, c[0x0][0x178], !P2 ;  /* 0x00005e0017007a0c */ /* 0x000fe20005741270 */
[----:B------:R1:W-:Y:S01]  /*38510*/  @P6 STG.E.U16 [R48.64], R52 ;  /* 0x0000003430006986 */ /* 0x0003e2000c101506 */
[----:B------:R-:W-:Y:S02]  /*38520*/  ISETP.LT.AND P6, PT, R56, c[0x0][0x178], !P1 ;  /* 0x00005e0038007a0c */ /* 0x000fe40004fc1270 */
[C---:B------:R-:W-:Y:S01]  /*38530*/  IADD3 R3, R0.reuse, c[0x0][0x198], RZ ;  /* 0x0000660000037a10 */ /* 0x040fe20007ffe0ff */
[----:B0-----:R-:W-:-:S04]  /*38540*/  IMAD.WIDE R4, R0, 0x2, R8 ;  /* 0x0000000200047825 */ /* 0x001fc800078e0208 */
[C---:B------:R-:W-:Y:S01]  /*38550*/  IMAD.WIDE R50, R0.reuse, 0x2, R46 ;  /* 0x0000000200327825 */ /* 0x040fe200078e022e */
[----:B--2---:R0:W-:Y:S01]  /*38560*/  @P0 STG.E.U16 [R4.64], R7 ;  /* 0x0000000704000986 */ /* 0x0041e2000c101506 */
[----:B-1----:R-:W-:Y:S02]  /*38570*/  PRMT R52, R7, 0x7632, R52 ;  /* 0x0000763207347816 */ /* 0x002fe40000000034 */
[----:B------:R-:W-:Y:S01]  /*38580*/  IMAD.WIDE R48, R0, 0x2, R10 ;  /* 0x0000000200307825 */ /* 0x000fe200078e020a */
[----:B------:R1:W-:Y:S01]  /*38590*/  @P3 STG.E.U16 [R50.64], R57 ;  /* 0x0000003932003986 */ /* 0x0003e2000c101506 */
[----:B------:R-:W-:-:S03]  /*385a0*/  ISETP.GE.AND P4, PT, R61, c[0x0][0x17c], PT ;  /* 0x00005f003d007a0c */ /* 0x000fc60003f86270 */
[----:B------:R-:W2:Y:S01]  /*385b0*/  LDL.LU R61, [R1+0x228] ;  /* 0x00022800013d7983 */ /* 0x000ea20000300800 */
[----:B0-----:R-:W-:-:S03]  /*385c0*/  IMAD.WIDE R4, R0, 0x2, R44 ;  /* 0x0000000200047825 */ /* 0x001fc600078e022c */
[----:B------:R-:W2:Y:S01]  /*385d0*/  LDL.LU R7, [R1+0x218] ;  /* 0x0002180001077983 */ /* 0x000ea20000300800 */
[----:B-1----:R-:W-:Y:S01]  /*385e0*/  IMAD.WIDE R50, R3, 0x2, R8 ;  /* 0x0000000203327825 */ /* 0x002fe200078e0208 */
[----:B------:R-:W-:Y:S02]  /*385f0*/  PRMT R0, R57, 0x7632, R0 ;  /* 0x0000763239007816 */ /* 0x000fe40000000000 */
[----:B---3--:R-:W-:Y:S02]  /*38600*/  ISETP.GE.AND P3, PT, R53, c[0x0][0x17c], PT ;  /* 0x00005f0035007a0c */ /* 0x008fe40003f66270 */
[----:B------:R-:W3:Y:S04]  /*38610*/  LDL.LU R53, [R1+0x148] ;  /* 0x0001480001357983 */ /* 0x000ee80000300800 */
[----:B----4-:R-:W-:Y:S04]  /*38620*/  @P5 STG.E.U16 [R4.64], R58 ;  /* 0x0000003a04005986 */ /* 0x010fe8000c101506 */
[----:B------:R-:W-:Y:S04]  /*38630*/  @P2 STG.E.U16 [R48.64], R6 ;  /* 0x0000000630002986 */ /* 0x000fe8000c101506 */
[----:B------:R0:W-:Y:S04]  /*38640*/  @P6 STG.E.U16 [R50.64], R52 ;  /* 0x0000003432006986 */ /* 0x0001e8000c101506 */
[----:B------:R-:W4:Y:S04]  /*38650*/  LDL.LU R57, [R1+0xb8] ;  /* 0x0000b80001397983 */ /* 0x000f280000300800 */
[----:B0-----:R-:W3:Y:S01]  /*38660*/  LDL.LU R52, [R1+0x1360] ;  /* 0x0013600001347983 */ /* 0x001ee20000300800 */
[----:B------:R-:W-:-:S02]  /*38670*/  ISETP.LT.AND P0, PT, R60, c[0x0][0x178], !P1 ;  /* 0x00005e003c007a0c */ /* 0x000fc40004f01270 */
[----:B------:R-:W-:Y:S01]  /*38680*/  ISETP.LT.AND P5, PT, R27, c[0x0][0x178], !P1 ;  /* 0x00005e001b007a0c */ /* 0x000fe20004fa1270 */
[----:B------:R-:W-:Y:S01]  /*38690*/  IMAD.WIDE R4, R3, 0x2, R46 ;  /* 0x0000000203047825 */ /* 0x000fe200078e022e */
[----:B------:R-:W-:Y:S02]  /*386a0*/  ISETP.LT.AND P1, PT, R23, c[0x0][0x178], !P1 ;  /* 0x00005e0017007a0c */ /* 0x000fe40004f21270 */
[----:B------:R-:W-:Y:S01]  /*386b0*/  ISETP.LT.AND P6, PT, R56, c[0x0][0x178], !P4 ;  /* 0x00005e0038007a0c */ /* 0x000fe200067c1270 */
[C---:B------:R-:W-:Y:S01]  /*386c0*/  IMAD.WIDE R48, R3.reuse, 0x2, R44 ;  /* 0x0000000203307825 */ /* 0x040fe200078e022c */
[----:B------:R-:W-:Y:S02]  /*386d0*/  PRMT R6, R58, 0x7632, R6 ;  /* 0x000076323a067816 */ /* 0x000fe40000000006 */
[----:B------:R-:W-:Y:S01]  /*386e0*/  ISETP.LT.AND P2, PT, R60, c[0x0][0x178], !P4 ;  /* 0x00005e003c007a0c */ /* 0x000fe20006741270 */
[----:B------:R-:W4:Y:S04]  /*386f0*/  LDL.LU R58, [R1+0x2d8] ;  /* 0x0002d800013a7983 */ /* 0x000f280000300800 */
[----:B------:R0:W-:Y:S04]  /*38700*/  @P0 STG.E.U16 [R4.64], R0 ;  /* 0x0000000004000986 */ /* 0x0001e8000c101506 */
[----:B------:R1:W-:Y:S01]  /*38710*/  @P5 STG.E.U16 [R48.64], R6 ;  /* 0x0000000630005986 */ /* 0x0003e2000c101506 */
[C---:B0-----:R-:W-:Y:S01]  /*38720*/  IADD3 R0, R3.reuse, c[0x0][0x198], RZ ;  /* 0x0000660003007a10 */ /* 0x041fe20007ffe0ff */
[----:B------:R-:W-:Y:S01]  /*38730*/  IMAD.WIDE R4, R3, 0x2, R10 ;  /* 0x0000000203047825 */ /* 0x000fe200078e020a */
[----:B-1----:R-:W-:-:S03]  /*38740*/  PRMT R6, R6, 0x7632, R6 ;  /* 0x0000763206067816 */ /* 0x002fc60000000006 */
[----:B------:R-:W-:-:S04]  /*38750*/  IMAD.WIDE R48, R0, 0x2, R8 ;  /* 0x0000000200307825 */ /* 0x000fc800078e0208 */
[----:B------:R-:W-:Y:S01]  /*38760*/  IMAD.WIDE R50, R0, 0x2, R46 ;  /* 0x0000000200327825 */ /* 0x000fe200078e022e */
[----:B------:R0:W-:Y:S01]  /*38770*/  @P1 STG.E.U16 [R4.64], R6 ;  /* 0x0000000604001986 */ /* 0x0001e2000c101506 */
[----:B------:R-:W-:-:S03]  /*38780*/  ISETP.GE.AND P0, PT, R55, c[0x0][0x17c], PT ;  /* 0x00005f0037007a0c */ /* 0x000fc60003f06270 */
[----:B--2---:R1:W-:Y:S04]  /*38790*/  @P6 STG.E.U16 [R48.64], R61 ;  /* 0x0000003d30006986 */ /* 0x0043e8000c101506 */
[----:B------:R2:W-:Y:S01]  /*387a0*/  @P2 STG.E.U16 [R50.64], R7 ;  /* 0x0000000732002986 */ /* 0x0005e2000c101506 */
[----:B------:R-:W-:-:S03]  /*387b0*/  IADD3 R3, R0, c[0x0][0x198], RZ ;  /* 0x0000660000037a10 */ /* 0x000fc60007ffe0ff */
[----:B------:R-:W4:Y:S01]  /*387c0*/  LDL.LU R55, [R1+0x238] ;  /* 0x0002380001377983 */ /* 0x000f220000300800 */
[----:B0-----:R-:W-:-:S04]  /*387d0*/  IMAD.WIDE R4, R0, 0x2, R44 ;  /* 0x0000000200047825 */ /* 0x001fc800078e022c */
[----:B-1----:R-:W-:Y:S01]  /*387e0*/  IMAD.WIDE R48, R0, 0x2, R10 ;  /* 0x0000000200307825 */ /* 0x002fe200078e020a */
[----:B------:R-:W-:Y:S02]  /*387f0*/  PRMT R0, R61, 0x7632, R0 ;  /* 0x000076323d007816 */ /* 0x000fe40000000000 */
[----:B---3--:R-:W-:Y:S02]  /*38800*/  ISETP.GE.AND P2, PT, R52, c[0x0][0x17c], PT ;  /* 0x00005f0034007a0c */ /* 0x008fe40003f46270 */
[----:B------:R-:W3:Y:S04]  /*38810*/  LDL.LU R52, [R1+0x1364] ;  /* 0x0013640001347983 */ /* 0x000ee80000300800 */
[----:B------:R-:W3:Y:S01]  /*38820*/  LDL.LU R61, [R1+0x1368] ;  /* 0x00136800013d7983 */ /* 0x000ee20000300800 */
[----:B------:R-:W-:-:S02]  /*38830*/  ISETP.LT.AND P5, PT, R27, c[0x0][0x178], !P4 ;  /* 0x00005e001b007a0c */ /* 0x000fc400067a1270 */
[----:B------:R-:W-:Y:S02]  /*38840*/  ISETP.LT.AND P4, PT, R23, c[0x0][0x178], !P4 ;  /* 0x00005e0017007a0c */ /* 0x000fe40006781270 */
[----:B------:R-:W-:Y:S02]  /*38850*/  ISETP.LT.AND P6, PT, R56, c[0x0][0x178], !P3 ;  /* 0x00005e0038007a0c */ /* 0x000fe40005fc1270 */
[----:B------:R-:W-:Y:S01]  /*38860*/  ISETP.LT.AND P1, PT, R60, c[0x0][0x178], !P3 ;  /* 0x00005e003c007a0c */ /* 0x000fe20005f21270 */
[----:B--2---:R-:W-:Y:S01]  /*38870*/  IMAD.WIDE R50, R3, 0x2, R8 ;  /* 0x0000000203327825 */ /* 0x004fe200078e0208 */
[----:B------:R-:W-:Y:S02]  /*38880*/  PRMT R6, R7, 0x7632, R6 ;  /* 0x0000763207067816 */ /* 0x000fe40000000006 */
[----:B------:R-:W2:Y:S04]  /*38890*/  LDL.LU R7, [R1+0x258] ;  /* 0x0002580001077983 */ /* 0x000ea80000300800 */
[----:B------:R0:W-:Y:S04]  /*388a0*/  @P5 STG.E.U16 [R4.64], R53 ;  /* 0x0000003504005986 */ /* 0x0001e8000c101506 */
[----:B----4-:R-:W-:Y:S01]  /*388b0*/  @P4 STG.E.U16 [R48.64], R57 ;  /* 0x0000003930004986 */ /* 0x010fe2000c101506 */
[----:B------:R-:W-:-:S02]  /*388c0*/  ISETP.LT.AND P4, PT, R27, c[0x0][0x178], !P3 ;  /* 0x00005e001b007a0c */ /* 0x000fc40005f81270 */
[----:B------:R-:W-:Y:S01]  /*388d0*/  ISETP.LT.AND P3, PT, R23, c[0x0][0x178], !P3 ;  /* 0x00005e0017007a0c */ /* 0x000fe20005f61270 */
[----:B------:R1:W-:Y:S01]  /*388e0*/  @P6 STG.E.U16 [R50.64], R0 ;  /* 0x0000000032006986 */ /* 0x0003e2000c101506 */
[----:B------:R-:W-:Y:S01]  /*388f0*/  ISETP.LT.AND P6, PT, R56, c[0x0][0x178], !P0 ;  /* 0x00005e0038007a0c */ /* 0x000fe200047c1270 */
[----:B0-----:R-:W-:Y:S01]  /*38900*/  IMAD.WIDE R4, R3, 0x2, R46 ;  /* 0x0000000203047825 */ /* 0x001fe200078e022e */
[----:B------:R-:W-:Y:S02]  /*38910*/  ISETP.LT.AND P5, PT, R60, c[0x0][0x178], !P0 ;  /* 0x00005e003c007a0c */ /* 0x000fe400047a1270 */
[----:B------:R-:W-:Y:S02]  /*38920*/  PRMT R54, R57, 0x7632, R54 ;  /* 0x0000763239367816 */ /* 0x000fe40000000036 */
[----:B------:R0:W-:Y:S01]  /*38930*/  @P1 STG.E.U16 [R4.64], R6 ;  /* 0x0000000604001986 */ /* 0x0001e2000c101506 */
[C---:B-1----:R-:W-:Y:S01]  /*38940*/  IADD3 R0, R3.reuse, c[0x0][0x198], RZ ;  /* 0x0000660003007a10 */ /* 0x042fe20007ffe0ff */
[----:B------:R-:W-:-:S02]  /*38950*/  IMAD.WIDE R48, R3, 0x2, R10 ;  /* 0x0000000203307825 */ /* 0x000fc400078e020a */
[----:B------:R-:W4:Y:S02]  /*38960*/  LDL.LU R57, [R1+0x1dc] ;  /* 0x0001dc0001397983 */ /* 0x000f240000300800 */
[----:B------:R-:W-:Y:S01]  /*38970*/  IMAD.WIDE R50, R0, 0x2, R8 ;  /* 0x0000000200327825 */ /* 0x000fe200078e0208 */
[----:B0-----:R-:W-:-:S03]  /*38980*/  PRMT R6, R53, 0x7632, R6 ;  /* 0x0000763235067816 */ /* 0x001fc60000000006 */
[----:B------:R-:W-:Y:S01]  /*38990*/  IMAD.WIDE R4, R3, 0x2, R44 ;  /* 0x0000000203047825 */ /* 0x000fe200078e022c */
[----:B------:R-:W-:-:S04]  /*389a0*/  PRMT R3, R58, 0x7632, R3 ;  /* 0x000076323a037816 */ /* 0x000fc80000000003 */
[----:B------:R-:W-:Y:S04]  /*389b0*/  @P4 STG.E.U16 [R4.64], R6 ;  /* 0x0000000604004986 */ /* 0x000fe8000c101506 */
[----:B------:R0:W-:Y:S04]  /*389c0*/  @P3 STG.E.U16 [R48.64], R54 ;  /* 0x0000003630003986 */ /* 0x0001e8000c101506 */
[----:B------:R1:W-:Y:S01]  /*389d0*/  @P6 STG.E.U16 [R50.64], R58 ;  /* 0x0000003a32006986 */ /* 0x0003e2000c101506 */
[----:B0-----:R-:W-:Y:S02]  /*389e0*/  PRMT R54, R55, 0x7632, R54 ;  /* 0x0000763237367816 */ /* 0x001fe40000000036 */
[----:B---3--:R-:W-:Y:S01]  /*389f0*/  ISETP.GE.AND P1, PT, R52, c[0x0][0x17c], PT ;  /* 0x00005f0034007a0c */ /* 0x008fe20003f26270 */
[----:B------:R-:W-:Y:S01]  /*38a00*/  IMAD.WIDE R52, R0, 0x2, R46 ;  /* 0x0000000200347825 */ /* 0x000fe200078e022e */
[----:B------:R-:W-:-:S02]  /*38a10*/  ISETP.GE.AND P3, PT, R61, c[0x0][0x17c], PT ;  /* 0x00005f003d007a0c */ /* 0x000fc40003f66270 */
[----:B------:R-:W3:Y:S04]  /*38a20*/  LDL.LU R61, [R1+0x7c] ;  /* 0x00007c00013d7983 */ /* 0x000ee80000300800 */
[----:B------:R0:W-:Y:S04]  /*38a30*/  @P5 STG.E.U16 [R52.64], R55 ;  /* 0x0000003734005986 */ /* 0x0001e8000c101506 */
[----:B-1----:R-:W3:Y:S04]  /*38a40*/  LDL.LU R58, [R1+0x136c] ;  /* 0x00136c00013a7983 */ /* 0x002ee80000300800 */
[----:B0-----:R-:W4:Y:S01]  /*38a50*/  LDL.LU R55, [R1+0x1370] ;  /* 0x0013700001377983 */ /* 0x001f220000300800 */
[----:B------:R-:W-:-:S02]  /*38a60*/  ISETP.LT.AND P6, PT, R27, c[0x0][0x178], !P0 ;  /* 0x00005e001b007a0c */ /* 0x000fc400047c1270 */
[----:B------:R-:W-:Y:S02]  /*38a70*/  ISETP.LT.AND P0, PT, R23, c[0x0][0x178], !P0 ;  /* 0x00005e0017007a0c */ /* 0x000fe40004701270 */
[----:B------:R-:W-:Y:S02]  /*38a80*/  ISETP.LT.AND P4, PT, R56, c[0x0][0x178], !P2 ;  /* 0x00005e0038007a0c */ /* 0x000fe40005781270 */
[----:B------:R-:W-:Y:S02]  /*38a90*/  ISETP.LT.AND P5, PT, R60, c[0x0][0x178], !P2 ;  /* 0x00005e003c007a0c */ /* 0x000fe400057a1270 */
[C---:B------:R-:W-:Y:S01]  /*38aa0*/  IADD3 R6, R0.reuse, c[0x0][0x198], RZ ;  /* 0x0000660000067a10 */ /* 0x040fe20007ffe0ff */
[----:B------:R-:W-:-:S04]  /*38ab0*/  IMAD.WIDE R4, R0, 0x2, R44 ;  /* 0x0000000200047825 */ /* 0x000fc800078e022c */
[----:B------:R-:W-:Y:S01]  /*38ac0*/  IMAD.WIDE R48, R0, 0x2, R10 ;  /* 0x0000000200307825 */ /* 0x000fe200078e020a */
[----:B--2---:R0:W-:Y:S03]  /*38ad0*/  @P6 STG.E.U16 [R4.64], R7 ;  /* 0x0000000704006986 */ /* 0x0041e6000c101506 */
[----:B------:R-:W-:Y:S01]  /*38ae0*/  IMAD.WIDE R50, R6, 0x2, R8 ;  /* 0x0000000206327825 */ /* 0x000fe200078e0208 */
[----:B------:R-:W-:-:S03]  /*38af0*/  ISETP.LT.AND P6, PT, R27, c[0x0][0x178], !P2 ;  /* 0x00005e001b007a0c */ /* 0x000fc600057c1270 */
[----:B------:R-:W-:Y:S01]  /*38b00*/  IMAD.WIDE R52, R6, 0x2, R46 ;  /* 0x0000000206347825 */ /* 0x000fe200078e022e */
[----:B------:R1:W-:Y:S01]  /*38b10*/  @P0 STG.E.U16 [R48.64], R59 ;  /* 0x0000003b30000986 */ /* 0x0003e2000c101506 */
[----:B------:R-:W-:-:S03]  /*38b20*/  ISETP.LT.AND P2, PT, R23, c[0x0][0x178], !P2 ;  /* 0x00005e0017007a0c */ /* 0x000fc60005741270 */
[----:B------:R-:W-:Y:S04]  /*38b30*/  @P4 STG.E.U16 [R50.64], R3 ;  /* 0x0000000332004986 */ /* 0x000fe8000c101506 */
[----:B------:R2:W-:Y:S01]  /*38b40*/  @P5 STG.E.U16 [R52.64], R54 ;  /* 0x0000003634005986 */ /* 0x0005e2000c101506 */
[----:B------:R-:W-:Y:S01]  /*38b50*/  PRMT R0, R59, 0x7632, R0 ;  /* 0x000076323b007816 */ /* 0x000fe20000000000 */
[----:B0-----:R-:W-:-:S04]  /*38b60*/  IMAD.WIDE R4, R6, 0x2, R10 ;  /* 0x0000000206047825 */ /* 0x001fc800078e020a */
[----:B-1----:R-:W-:Y:S01]  /*38b70*/  IMAD.WIDE R48, R6, 0x2, R44 ;  /* 0x0000000206307825 */ /* 0x002fe200078e022c */
[----:B--2---:R-:W2:Y:S01]  /*38b80*/  LDL.LU R54, [R1+0x8c] ;  /* 0x00008c0001367983 */ /* 0x004ea20000300800 */
[----:B------:R-:W-:-:S03]  /*38b90*/  PRMT R50, R7, 0x7632, R50 ;  /* 0x0000763207327816 */ /* 0x000fc60000000032 */
[----:B------:R-:W2:Y:S04]  /*38ba0*/  LDL.LU R7, [R1+0x1490] ;  /* 0x0014900001077983 */ /* 0x000ea80000300800 */
[----:B------:R-:W2:Y:S04]  /*38bb0*/  LDL.LU R59, [R1+0x148c] ;  /* 0x00148c00013b7983 */ /* 0x000ea80000300800 */
[----:B------:R0:W-:Y:S04]  /*38bc0*/  @P6 STG.E.U16 [R48.64], R50 ;  /* 0x0000003230006986 */ /* 0x0001e8000c101506 */
[----:B------:R1:W-:Y:S01]  /*38bd0*/  @P2 STG.E.U16 [R4.64], R0 ;  /* 0x0000000004002986 */ /* 0x0003e2000c101506 */
[----:B---3--:R-:W-:-:S02]  /*38be0*/  ISETP.GE.AND P0, PT, R58, c[0x0][0x17c], PT ;  /* 0x00005f003a007a0c */ /* 0x008fc40003f06270 */
[----:B----4-:R-:W-:Y:S02]  /*38bf0*/  ISETP.GE.AND P2, PT, R55, c[0x0][0x17c], PT ;  /* 0x00005f0037007a0c */ /* 0x010fe40003f46270 */
[----:B------:R-:W3:Y:S04]  /*38c00*/  LDL.LU R55, [R1+0x1fc] ;  /* 0x0001fc0001377983 */ /* 0x000ee80000300800 */
[----:B------:R-:W4:Y:S01]  /*38c10*/  LDL.LU R58, [R1+0x1374] ;  /* 0x00137400013a7983 */ /* 0x000f220000300800 */
[----:B------:R-:W-:Y:S02]  /*38c20*/  ISETP.LT.AND P4, PT, R56, c[0x0][0x178], !P1 ;  /* 0x00005e0038007a0c */ /* 0x000fe40004f81270 */
[----:B------:R-:W-:Y:S02]  /*38c30*/  IADD3 R3, R6, c[0x0][0x198], RZ ;  /* 0x0000660006037a10 */ /* 0x000fe40007ffe0ff */
[----:B------:R-:W-:-:S02]  /*38c40*/  ISETP.LT.AND P5, PT, R60, c[0x0][0x178], !P1 ;  /* 0x00005e003c007a0c */ /* 0x000fc40004fa1270 */
[----:B------:R-:W-:Y:S01]  /*38c50*/  ISETP.LT.AND P6, PT, R27, c[0x0][0x178], !P1 ;  /* 0x00005e001b007a0c */ /* 0x000fe20004fc1270 */
[----:B0-----:R-:W-:Y:S01]  /*38c60*/  IMAD.WIDE R48, R3, 0x2, R8 ;  /* 0x0000000203307825 */ /* 0x001fe200078e0208 */
[----:B-1----:R-:W-:-:S03]  /*38c70*/  PRMT R0, R57, 0x7632, R0 ;  /* 0x0000763239007816 */ /* 0x002fc60000000000 */
[----:B------:R-:W-:Y:S02]  /*38c80*/  IMAD.WIDE R50, R3, 0x2, R46 ;  /* 0x0000000203327825 */ /* 0x000fe400078e022e */
[----:B------:R0:W-:Y:S01]  /*38c90*/  @P4 STG.E.U16 [R48.64], R57 ;  /* 0x0000003930004986 */ /* 0x0001e2000c101506 */
[----:B------:R-:W-:Y:S01]  /*38ca0*/  ISETP.LT.AND P1, PT, R23, c[0x0][0x178], !P1 ;  /* 0x00005e0017007a0c */ /* 0x000fe20004f21270 */
[----:B------:R-:W-:Y:S01]  /*38cb0*/  IMAD.WIDE R4, R3, 0x2, R44 ;  /* 0x0000000203047825 */ /* 0x000fe200078e022c */
[----:B------:R-:W-:Y:S01]  /*38cc0*/  ISETP.LT.AND P4, PT, R56, c[0x0][0x178], !P3 ;  /* 0x00005e0038007a0c */ /* 0x000fe20005f81270 */
[----:B------:R1:W-:Y:S01]  /*38cd0*/  @P5 STG.E.U16 [R50.64], R61 ;  /* 0x0000003d32005986 */ /* 0x0003e2000c101506 */
[----:B------:R-:W-:-:S03]  /*38ce0*/  PRMT R53, R61, 0x7632, R53 ;  /* 0x000076323d357816 */ /* 0x000fc60000000035 */
[----:B0-----:R-:W3:Y:S01]  /*38cf0*/  LDL.LU R57, [R1+0x1ec] ;  /* 0x0001ec0001397983 */ /* 0x001ee20000300800 */
[----:B------:R-:W-:-:S03]  /*38d00*/  IADD3 R6, R3, c[0x0][0x198], RZ ;  /* 0x0000660003067a10 */ /* 0x000fc60007ffe0ff */
[----:B-1----:R-:W3:Y:S01]  /*38d10*/  LDL.LU R61, [R1+0x9c] ;  /* 0x00009c00013d7983 */ /* 0x002ee20000300800 */
[----:B------:R-:W-:Y:S01]  /*38d20*/  ISETP.LT.AND P5, PT, R60, c[0x0][0x178], !P3 ;  /* 0x00005e003c007a0c */ /* 0x000fe20005fa1270 */
[C---:B------:R-:W-:Y:S02]  /*38d30*/  IMAD.WIDE R48, R6.reuse, 0x2, R8 ;  /* 0x0000000206307825 */ /* 0x040fe400078e0208 */
[----:B--2---:R0:W-:Y:S01]  /*38d40*/  @P6 STG.E.U16 [R4.64], R54 ;  /* 0x0000003604006986 */ /* 0x0041e2000c101506 */
[----:B------:R-:W-:Y:S02]  /*38d50*/  ISETP.LT.AND P6, PT, R27, c[0x0][0x178], !P3 ;  /* 0x00005e001b007a0c */ /* 0x000fe40005fc1270 */
[----:B------:R-:W-:Y:S01]  /*38d60*/  ISETP.LT.AND P3, PT, R23, c[0x0][0x178], !P3 ;  /* 0x00005e0017007a0c */ /* 0x000fe20005f61270 */
[----:B------:R-:W-:-:S04]  /*38d70*/  IMAD.WIDE R50, R6, 0x2, R46 ;  /* 0x0000000206327825 */ /* 0x000fc800078e022e */
[----:B0-----:R-:W-:Y:S01]  /*38d80*/  IMAD.WIDE R4, R3, 0x2, R10 ;  /* 0x0000000203047825 */ /* 0x001fe200078e020a */
[----:B------:R-:W-:Y:S02]  /*38d90*/  PRMT R3, R54, 0x7632, R3 ;  /* 0x0000763236037816 */ /* 0x000fe40000000003 */
[----:B------:R-:W-:Y:S01]  /*38da0*/  PRMT R52, R59, 0x7632, R52 ;  /* 0x000076323b347816 */ /* 0x000fe20000000034 */
[----:B------:R-:W2:Y:S04]  /*38db0*/  LDL.LU R54, [R1+0x1378] ;  /* 0x0013780001367983 */ /* 0x000ea80000300800 */
[----:B------:R0:W-:Y:S04]  /*38dc0*/  @P1 STG.E.U16 [R4.64], R59 ;  /* 0x0000003b04001986 */ /* 0x0001e8000c101506 */
[----:B------:R1:W-:Y:S04]  /*38dd0*/  @P4 STG.E.U16 [R48.64], R0 ;  /* 0x0000000030004986 */ /* 0x0003e8000c101506 */
[----:B------:R1:W-:Y:S01]  /*38de0*/  @P5 STG.E.U16 [R50.64], R53 ;  /* 0x0000003532005986 */ /* 0x0003e2000c101506 */
[----:B0-----:R-:W-:-:S04]  /*38df0*/  IMAD.WIDE R4, R6, 0x2, R44 ;  /* 0x0000000206047825 */ /* 0x001fc800078e022c */
[----:B-1----:R-:W-:Y:S01]  /*38e00*/  IMAD.WIDE R48, R6, 0x2, R10 ;  /* 0x0000000206307825 */ /* 0x002fe200078e020a */
[----:B------:R-:W-:Y:S04]  /*38e10*/  @P6 STG.E.U16 [R4.64], R3 ;  /* 0x0000000304006986 */ /* 0x000fe8000c101506 */
[----:B------:R-:W2:Y:S04]  /*38e20*/  LDL.LU R53, [R1+0x137c] ;  /* 0x00137c0001357983 */ /* 0x000ea80000300800 */
[----:B------:R0:W-:Y:S01]  /*38e30*/  @P3 STG.E.U16 [R48.64], R52 ;  /* 0x0000003430003986 */ /* 0x0001e2000c101506 */
[----:B----4-:R-:W-:-:S03]  /*38e40*/  ISETP.GE.AND P1, PT, R58, c[0x0][0x17c], PT ;  /* 0x00005f003a007a0c */ /* 0x010fc60003f26270 */
[----:B------:R-:W4:Y:S04]  /*38e50*/  LDL.LU R58, [R1+0x22c] ;  /* 0x00022c00013a7983 */ /* 0x000f280000300800 */
[----:B0-----:R-:W4:Y:S01]  /*38e60*/  LDL.LU R52, [R1+0x1380] ;  /* 0x0013800001347983 */ /* 0x001f220000300800 */
[----:B------:R-:W-:Y:S02]  /*38e70*/  ISETP.LT.AND P4, PT, R56, c[0x0][0x178], !P0 ;  /* 0x00005e0038007a0c */ /* 0x000fe40004781270 */
[----:B------:R-:W-:Y:S02]  /*38e80*/  ISETP.LT.AND P5, PT, R60, c[0x0][0x178], !P0 ;  /* 0x00005e003c007a0c */ /* 0x000fe400047a1270 */
[----:B------:R-:W-:Y:S02]  /*38e90*/  IADD3 R0, R6, c[0x0][0x198], RZ ;  /* 0x0000660006007a10 */ /* 0x000fe40007ffe0ff */
[----:B------:R-:W-:-:S02]  /*38ea0*/  ISETP.LT.AND P6, PT, R27, c[0x0][0x178], !P0 ;  /* 0x00005e001b007a0c */ /* 0x000fc400047c1270 */
[----:B------:R-:W-:Y:S01]  /*38eb0*/  ISETP.LT.AND P0, PT, R23, c[0x0][0x178], !P0 ;  /* 0x00005e0017007a0c */ /* 0x000fe20004701270 */
[----:B------:R-:W-:-:S04]  /*38ec0*/  IMAD.WIDE R4, R0, 0x2, R8 ;  /* 0x0000000200047825 */ /* 0x000fc800078e0208 */
[----:B------:R-:W-:Y:S01]  /*38ed0*/  IMAD.WIDE R48, R0, 0x2, R46 ;  /* 0x0000000200307825 */ /* 0x000fe200078e022e */
[----:B---3--:R0:W-:Y:S01]  /*38ee0*/  @P4 STG.E.U16 [R4.64], R55 ;  /* 0x0000003704004986 */ /* 0x0081e2000c101506 */
[----:B------:R-:W-:Y:S02]  /*38ef0*/  ISETP.LT.AND P4, PT, R56, c[0x0][0x178], !P2 ;  /* 0x00005e0038007a0c */ /* 0x000fe40005781270 */
[----:B------:R-:W-:Y:S01]  /*38f00*/  IADD3 R50, R0, c[0x0][0x198], RZ ;  /* 0x0000660000327a10 */ /* 0x000fe20007ffe0ff */
[----:B------:R1:W-:Y:S01]  /*38f10*/  @P5 STG.E.U16 [R48.64], R57 ;  /* 0x0000003930005986 */ /* 0x0003e2000c101506 */
[----:B------:R-:W-:Y:S02]  /*38f20*/  PRMT R3, R55, 0x7632, R3 ;  /* 0x0000763237037816 */ /* 0x000fe40000000003 */
[----:B------:R-:W-:Y:S01]  /*38f30*/  ISETP.LT.AND P5, PT, R60, c[0x0][0x178], !P2 ;  /* 0x00005e003c007a0c */ /* 0x000fe200057a1270 */
[C---:B0-----:R-:W-:Y:S01]  /*38f40*/  IMAD.WIDE R4, R0.reuse, 0x2, R44 ;  /* 0x0000000200047825 */ /* 0x041fe200078e022c */
[----:B------:R-:W3:Y:S03]  /*38f50*/  LDL.LU R55, [R1+0x21c] ;  /* 0x00021c0001377983 */ /* 0x000ee60000300800 */
[----:B-1----:R-:W-:Y:S01]  /*38f60*/  IMAD.WIDE R48, R0, 0x2, R10 ;  /* 0x0000000200307825 */ /* 0x002fe200078e020a */
[----:B------:R0:W-:Y:S01]  /*38f70*/  @P6 STG.E.U16 [R4.64], R61 ;  /* 0x0000003d04006986 */ /* 0x0001e2000c101506 */
[----:B------:R-:W-:-:S03]  /*38f80*/  PRMT R0, R61, 0x7632, R0 ;  /* 0x000076323d007816 */ /* 0x000fc60000000000 */
[----:B------:R1:W-:Y:S01]  /*38f90*/  @P0 STG.E.U16 [R48.64], R7 ;  /* 0x0000000730000986 */ /* 0x0003e2000c101506 */
[----:B------:R-:W-:Y:S02]  /*38fa0*/  ISETP.LT.AND P0, PT, R27, c[0x0][0x178], !P2 ;  /* 0x00005e001b007a0c */ /* 0x000fe40005701270 */
[----:B------:R-:W-:Y:S02]  /*38fb0*/  ISETP.LT.AND P2, PT, R23, c[0x0][0x178], !P2 ;  /* 0x00005e0017007a0c */ /* 0x000fe40005741270 */
[----:B------:R-:W-:Y:S01]  /*38fc0*/  ISETP.LT.AND P6, PT, R56, c[0x0][0x178], !P1 ;  /* 0x00005e0038007a0c */ /* 0x000fe20004fc1270 */
[C---:B0-----:R-:W-:Y:S01]  /*38fd0*/  IMAD.WIDE R4, R50.reuse, 0x2, R8 ;  /* 0x0000000232047825 */ /* 0x041fe200078e0208 */
[----:B------:R-:W3:Y:S01]  /*38fe0*/  LDL.LU R61, [R1+0x14c] ;  /* 0x00014c00013d7983 */ /* 0x000ee20000300800 */
[----:B------:R-:W-:Y:S02]  /*38ff0*/  PRMT R6, R57, 0x7632, R6 ;  /* 0x0000763239067816 */ /* 0x000fe40000000006 */
[----:B-1----:R-:W-:Y:S01]  /*39000*/  IMAD.WIDE R48, R50, 0x2, R46 ;  /* 0x0000000232307825 */ /* 0x002fe200078e022e */
[----:B------:R-:W3:Y:S04]  /*39010*/  LDL.LU R57, [R1+0xbc] ;  /* 0x0000bc0001397983 */ /* 0x000ee80000300800 */
[----:B------:R0:W-:Y:S01]  /*39020*/  @P4 STG.E.U16 [R4.64], R3 ;  /* 0x0000000304004986 */ /* 0x0001e2000c101506 */
[----:B------:R-:W-:-:S03]  /*39030*/  PRMT R7, R7, 0x7632, R7 ;  /* 0x0000763207077816 */ /* 0x000fc60000000007 */
[----:B------:R1:W-:Y:S01]  /*39040*/  @P5 STG.E.U16 [R48.64], R6 ;  /* 0x0000000630005986 */ /* 0x0003e2000c101506 */
[----:B--2---:R-:W-:-:S03]  /*39050*/  ISETP.GE.AND P3, PT, R54, c[0x0][0x17c], PT ;  /* 0x00005f0036007a0c */ /* 0x004fc60003f66270 */
[----:B------:R-:W2:Y:S01]  /*39060*/  LDL.LU R59, [R1+0x2dc] ;  /* 0x0002dc00013b7983 */ /* 0x000ea20000300800 */
[C---:B0-----:R-:W-:Y:S01]  /*39070*/  IADD3 R3, R50.reuse, c[0x0][0x198], RZ ;  /* 0x0000660032037a10 */ /* 0x041fe20007ffe0ff */
[C---:B------:R-:W-:Y:S02]  /*39080*/  IMAD.WIDE R4, R50.reuse, 0x2, R44 ;  /* 0x0000000232047825 */ /* 0x040fe400078e022c */
[----:B------:R-:W2:Y:S02]  /*39090*/  LDL.LU R54, [R1+0x23c] ;  /* 0x00023c0001367983 */ /* 0x000ea40000300800 */
[----:B------:R-:W-:Y:S02]  /*390a0*/  IMAD.WIDE R50, R50, 0x2, R10 ;  /* 0x0000000232327825 */ /* 0x000fe400078e020a */
[----:B------:R-:W-:Y:S02]  /*390b0*/  @P0 STG.E.U16 [R4.64], R0 ;  /* 0x0000000004000986 */ /* 0x000fe4000c101506 */
[----:B-1----:R-:W-:-:S02]  /*390c0*/  IMAD.WIDE R48, R3, 0x2, R8 ;  /* 0x0000000203307825 */ /* 0x002fc400078e0208 */
[----:B------:R0:W-:Y:S01]  /*390d0*/  @P2 STG.E.U16 [R50.64], R7 ;  /* 0x0000000732002986 */ /* 0x0001e2000c101506 */
[----:B------:R-:W-:-:S03]  /*390e0*/  ISETP.GE.AND P0, PT, R53, c[0x0][0x17c], PT ;  /* 0x00005f0035007a0c */ /* 0x000fc60003f06270 */
[----:B------:R-:W2:Y:S04]  /*390f0*/  LDL.LU R53, [R1+0x1388] ;  /* 0x0013880001357983 */ /* 0x000ea80000300800 */
[----:B----4-:R1:W-:Y:S01]  /*39100*/  @P6 STG.E.U16 [R48.64], R58 ;  /* 0x0000003a30006986 */ /* 0x0103e2000c101506 */
[----:B------:R-:W-:-:S03]  /*39110*/  ISETP.GE.AND P6, PT, R52, c[0x0][0x17c], PT ;  /* 0x00005f0034007a0c */ /* 0x000fc60003fc6270 */
[----:B------:R-:W4:Y:S01]  /*39120*/  LDL.LU R52, [R1+0x1384] ;  /* 0x0013840001347983 */ /* 0x000f220000300800 */
[----:B------:R-:W-:Y:S02]  /*39130*/  ISETP.LT.AND P4, PT, R60, c[0x0][0x178], !P1 ;  /* 0x00005e003c007a0c */ /* 0x000fe40004f81270 */
[----:B------:R-:W-:Y:S01]  /*39140*/  ISETP.LT.AND P5, PT, R27, c[0x0][0x178], !P1 ;  /* 0x00005e001b007a0c */ /* 0x000fe20004fa1270 */
[----:B0-----:R-:W-:Y:S01]  /*39150*/  IMAD.WIDE R6, R3, 0x2, R46 ;  /* 0x0000000203067825 */ /* 0x001fe200078e022e */
[----:B------:R-:W-:Y:S02]  /*39160*/  ISETP.LT.AND P1, PT, R23, c[0x0][0x178], !P1 ;  /* 0x00005e0017007a0c */ /* 0x000fe40004f21270 */
[----:B------:R-:W-:Y:S01]  /*39170*/  ISETP.LT.AND P2, PT, R56, c[0x0][0x178], !P3 ;  /* 0x00005e0038007a0c */ /* 0x000fe20005f41270 */
[C---:B-1----:R-:W-:Y:S01]  /*39180*/  IMAD.WIDE R48, R3.reuse, 0x2, R44 ;  /* 0x0000000203307825 */ /* 0x042fe200078e022c */
[----:B------:R-:W-:Y:S02]  /*39190*/  IADD3 R0, R3, c[0x0][0x198], RZ ;  /* 0x0000660003007a10 */ /* 0x000fe40007ffe0ff */
[----:B------:R-:W-:-:S03]  /*391a0*/  PRMT R4, R58, 0x7632, R4 ;  /* 0x000076323a047816 */ /* 0x000fc60000000004 */
[----:B---3--:R0:W-:Y:S01]  /*391b0*/  @P4 STG.E.U16 [R6.64], R55 ;  /* 0x0000003706004986 */ /* 0x0081e2000c101506 */
[----:B------:R-:W-:Y:S02]  /*391c0*/  ISETP.LT.AND P4, PT, R60, c[0x0][0x178], !P3 ;  /* 0x00005e003c007a0c */ /* 0x000fe40005f81270 */
[----:B------:R-:W-:Y:S01]  /*391d0*/  PRMT R5, R55, 0x7632, R5 ;  /* 0x0000763237057816 */ /* 0x000fe20000000005 */
[----:B0-----:R-:W-:Y:S01]  /*391e0*/  IMAD.WIDE R6, R3, 0x2, R10 ;  /* 0x0000000203067825 */ /* 0x001fe200078e020a */
[----:B------:R0:W-:Y:S01]  /*391f0*/  @P5 STG.E.U16 [R48.64], R61 ;  /* 0x0000003d30005986 */ /* 0x0001e2000c101506 */
[----:B------:R-:W-:Y:S02]  /*39200*/  ISETP.LT.AND P5, PT, R27, c[0x0][0x178], !P3 ;  /* 0x00005e001b007a0c */ /* 0x000fe40005fa1270 */
[----:B------:R-:W-:Y:S01]  /*39210*/  ISETP.LT.AND P3, PT, R23, c[0x0][0x178], !P3 ;  /* 0x00005e0017007a0c */ /* 0x000fe20005f61270 */
[----:B------:R1:W-:Y:S01]  /*39220*/  @P1 STG.E.U16 [R6.64], R57 ;  /* 0x0000003906001986 */ /* 0x0003e2000c101506 */
[----:B------:R-:W-:Y:S01]  /*39230*/  PRMT R50, R61, 0x7632, R50 ;  /* 0x000076323d327816 */ /* 0x000fe20000000032 */
[----:B0-----:R-:W-:-:S02]  /*39240*/  IMAD.WIDE R48, R0, 0x2, R8 ;  /* 0x0000000200307825 */ /* 0x001fc400078e0208 */
[----:B------:R-:W3:Y:S02]  /*39250*/  LDL.LU R61, [R1+0x25c] ;  /* 0x00025c00013d7983 */ /* 0x000ee40000300800 */
[----:B-1----:R-:W-:Y:S02]  /*39260*/  IMAD.WIDE R6, R0, 0x2, R46 ;  /* 0x0000000200067825 */ /* 0x002fe400078e022e */
[----:B------:R0:W-:Y:S01]  /*39270*/  @P2 STG.E.U16 [R48.64], R4 ;  /* 0x0000000430002986 */ /* 0x0001e2000c101506 */
[----:B------:R-:W-:-:S03]  /*39280*/  PRMT R3, R57, 0x7632, R3 ;  /* 0x0000763239037816 */ /* 0x000fc60000000003 */
[----:B------:R1:W-:Y:S04]  /*39290*/  @P4 STG.E.U16 [R6.64], R5 ;  /* 0x0000000506004986 */ /* 0x0003e8000c101506 */
[----:B------:R-:W3:Y:S01]  /*392a0*/  LDL.LU R58, [R1+0x15c] ;  /* 0x00015c00013a7983 */ /* 0x000ee20000300800 */
[----:B0-----:R-:W-:-:S04]  /*392b0*/  IMAD.WIDE R48, R0, 0x2, R44 ;  /* 0x0000000200307825 */ /* 0x001fc800078e022c */
[----:B-1----:R-:W-:Y:S01]  /*392c0*/  IMAD.WIDE R6, R0, 0x2, R10 ;  /* 0x0000000200067825 */ /* 0x002fe200078e020a */
[----:B------:R0:W-:Y:S04]  /*392d0*/  @P5 STG.E.U16 [R48.64], R50 ;  /* 0x0000003230005986 */ /* 0x0001e8000c101506 */
[----:B------:R1:W-:Y:S01]  /*392e0*/  @P3 STG.E.U16 [R6.64], R3 ;  /* 0x0000000306003986 */ /* 0x0003e2000c101506 */
[----:B----4-:R-:W-:-:S03]  /*392f0*/  ISETP.GE.AND P3, PT, R52, c[0x0][0x17c], PT ;  /* 0x00005f0034007a0c */ /* 0x010fc60003f66270 */
[----:B------:R-:W4:Y:S01]  /*39300*/  LDL.LU R52, [R1+0x138c] ;  /* 0x00138c0001347983 */ /* 0x000f220000300800 */
[----:B------:R-:W-:Y:S02]  /*39310*/  ISETP.LT.AND P1, PT, R56, c[0x0][0x178], !P0 ;  /* 0x00005e0038007a0c */ /* 0x000fe40004721270 */
[----:B------:R-:W-:Y:S01]  /*39320*/  ISETP.LT.AND P2, PT, R60, c[0x0][0x178], !P0 ;  /* 0x00005e003c007a0c */ /* 0x000fe20004741270 */
[----:B------:R-:W4:Y:S01]  /*39330*/  LDL.LU R55, [R1+0x240] ;  /* 0x0002400001377983 */ /* 0x000f220000300800 */
[----:B------:R-:W-:Y:S02]  /*39340*/  IADD3 R4, R0, c[0x0][0x198], RZ ;  /* 0x0000660000047a10 */ /* 0x000fe40007ffe0ff */
[----:B------:R-:W-:Y:S01]  /*39350*/  ISETP.LT.AND P4, PT, R27, c[0x0][0x178], !P0 ;  /* 0x00005e001b007a0c */ /* 0x000fe20004781270 */
[----:B------:R-:W4:Y:S02]  /*39360*/  LDL.LU R57, [R1+0x1a0] ;  /* 0x0001a00001397983 */ /* 0x000f240000300800 */
[----:B0-----:R-:W-:-:S04]  /*39370*/  IMAD.WIDE R48, R4, 0x2, R8 ;  /* 0x0000000204307825 */ /* 0x001fc800078e0208 */
[----:B------:R-:W-:Y:S01]  /*39380*/  IMAD.WIDE R50, R4, 0x2, R46 ;  /* 0x0000000204327825 */ /* 0x000fe200078e022e */
[----:B--2---:R-:W-:Y:S01]  /*39390*/  @P1 STG.E.U16 [R48.64], R59 ;  /* 0x0000003b30001986 */ /* 0x004fe2000c101506 */
[----:B------:R-:W-:-:S03]  /*393a0*/  ISETP.LT.AND P0, PT, R23, c[0x0][0x178], !P0 ;  /* 0x00005e0017007a0c */ /* 0x000fc60004701270 */
[----:B------:R0:W-:Y:S01]  /*393b0*/  @P2 STG.E.U16 [R50.64], R54 ;  /* 0x0000003632002986 */ /* 0x0001e2000c101506 */
[----:B------:R-:W-:Y:S01]  /*393c0*/  ISETP.LT.AND P2, PT, R56, c[0x0][0x178], !P6 ;  /* 0x00005e0038007a0c */ /* 0x000fe20007741270 */
[C---:B-1----:R-:W-:Y:S01]  /*393d0*/  IMAD.WIDE R6, R4.reuse, 0x2, R44 ;  /* 0x0000000204067825 */ /* 0x042fe200078e022c */
[----:B------:R-:W-:-:S03]  /*393e0*/  IADD3 R0, R4, c[0x0][0x198], RZ ;  /* 0x0000660004007a10 */ /* 0x000fc60007ffe0ff */
[----:B------:R-:W-:Y:S01]  /*393f0*/  IMAD.WIDE R4, R4, 0x2, R10 ;  /* 0x0000000204047825 */ /* 0x000fe200078e020a */
[----:B0-----:R-:W-:Y:S01]  /*39400*/  PRMT R50, R59, 0x7632, R50 ;  /* 0x000076323b327816 */ /* 0x001fe20000000032 */
[----:B---3--:R0:W-:Y:S01]  /*39410*/  @P4 STG.E.U16 [R6.64], R61 ;  /* 0x0000003d06004986 */ /* 0x0081e2000c101506 */
[----:B------:R-:W-:Y:S01]  /*39420*/  PRMT R51, R61, 0x7632, R51 ;  /* 0x000076323d337816 */ /* 0x000fe20000000033 */
[----:B0-----:R-:W-:Y:S02]  /*39430*/  IMAD.WIDE R6, R0, 0x2, R8 ;  /* 0x0000000200067825 */ /* 0x001fe400078e0208 */
[----:B------:R0:W-:Y:S04]  /*39440*/  @P0 STG.E.U16 [R4.64], R58 ;  /* 0x0000003a04000986 */ /* 0x0001e8000c101506 */
[----:B------:R1:W-:Y:S04]  /*39450*/  @P2 STG.E.U16 [R6.64], R50 ;  /* 0x0000003206002986 */ /* 0x0003e8000c101506 */
[----:B------:R-:W2:Y:S01]  /*39460*/  LDL.LU R61, [R1+0x180] ;  /* 0x00018000013d7983 */ /* 0x000ea20000300800 */
[----:B----4-:R-:W-:-:S03]  /*39470*/  ISETP.GE.AND P2, PT, R52, c[0x0][0x17c], PT ;  /* 0x00005f0034007a0c */ /* 0x010fc60003f46270 */
[----:B------:R-:W3:Y:S01]  /*39480*/  LDL.LU R52, [R1+0x1390] ;  /* 0x0013900001347983 */ /* 0x000ee20000300800 */
[----:B------:R-:W-:Y:S01]  /*39490*/  ISETP.LT.AND P1, PT, R60, c[0x0][0x178], !P6 ;  /* 0x00005e003c007a0c */ /* 0x000fe20007721270 */
[----:B------:R-:W-:Y:S01]  /*394a0*/  IMAD.WIDE R48, R0, 0x2, R46 ;  /* 0x0000000200307825 */ /* 0x000fe200078e022e */
[----:B------:R-:W-:Y:S02]  /*394b0*/  ISETP.LT.AND P4, PT, R27, c[0x0][0x178], !P6 ;  /* 0x00005e001b007a0c */ /* 0x000fe40007781270 */
[----:B------:R-:W-:Y:S02]  /*394c0*/  PRMT R3, R54, 0x7632, R3 ;  /* 0x0000763236037816 */ /* 0x000fe40000000003 */
[----:B------:R-:W-:Y:S02]  /*394d0*/  ISETP.GE.AND P5, PT, R53, c[0x0][0x17c], PT ;  /* 0x00005f0035007a0c */ /* 0x000fe40003fa6270 */
[----:B------:R-:W-:Y:S01]  /*394e0*/  ISETP.LT.AND P6, PT, R23, c[0x0][0x178], !P6 ;  /* 0x00005e0017007a0c */ /* 0x000fe200077c1270 */
[----:B0-----:R-:W-:Y:S01]  /*394f0*/  IMAD.WIDE R4, R0, 0x2, R44 ;  /* 0x0000000200047825 */ /* 0x001fe200078e022c */
[----:B------:R-:W-:Y:S01]  /*39500*/  ISETP.LT.AND P0, PT, R56, c[0x0][0x178], !P5 ;  /* 0x00005e0038007a0c */ /* 0x000fe20006f01270 */
[----:B------:R-:W4:Y:S04]  /*39510*/  LDL.LU R53, [R1+0x1394] ;  /* 0x0013940001357983 */ /* 0x000f280000300800 */
[----:B------:R0:W-:Y:S01]  /*39520*/  @P1 STG.E.U16 [R48.64], R3 ;  /* 0x0000000330001986 */ /* 0x0001e2000c101506 */
[----:B------:R-:W-:Y:S01]  /*39530*/  ISETP.LT.AND P1, PT, R60, c[0x0][0x178], !P5 ;  /* 0x00005e003c007a0c */ /* 0x000fe20006f21270 */
[----:B-1----:R-:W-:Y:S01]  /*39540*/  IMAD.WIDE R6, R0, 0x2, R10 ;  /* 0x0000000200067825 */ /* 0x002fe200078e020a */
[----:B------:R-:W-:Y:S01]  /*39550*/  PRMT R50, R58, 0x7632, R50 ;  /* 0x000076323a327816 */ /* 0x000fe20000000032 */
[----:B------:R1:W-:Y:S04]  /*39560*/  @P4 STG.E.U16 [R4.64], R51 ;  /* 0x0000003304004986 */ /* 0x0003e8000c101506 */
[----:B------:R-:W4:Y:S01]  /*39570*/  LDL.LU R54, [R1+0x2f0] ;  /* 0x0002f00001367983 */ /* 0x000f220000300800 */
[----:B0-----:R-:W-:-:S03]  /*39580*/  IADD3 R3, R0, c[0x0][0x198], RZ ;  /* 0x0000660000037a10 */ /* 0x001fc60007ffe0ff */
[----:B------:R-:W-:Y:S02]  /*39590*/  @P6 STG.E.U16 [R6.64], R50 ;  /* 0x0000003206006986 */ /* 0x000fe4000c101506 */
[C---:B-1----:R-:W-:Y:S02]  /*395a0*/  IMAD.WIDE R4, R3.reuse, 0x2, R8 ;  /* 0x0000000203047825 */ /* 0x042fe400078e0208 */
[----:B------:R-:W4:Y:S02]  /*395b0*/  LDL.LU R58, [R1+0x200] ;  /* 0x00020000013a7983 */ /* 0x000f240000300800 */
[----:B------:R-:W-:Y:S02]  /*395c0*/  IMAD.WIDE R48, R3, 0x2, R46 ;  /* 0x0000000203307825 */ /* 0x000fe400078e022e */
[----:B------:R0:W-:Y:S04]  /*395d0*/  @P0 STG.E.U16 [R4.64], R55 ;  /* 0x0000003704000986 */ /* 0x0001e8000c101506 */
[----:B------:R1:W-:Y:S01]  /*395e0*/  @P1 STG.E.U16 [R48.64], R57 ;  /* 0x0000003930001986 */ /* 0x0003e2000c101506 */
[----:B------:R-:W-:-:S02]  /*395f0*/  PRMT R0, R55, 0x7632, R0 ;  /* 0x0000763237007816 */ /* 0x000fc40000000000 */
[----:B---3--:R-:W-:Y:S02]  /*39600*/  ISETP.GE.AND P1, PT, R52, c[0x0][0x17c], PT ;  /* 0x00005f0034007a0c */ /* 0x008fe40003f26270 */
[----:B------:R-:W3:Y:S04]  /*39610*/  LDL.LU R52, [R1+0x1398] ;  /* 0x0013980001347983 */ /* 0x000ee80000300800 */
[----:B0-----:R-:W3:Y:S01]  /*39620*/  LDL.LU R55, [R1+0x170] ;  /* 0x0001700001377983 */ /* 0x001ee20000300800 */
[----:B------:R-:W-:Y:S02]  /*39630*/  ISETP.LT.AND P4, PT, R27, c[0x0][0x178], !P5 ;  /* 0x00005e001b007a0c */ /* 0x000fe40006f81270 */
[----:B------:R-:W-:Y:S02]  /*39640*/  ISETP.LT.AND P5, PT, R23, c[0x0][0x178], !P5 ;  /* 0x00005e0017007a0c */ /* 0x000fe40006fa1270 */
[----:B------:R-:W-:Y:S01]  /*39650*/  ISETP.LT.AND P6, PT, R56, c[0x0][0x178], !P3 ;  /* 0x00005e0038007a0c */ /* 0x000fe20005fc1270 */
[C---:B------:R-:W-:Y:S01]  /*39660*/  IMAD.WIDE R4, R3.reuse, 0x2, R44 ;  /* 0x0000000203047825 */ /* 0x040fe200078e022c */
[C---:B------:R-:W-:Y:S01]  /*39670*/  IADD3 R50, R3.reuse, c[0x0][0x198], RZ ;  /* 0x0000660003327a10 */ /* 0x040fe20007ffe0ff */
[----:B------:R-:W3:Y:S01]  /*39680*/  LDL.LU R51, [R1+0x139c] ;  /* 0x00139c0001337983 */ /* 0x000ee20000300800 */
[----:B------:R-:W-:Y:S01]  /*39690*/  ISETP.LT.AND P0, PT, R60, c[0x0][0x178], !P3 ;  /* 0x00005e003c007a0c */ /* 0x000fe20005f01270 */
[----:B------:R-:W-:-:S04]  /*396a0*/  IMAD.WIDE R6, R3, 0x2, R10 ;  /* 0x0000000203067825 */ /* 0x000fc800078e020a */
[----:B-1----:R-:W-:Y:S01]  /*396b0*/  IMAD.WIDE R48, R50, 0x2, R8 ;  /* 0x0000000232307825 */ /* 0x002fe200078e0208 */
[----:B--2---:R0:W-:Y:S01]  /*396c0*/  @P4 STG.E.U16 [R4.64], R61 ;  /* 0x0000003d04004986 */ /* 0x0041e2000c101506 */
[----:B------:R-:W-:-:S03]  /*396d0*/  ISETP.LT.AND P4, PT, R27, c[0x0][0x178], !P3 ;  /* 0x00005e001b007a0c */ /* 0x000fc60005f81270 */
[----:B------:R1:W-:Y:S01]  /*396e0*/  @P5 STG.E.U16 [R6.64], R40 ;  /* 0x0000002806005986 */ /* 0x0003e2000c101506 */
[----:B------:R-:W-:-:S03]  /*396f0*/  ISETP.LT.AND P3, PT, R23, c[0x0][0x178], !P3 ;  /* 0x00005e0017007a0c */ /* 0x000fc60005f61270 */
[----:B------:R2:W-:Y:S01]  /*39700*/  @P6 STG.E.U16 [R48.64], R0 ;  /* 0x0000000030006986 */ /* 0x0005e2000c101506 */
[----:B------:R-:W-:Y:S02]  /*39710*/  ISETP.LT.AND P6, PT, R56, c[0x0][0x178], !P2 ;  /* 0x00005e0038007a0c */ /* 0x000fe400057c1270 */
[----:B------:R-:W-:Y:S01]  /*39720*/  PRMT R3, R61, 0x7632, R3 ;  /* 0x000076323d037816 */ /* 0x000fe20000000003 */
[----:B0-----:R-:W-:-:S04]  /*39730*/  IMAD.WIDE R4, R50, 0x2, R44 ;  /* 0x0000000232047825 */ /* 0x001fc800078e022c */
[----:B-1----:R-:W-:Y:S01]  /*39740*/  IMAD.WIDE R6, R50, 0x2, R46 ;  /* 0x0000000232067825 */ /* 0x002fe200078e022e */
[----:B--2---:R-:W-:Y:S02]  /*39750*/  PRMT R0, R57, 0x7632, R0 ;  /* 0x0000763239007816 */ /* 0x004fe40000000000 */
[----:B------:R-:W-:Y:S01]  /*39760*/  ISETP.LT.AND P5, PT, R60, c[0x0][0x178], !P2 ;  /* 0x00005e003c007a0c */ /* 0x000fe200057a1270 */
[----:B------:R-:W2:Y:S04]  /*39770*/  LDL.LU R57, [R1+0x2e0] ;  /* 0x0002e00001397983 */ /* 0x000ea80000300800 */
[----:B------:R0:W-:Y:S04]  /*39780*/  @P0 STG.E.U16 [R6.64], R0 ;  /* 0x0000000006000986 */ /* 0x0001e8000c101506 */
[----:B------:R1:W-:Y:S04]  /*39790*/  @P4 STG.E.U16 [R4.64], R3 ;  /* 0x0000000304004986 */ /* 0x0003e8000c101506 */
[----:B------:R-:W2:Y:S01]  /*397a0*/  LDL.LU R61, [R1+0x1b0] ;  /* 0x0001b000013d7983 */ /* 0x000ea20000300800 */
[----:B0-----:R-:W-:-:S02]  /*397b0*/  IADD3 R0, R50, c[0x0][0x198], RZ ;  /* 0x0000660032007a10 */ /* 0x001fc40007ffe0ff */
[----:B-1----:R-:W-:Y:S01]  /*397c0*/  PRMT R3, R40, 0x7632, R3 ;  /* 0x0000763228037816 */ /* 0x002fe20000000003 */
[----:B------:R-:W-:-:S04]  /*397d0*/  IMAD.WIDE R4, R50, 0x2, R10 ;  /* 0x0000000232047825 */ /* 0x000fc800078e020a */
[C---:B------:R-:W-:Y:S01]  /*397e0*/  IMAD.WIDE R6, R0.reuse, 0x2, R8 ;  /* 0x0000000200067825 */ /* 0x040fe200078e0208 */
[----:B------:R0:W-:Y:S03]  /*397f0*/  @P3 STG.E.U16 [R4.64], R3 ;  /* 0x0000000304003986 */ /* 0x0001e6000c101506 */
[C---:B------:R-:W-:Y:S01]  /*39800*/  IMAD.WIDE R48, R0.reuse, 0x2, R46 ;  /* 0x0000000200307825 */ /* 0x040fe200078e022e */
[----:B----4-:R1:W-:Y:S01]  /*39810*/  @P6 STG.E.U16 [R6.64], R54 ;  /* 0x0000003606006986 */ /* 0x0103e2000c101506 */
[----:B------:R-:W-:Y:S02]  /*39820*/  ISETP.LT.AND P4, PT, R27, c[0x0][0x178], !P2 ;  /* 0x00005e001b007a0c */ /* 0x000fe40005781270 */
[----:B------:R-:W-:Y:S01]  /*39830*/  ISETP.LT.AND P2, PT, R23, c[0x0][0x178], !P2 ;  /* 0x00005e0017007a0c */ /* 0x000fe20005741270 */
[----:B------:R-:W-:Y:S01]  /*39840*/  @P5 STG.E.U16 [R48.64], R58 ;  /* 0x0000003a30005986 */ /* 0x000fe2000c101506 */
[----:B0-----:R-:W-:-:S04]  /*39850*/  IMAD.WIDE R4, R0, 0x2, R44 ;  /* 0x0000000200047825 */ /* 0x001fc800078e022c */
[----:B-1----:R-:W-:Y:S01]  /*39860*/  IMAD.WIDE R6, R0, 0x2, R10 ;  /* 0x0000000200067825 */ /* 0x002fe200078e020a */
[----:B------:R-:W-:Y:S02]  /*39870*/  ISETP.GE.AND P0, PT, R53, c[0x0][0x17c], PT ;  /* 0x00005f0035007a0c */ /* 0x000fe40003f06270 */
[----:B---3--:R-:W-:Y:S02]  /*39880*/  ISETP.GE.AND P5, PT, R52, c[0x0][0x17c], PT ;  /* 0x00005f0034007a0c */ /* 0x008fe40003fa6270 */
[----:B------:R-:W3:Y:S04]  /*39890*/  LDL.LU R52, [R1+0x13a0] ;  /* 0x0013a00001347983 */ /* 0x000ee80000300800 */
[----:B------:R-:W-:Y:S04]  /*398a0*/  @P4 STG.E.U16 [R4.64], R55 ;  /* 0x0000003704004986 */ /* 0x000fe8000c101506 */
[----:B------:R0:W-:Y:S02]  /*398b0*/  @P2 STG.E.U16 [R6.64], R36 ;  /* 0x0000002406002986 */ /* 0x0001e4000c101506 */
[----:B0-----:R-:W-:-:S02]  /*398c0*/  PRMT R6, R58, 0x7632, R6 ;  /* 0x000076323a067816 */ /* 0x001fc40000000006 */
[----:B------:R-:W4:Y:S01]  /*398d0*/  LDL.LU R58, [R1+0x160] ;  /* 0x00016000013a7983 */ /* 0x000f220000300800 */
[----:B------:R-:W-:-:S03]  /*398e0*/  PRMT R36, R55, 0x7632, R36 ;  /* 0x0000763237247816 */ /* 0x000fc60000000024 */
[----:B------:R-:W4:Y:S04]  /*398f0*/  LDL.LU R53, [R1+0x13a4] ;  /* 0x0013a40001357983 */ /* 0x000f280000300800 */
[----:B------:R-:W4:Y:S01]  /*39900*/  LDL.LU R55, [R1+0x300] ;  /* 0x0003000001377983 */ /* 0x000f220000300800 */
[----:B------:R-:W-:Y:S02]  /*39910*/  ISETP.LT.AND P6, PT, R56, c[0x0][0x178], !P1 ;  /* 0x00005e0038007a0c */ /* 0x000fe40004fc1270 */
[----:B------:R-:W-:Y:S02]  /*39920*/  IADD3 R3, R0, c[0x0][0x198], RZ ;  /* 0x0000660000037a10 */ /* 0x000fe40007ffe0ff */
[----:B------:R-:W-:Y:S02]  /*39930*/  ISETP.LT.AND P3, PT, R60, c[0x0][0x178], !P1 ;  /* 0x00005e003c007a0c */ /* 0x000fe40004f61270 */
[----:B------:R-:W-:Y:S01]  /*39940*/  PRMT R0, R54, 0x7632, R0 ;  /* 0x0000763236007816 */ /* 0x000fe20000000000 */
[----:B------:R-:W-:Y:S01]  /*39950*/  IMAD.WIDE R48, R3, 0x2, R8 ;  /* 0x0000000203307825 */ /* 0x000fe200078e0208 */
[----:B------:R-:W-:-:S02]  /*39960*/  ISETP.LT.AND P2, PT, R27, c[0x0][0x178], !P1 ;  /* 0x00005e001b007a0c */ /* 0x000fc40004f41270 */
[----:B------:R-:W-:Y:S01]  /*39970*/  ISETP.LT.AND P1, PT, R23, c[0x0][0x178], !P1 ;  /* 0x00005e0017007a0c */ /* 0x000fe20004f21270 */
[----:B------:R-:W-:Y:S02]  /*39980*/  IMAD.WIDE R4, R3, 0x2, R46 ;  /* 0x0000000203047825 */ /* 0x000fe400078e022e */
[----:B------:R0:W-:Y:S01]  /*39990*/  @P6 STG.E.U16 [R48.64], R0 ;  /* 0x0000000030006986 */ /* 0x0001e2000c101506 */
[----:B------:R-:W-:-:S03]  /*399a0*/  ISETP.LT.AND P6, PT, R56, c[0x0][0x178], !P0 ;  /* 0x00005e0038007a0c */ /* 0x000fc600047c1270 */
[----:B------:R1:W-:Y:S01]  /*399b0*/  @P3 STG.E.U16 [R4.64], R6 ;  /* 0x0000000604003986 */ /* 0x0003e2000c101506 */
[----:B------:R-:W-:Y:S02]  /*399c0*/  ISETP.LT.AND P3, PT, R60, c[0x0][0x178], !P0 ;  /* 0x00005e003c007a0c */ /* 0x000fe40004761270 */
[----:B------:R-:W-:Y:S02]  /*399d0*/  PRMT R40, R36, 0x7632, R40 ;  /* 0x0000763224287816 */ /* 0x000fe40000000028 */
[C---:B0-----:R-:W-:Y:S01]  /*399e0*/  IADD3 R0, R3.reuse, c[0x0][0x198], RZ ;  /* 0x0000660003007a10 */ /* 0x041fe20007ffe0ff */
[----:B-1----:R-:W-:-:S04]  /*399f0*/  IMAD.WIDE R4, R3, 0x2, R44 ;  /* 0x0000000203047825 */ /* 0x002fc800078e022c */
[----:B------:R-:W-:Y:S01]  /*39a00*/  IMAD.WIDE R6, R3, 0x2, R10 ;  /* 0x0000000203067825 */ /* 0x000fe200078e020a */
[----:B------:R0:W-:Y:S03]  /*39a10*/  @P2 STG.E.U16 [R4.64], R36 ;  /* 0x0000002404002986 */ /* 0x0001e6000c101506 */
[C---:B------:R-:W-:Y:S01]  /*39a20*/  IMAD.WIDE R48, R0.reuse, 0x2, R8 ;  /* 0x0000000200307825 */ /* 0x040fe200078e0208 */
[----:B------:R-:W-:Y:S01]  /*39a30*/  ISETP.GE.AND P4, PT, R51, c[0x0][0x17c], PT ;  /* 0x00005f0033007a0c */ /* 0x000fe20003f86270 */
[----:B------:R-:W-:Y:S02]  /*39a40*/  @P1 STG.E.U16 [R6.64], R40 ;  /* 0x0000002806001986 */ /* 0x000fe4000c101506 */
[----:B------:R-:W-:Y:S02]  /*39a50*/  IMAD.WIDE R50, R0, 0x2, R46 ;  /* 0x0000000200327825 */ /* 0x000fe400078e022e */
[----:B--2---:R1:W-:Y:S01]  /*39a60*/  @P6 STG.E.U16 [R48.64], R57 ;  /* 0x0000003930006986 */ /* 0x0043e2000c101506 */
[----:B0-----:R-:W-:-:S02]  /*39a70*/  PRMT R36, R57, 0x7632, R36 ;  /* 0x0000763239247816 */ /* 0x001fc40000000024 */
[----:B------:R-:W-:Y:S01]  /*39a80*/  ISETP.LT.AND P6, PT, R27, c[0x0][0x178], !P0 ;  /* 0x00005e001b007a0c */ /* 0x000fe200047c1270 */
[----:B------:R0:W-:Y:S01]  /*39a90*/  @P3 STG.E.U16 [R50.64], R61 ;  /* 0x0000003d32003986 */ /* 0x0001e2000c101506 */
[----:B------:R-:W-:-:S03]  /*39aa0*/  ISETP.LT.AND P0, PT, R23, c[0x0][0x178], !P0 ;  /* 0x00005e0017007a0c */ /* 0x000fc60004701270 */
[----:B-1----:R-:W2:Y:S01]  /*39ab0*/  LDL.LU R57, [R1+0x260] ;  /* 0x0002600001397983 */ /* 0x002ea20000300800 */
[----:B------:R-:W-:Y:S02]  /*39ac0*/  ISETP.LT.AND P2, PT, R56, c[0x0][0x178], !P5 ;  /* 0x00005e0038007a0c */ /* 0x000fe40006f41270 */
[----:B------:R-:W-:Y:S02]  /*39ad0*/  ISETP.LT.AND P3, PT, R60, c[0x0][0x178], !P5 ;  /* 0x00005e003c007a0c */ /* 0x000fe40006f61270 */
[C---:B------:R-:W-:Y:S01]  /*39ae0*/  IADD3 R3, R0.reuse, c[0x0][0x198], RZ ;  /* 0x0000660000037a10 */ /* 0x040fe20007ffe0ff */
[----:B------:R-:W-:Y:S01]  /*39af0*/  IMAD.WIDE R4, R0, 0x2, R44 ;  /* 0x0000000200047825 */ /* 0x000fe200078e022c */
[----:B------:R-:W-:-:S03]  /*39b00*/  PRMT R40, R61, 0x7632, R40 ;  /* 0x000076323d287816 */ /* 0x000fc60000000028 */
[----:B------:R-:W-:-:S04]  /*39b10*/  IMAD.WIDE R6, R0, 0x2, R10 ;  /* 0x0000000200067825 */ /* 0x000fc800078e020a */
[----:B------:R-:W-:-:S04]  /*39b20*/  IMAD.WIDE R48, R3, 0x2, R8 ;  /* 0x0000000203307825 */ /* 0x000fc800078e0208 */
[C---:B0-----:R-:W-:Y:S01]  /*39b30*/  IMAD.WIDE R50, R3.reuse, 0x2, R46 ;  /* 0x0000000203327825 */ /* 0x041fe200078e022e */
[----:B------:R-:W-:Y:S02]  /*39b40*/  IADD3 R0, R3, c[0x0][0x198], RZ ;  /* 0x0000660003007a10 */ /* 0x000fe40007ffe0ff */
[----:B---3--:R-:W-:Y:S02]  /*39b50*/  ISETP.GE.AND P1, PT, R52, c[0x0][0x17c], PT ;  /* 0x00005f0034007a0c */ /* 0x008fe40003f26270 */
[----:B------:R-:W3:Y:S04]  /*39b60*/  LDL.LU R52, [R1+0x13a8] ;  /* 0x0013a80001347983 */ /* 0x000ee80000300800 */
[----:B------:R-:W3:Y:S04]  /*39b70*/  LDL.LU R54, [R1+0x190] ;  /* 0x0001900001367983 */ /* 0x000ee80000300800 */
[----:B------:R-:W3:Y:S04]  /*39b80*/  LDL.LU R61, [R1+0xa0] ;  /* 0x0000a000013d7983 */ /* 0x000ee80000300800 */
[----:B----4-:R-:W-:Y:S04]  /*39b90*/  @P6 STG.E.U16 [R4.64], R58 ;  /* 0x0000003a04006986 */ /* 0x010fe8000c101506 */
[----:B------:R-:W-:Y:S04]  /*39ba0*/  @P0 STG.E.U16 [R6.64], R32 ;  /* 0x0000002006000986 */ /* 0x000fe8000c101506 */
[----:B------:R-:W-:Y:S04]  /*39bb0*/  @P2 STG.E.U16 [R48.64], R36 ;  /* 0x0000002430002986 */ /* 0x000fe8000c101506 */
[----:B------:R0:W-:Y:S04]  /*39bc0*/  @P3 STG.E.U16 [R50.64], R40 ;  /* 0x0000002832003986 */ /* 0x0001e8000c101506 */
[----:B0-----:R-:W4:Y:S01]  /*39bd0*/  LDL.LU R50, [R1+0x13ac] ;  /* 0x0013ac0001327983 */ /* 0x001f220000300800 */
[----:B------:R-:W-:-:S02]  /*39be0*/  ISETP.LT.AND P6, PT, R27, c[0x0][0x178], !P5 ;  /* 0x00005e001b007a0c */ /* 0x000fc40006fc1270 */
[----:B------:R-:W-:Y:S02]  /*39bf0*/  ISETP.LT.AND P5, PT, R23, c[0x0][0x178], !P5 ;  /* 0x00005e0017007a0c */ /* 0x000fe40006fa1270 */
[----:B------:R-:W-:Y:S01]  /*39c00*/  ISETP.LT.AND P0, PT, R56, c[0x0][0x178], !P4 ;  /* 0x00005e0038007a0c */ /* 0x000fe20006701270 */
[C---:B------:R-:W-:Y:S01]  /*39c10*/  IMAD.WIDE R4, R3.reuse, 0x2, R44 ;  /* 0x0000000203047825 */ /* 0x040fe200078e022c */
[----:B------:R-:W-:Y:S02]  /*39c20*/  PRMT R36, R58, 0x7632, R36 ;  /* 0x000076323a247816 */ /* 0x000fe40000000024 */
[----:B------:R-:W-:Y:S01]  /*39c30*/  PRMT R32, R32, 0x7632, R32 ;  /* 0x0000763220207816 */ /* 0x000fe20000000020 */
[----:B------:R-:W-:Y:S01]  /*39c40*/  IMAD.WIDE R6, R3, 0x2, R10 ;  /* 0x0000000203067825 */ /* 0x000fe200078e020a */
[----:B------:R-:W4:Y:S04]  /*39c50*/  LDL.LU R58, [R1+0x244] ;  /* 0x00024400013a7983 */ /* 0x000f280000300800 */
[----:B------:R0:W-:Y:S04]  /*39c60*/  @P6 STG.E.U16 [R4.64], R36 ;  /* 0x0000002404006986 */ /* 0x0001e8000c101506 */
[----:B------:R1:W-:Y:S01]  /*39c70*/  @P5 STG.E.U16 [R6.64], R32 ;  /* 0x0000002006005986 */ /* 0x0003e2000c101506 */
[----:B0-----:R-:W-:Y:S01]  /*39c80*/  IMAD.WIDE R4, R0, 0x2, R8 ;  /* 0x0000000200047825 */ /* 0x001fe200078e0208 */
[----:B-1----:R-:W-:-:S04]  /*39c90*/  PRMT R32, R55, 0x7632, R32 ;  /* 0x0000763237207816 */ /* 0x002fc80000000020 */
[----:B------:R0:W-:Y:S04]  /*39ca0*/  @P0 STG.E.U16 [R4.64], R55 ;  /* 0x0000003704000986 */ /* 0x0001e8000c101506 */
[----:B0-----:R-:W4:Y:S01]  /*39cb0*/  LDL.LU R55, [R1+0x1a4] ;  /* 0x0001a40001377983 */ /* 0x001f220000300800 */
[----:B------:R-:W-:Y:S02]  /*39cc0*/  ISETP.LT.AND P2, PT, R60, c[0x0][0x178], !P4 ;  /* 0x00005e003c007a0c */ /* 0x000fe40006741270 */
[----:B------:R-:W-:Y:S01]  /*39cd0*/  ISETP.LT.AND P6, PT, R27, c[0x0][0x178], !P4 ;  /* 0x00005e001b007a0c */ /* 0x000fe200067c1270 */
[----:B------:R-:W-:Y:S01]  /*39ce0*/  IMAD.WIDE R48, R0, 0x2, R46 ;  /* 0x0000000200307825 */ /* 0x000fe200078e022e */
[----:B------:R-:W-:Y:S01]  /*39cf0*/  ISETP.LT.AND P4, PT, R23, c[0x0][0x178], !P4 ;  /* 0x00005e0017007a0c */ /* 0x000fe20006781270 */
[----:B------:R-:W4:Y:S01]  /*39d00*/  LDL.LU R40, [R1+0x13b0] ;  /* 0x0013b00001287983 */ /* 0x000f220000300800 */
[----:B------:R-:W-:Y:S01]  /*39d10*/  ISETP.LT.AND P5, PT, R56, c[0x0][0x178], !P1 ;  /* 0x00005e0038007a0c */ /* 0x000fe20004fa1270 */
[C---:B------:R-:W-:Y:S01]  /*39d20*/  IMAD.WIDE R4, R0.reuse, 0x2, R44 ;  /* 0x0000000200047825 */ /* 0x040fe200078e022c */
[----:B------:R-:W-:-:S03]  /*39d30*/  IADD3 R3, R0, c[0x0][0x198], RZ ;  /* 0x0000660000037a10 */ /* 0x000fc60007ffe0ff */
[----:B------:R-:W-:Y:S01]  /*39d40*/  IMAD.WIDE R6, R0, 0x2, R10 ;  /* 0x0000000200067825 */ /* 0x000fe200078e020a */
[----:B--2---:R-:W-:Y:S01]  /*39d50*/  PRMT R0, R57, 0x7632, R0 ;  /* 0x0000763239007816 */ /* 0x004fe20000000000 */
[----:B------:R0:W-:Y:S01]  /*39d60*/  @P2 STG.E.U16 [R48.64], R57 ;  /* 0x0000003930002986 */ /* 0x0001e2000c101506 */
[----:B------:R-:W-:-:S03]  /*39d70*/  ISETP.LT.AND P2, PT, R60, c[0x0][0x178], !P1 ;  /* 0x00005e003c007a0c */ /* 0x000fc60004f41270 */
[----:B0-----:R-:W2:Y:S01]  /*39d80*/  LDL.LU R57, [R1+0x184] ;  /* 0x0001840001397983 */ /* 0x001ea20000300800 */
[----:B------:R-:W-:-:S03]  /*39d90*/  IMAD.WIDE R48, R3, 0x2, R8 ;  /* 0x0000000203307825 */ /* 0x000fc600078e0208 */
[----:B------:R-:W2:Y:S01]  /*39da0*/  LDL.LU R51, [R1+0x13b4] ;  /* 0x0013b40001337983 */ /* 0x000ea20000300800 */
[----:B------:R-:W-:-:S03]  /*39db0*/  ISETP.GE.AND P3, PT, R53, c[0x0][0x17c], PT ;  /* 0x00005f0035007a0c */ /* 0x000fc60003f66270 */
[----:B---3--:R0:W-:Y:S01]  /*39dc0*/  @P6 STG.E.U16 [R4.64], R54 ;  /* 0x0000003604006986 */ /* 0x0081e2000c101506 */
[----:B------:R-:W-:-:S03]  /*39dd0*/  ISETP.LT.AND P6, PT, R27, c[0x0][0x178], !P1 ;  /* 0x00005e001b007a0c */ /* 0x000fc60004fc1270 */
[----:B------:R1:W-:Y:S04]  /*39de0*/  @P4 STG.E.U16 [R6.64], R61 ;  /* 0x0000003d06004986 */ /* 0x0003e8000c101506 */
[----:B------:R3:W-:Y:S01]  /*39df0*/  @P5 STG.E.U16 [R48.64], R32 ;  /* 0x0000002030005986 */ /* 0x0007e2000c101506 */
[----:B0-----:R-:W-:-:S04]  /*39e00*/  IMAD.WIDE R4, R3, 0x2, R46 ;  /* 0x0000000203047825 */ /* 0x001fc800078e022e */
[----:B-1----:R-:W-:Y:S01]  /*39e10*/  IMAD.WIDE R6, R3, 0x2, R44 ;  /* 0x0000000203067825 */ /* 0x002fe200078e022c */
[----:B---3--:R-:W-:Y:S01]  /*39e20*/  PRMT R32, R54, 0x7632, R32 ;  /* 0x0000763236207816 */ /* 0x008fe20000000020 */
[----:B------:R-:W-:Y:S04]  /*39e30*/  @P2 STG.E.U16 [R4.64], R0 ;  /* 0x0000000004002986 */ /* 0x000fe8000c101506 */
[----:B------:R0:W-:Y:S04]  /*39e40*/  @P6 STG.E.U16 [R6.64], R32 ;  /* 0x0000002006006986 */ /* 0x0001e8000c101506 */
[----:B------:R-:W3:Y:S01]  /*39e50*/  LDL.LU R54, [R1+0x2f4] ;  /* 0x0002f40001367983 */ /* 0x000ee20000300800 */
[----:B0-----:R-:W-:-:S03]  /*39e60*/  PRMT R32, R61, 0x7632, R32 ;  /* 0x000076323d207816 */ /* 0x001fc60000000020 */
[----:B------:R-:W3:Y:S01]  /*39e70*/  LDL.LU R61, [R1+0x204] ;  /* 0x00020400013d7983 */ /* 0x000ee20000300800 */
[----:B----4-:R-:W-:-:S03]  /*39e80*/  ISETP.GE.AND P2, PT, R50, c[0x0][0x17c], PT ;  /* 0x00005f0032007a0c */ /* 0x010fc60003f46270 */
[----:B------:R-:W4:Y:S01]  /*39e90*/  LDL.LU R50, [R1+0x13b8] ;  /* 0x0013b80001327983 */ /* 0x000f220000300800 */
[----:B------:R-:W-:Y:S02]  /*39ea0*/  ISETP.LT.AND P1, PT, R23, c[0x0][0x178], !P1 ;  /* 0x00005e0017007a0c */ /* 0x000fe40004f21270 */
[----:B------:R-:W-:Y:S02]  /*39eb0*/  ISETP.LT.AND P4, PT, R56, c[0x0][0x178], !P3 ;  /* 0x00005e0038007a0c */ /* 0x000fe40005f81270 */
[----:B------:R-:W-:Y:S02]  /*39ec0*/  ISETP.LT.AND P5, PT, R60, c[0x0][0x178], !P3 ;  /* 0x00005e003c007a0c */ /* 0x000fe40005fa1270 */
[C---:B------:R-:W-:Y:S01]  /*39ed0*/  IADD3 R0, R3.reuse, c[0x0][0x198], RZ ;  /* 0x0000660003007a10 */ /* 0x040fe20007ffe0ff */
[----:B------:R-:W-:-:S04]  /*39ee0*/  IMAD.WIDE R4, R3, 0x2, R10 ;  /* 0x0000000203047825 */ /* 0x000fc800078e020a */
[----:B------:R-:W-:-:S04]  /*39ef0*/  IMAD.WIDE R6, R0, 0x2, R8 ;  /* 0x0000000200067825 */ /* 0x000fc800078e0208 */
[C---:B------:R-:W-:Y:S01]  /*39f00*/  IMAD.WIDE R48, R0.reuse, 0x2, R46 ;  /* 0x0000000200307825 */ /* 0x040fe200078e022e */
[----:B------:R-:W-:Y:S01]  /*39f10*/  @P1 STG.E.U16 [R4.64], R32 ;  /* 0x0000002004001986 */ /* 0x000fe2000c101506 */
[----:B------:R-:W-:-:S03]  /*39f20*/  IADD3 R3, R0, c[0x0][0x198], RZ ;  /* 0x0000660000037a10 */ /* 0x000fc60007ffe0ff */
[----:B------:R0:W-:Y:S02]  /*39f30*/  @P4 STG.E.U16 [R6.64], R58 ;  /* 0x0000003a06004986 */ /* 0x0001e4000c101506 */
[C---:B0-----:R-:W-:Y:S02]  /*39f40*/  IMAD.WIDE R6, R0.reuse, 0x2, R44 ;  /* 0x0000000200067825 */ /* 0x041fe400078e022c */
[----:B------:R0:W-:Y:S02]  /*39f50*/  @P5 STG.E.U16 [R48.64], R55 ;  /* 0x0000003730005986 */ /* 0x0001e4000c101506 */
[----:B0-----:R-:W-:Y:S01]  /*39f60*/  IMAD.WIDE R48, R0, 0x2, R10 ;  /* 0x0000000200307825 */ /* 0x001fe200078e020a */
[----:B------:R-:W-:Y:S02]  /*39f70*/  PRMT R0, R58, 0x7632, R0 ;  /* 0x000076323a007816 */ /* 0x000fe40000000000 */
[----:B------:R-:W4:Y:S01]  /*39f80*/  LDL.LU R58, [R1+0x174] ;  /* 0x00017400013a7983 */ /* 0x000f220000300800 */
[----:B------:R-:W-:-:S02]  /*39f90*/  ISETP.GE.AND P0, PT, R52, c[0x0][0x17c], PT ;  /* 0x00005f0034007a0c */ /* 0x000fc40003f06270 */
[----:B------:R-:W-:Y:S02]  /*39fa0*/  ISETP.LT.AND P6, PT, R27, c[0x0][0x178], !P3 ;  /* 0x00005e001b007a0c */ /* 0x000fe40005fc1270 */
[----:B------:R-:W-:Y:S02]  /*39fb0*/  ISETP.LT.AND P3, PT, R23, c[0x0][0x178], !P3 ;  /* 0x00005e0017007a0c */ /* 0x000fe40005f61270 */
[----:B------:R-:W-:Y:S02]  /*39fc0*/  ISETP.LT.AND P4, PT, R56, c[0x0][0x178], !P0 ;  /* 0x00005e0038007a0c */ /* 0x000fe40004781270 */
[----:B------:R-:W-:Y:S01]  /*39fd0*/  ISETP.LT.AND P5, PT, R60, c[0x0][0x178], !P0 ;  /* 0x00005e003c007a0c */ /* 0x000fe200047a1270 */
[----:B------:R-:W-:Y:S01]  /*39fe0*/  IMAD.WIDE R4, R3, 0x2, R8 ;  /* 0x0000000203047825 */ /* 0x000fe200078e0208 */
[----:B------:R-:W-:-:S05]  /*39ff0*/  PRMT R32, R55, 0x7632, R32 ;  /* 0x0000763237207816 */ /* 0x000fca0000000020 */
[----:B--2---:R0:W-:Y:S04]  /*3a000*/  @P6 STG.E.U16 [R6.64], R57 ;  /* 0x0000003906006986 */ /* 0x0041e8000c101506 */
[----:B------:R-:W-:Y:S01]  /*3a010*/  @P3 STG.E.U16 [R48.64], R41 ;  /* 0x0000002930003986 */ /* 0x000fe2000c101506 */
[----:B------:R-:W-:-:S03]  /*3a020*/  ISETP.LT.AND P3, PT, R23, c[0x0][0x178], !P0 ;  /* 0x00005e0017007a0c */ /* 0x000fc60004761270 */
[----:B------:R1:W-:Y:S01]  /*3a030*/  @P4 STG.E.U16 [R4.64], R0 ;  /* 0x0000000004004986 */ /* 0x0003e2000c101506 */
[----:B------:R-:W-:Y:S01]  /*3a040*/  ISETP.LT.AND P4, PT, R27, c[0x0][0x178], !P0 ;  /* 0x00005e001b007a0c */ /* 0x000fe20004781270 */
[----:B0-----:R-:W-:Y:S01]  /*3a050*/  IMAD.WIDE R6, R3, 0x2, R46 ;  /* 0x0000000203067825 */ /* 0x001fe200078e022e */
[----:B------:R-:W-:-:S04]  /*3a060*/  ISETP.LT.AND P6, PT, R56, c[0x0][0x178], !P2 ;  /* 0x00005e0038007a0c */ /* 0x000fc800057c1270 */
[----:B------:R0:W-:Y:S01]  /*3a070*/  @P5 STG.E.U16 [R6.64], R32 ;  /* 0x0000002006005986 */ /* 0x0001e2000c101506 */
[----:B------:R-:W-:Y:S02]  /*3a080*/  ISETP.LT.AND P5, PT, R60, c[0x0][0x178], !P2 ;  /* 0x00005e003c007a0c */ /* 0x000fe400057a1270 */
[C---:B-1----:R-:W-:Y:S01]  /*3a090*/  IADD3 R0, R3.reuse, c[0x0][0x198], RZ ;  /* 0x0000660003007a10 */ /* 0x042fe20007ffe0ff */
[----:B------:R-:W-:Y:S01]  /*3a0a0*/  IMAD.WIDE R4, R3, 0x2, R44 ;  /* 0x0000000203047825 */ /* 0x000fe200078e022c */
[----:B------:R-:W-:Y:S02]  /*3a0b0*/  PRMT R36, R41, 0x7632, R36 ;  /* 0x0000763229247816 */ /* 0x000fe40000000024 */
[----:B------:R-:W-:Y:S01]  /*3a0c0*/  ISETP.GE.AND P1, PT, R40, c[0x0][0x17c], PT ;  /* 0x00005f0028007a0c */ /* 0x000fe20003f26270 */
[----:B------:R-:W-:Y:S01]  /*3a0d0*/  IMAD.WIDE R40, R0, 0x2, R8 ;  /* 0x0000000200287825 */ /* 0x000fe200078e0208 */
[----:B------:R-:W-:Y:S02]  /*3a0e0*/  ISETP.GE.AND P0, PT, R51, c[0x0][0x17c], PT ;  /* 0x00005f0033007a0c */ /* 0x000fe40003f06270 */
[----:B------:R-:W2:Y:S01]  /*3a0f0*/  LDL.LU R51, [R1+0x13bc] ;  /* 0x0013bc0001337983 */ /* 0x000ea20000300800 */
[----:B0-----:R-:W-:Y:S01]  /*3a100*/  PRMT R32, R57, 0x7632, R32 ;  /* 0x0000763239207816 */ /* 0x001fe20000000020 */
[----:B------:R-:W-:-:S02]  /*3a110*/  IMAD.WIDE R6, R3, 0x2, R10 ;  /* 0x0000000203067825 */ /* 0x000fc400078e020a */
[----:B------:R-:W2:Y:S02]  /*3a120*/  LDL.LU R55, [R1+0x2e4] ;  /* 0x0002e40001377983 */ /* 0x000ea40000300800 */
[----:B------:R-:W-:Y:S02]  /*3a130*/  IMAD.WIDE R48, R0, 0x2, R46 ;  /* 0x0000000200307825 */ /* 0x000fe400078e022e */
[----:B------:R0:W-:Y:S01]  /*3a140*/  @P4 STG.E.U16 [R4.64], R32 ;  /* 0x0000002004004986 */ /* 0x0001e2000c101506 */
[----:B------:R-:W-:-:S03]  /*3a150*/  ISETP.LT.AND P4, PT, R27, c[0x0][0x178], !P2 ;  /* 0x00005e001b007a0c */ /* 0x000fc60005781270 */
[----:B------:R1:W-:Y:S01]  /*3a160*/  @P3 STG.E.U16 [R6.64], R36 ;  /* 0x0000002406003986 */ /* 0x0003e2000c101506 */
[----:B------:R-:W-:-:S03]  /*3a170*/  ISETP.LT.AND P3, PT, R23, c[0x0][0x178], !P2 ;  /* 0x00005e0017007a0c */ /* 0x000fc60005761270 */
[----:B------:R-:W2:Y:S01]  /*3a180*/  LDL.LU R57, [R1+0x1b4] ;  /* 0x0001b40001397983 */ /* 0x000ea20000300800 */
[C---:B------:R-:W-:Y:S01]  /*3a190*/  IADD3 R3, R0.reuse, c[0x0][0x198], RZ ;  /* 0x0000660000037a10 */ /* 0x040fe20007ffe0ff */
[----:B0-----:R-:W-:-:S04]  /*3a1a0*/  IMAD.WIDE R4, R0, 0x2, R44 ;  /* 0x0000000200047825 */ /* 0x001fc800078e022c */
[----:B-1----:R-:W-:Y:S01]  /*3a1b0*/  IMAD.WIDE R6, R0, 0x2, R10 ;  /* 0x0000000200067825 */ /* 0x002fe200078e020a */
[----:B---3--:R-:W-:Y:S04]  /*3a1c0*/  @P6 STG.E.U16 [R40.64], R54 ;  /* 0x0000003628006986 */ /* 0x008fe8000c101506 */
[----:B------:R0:W-:Y:S01]  /*3a1d0*/  @P5 STG.E.U16 [R48.64], R61 ;  /* 0x0000003d30005986 */ /* 0x0001e2000c101506 */
[----:B------:R-:W-:Y:S02]  /*3a1e0*/  PRMT R36, R61, 0x7632, R36 ;  /* 0x000076323d247816 */ /* 0x000fe40000000024 */
[----:B----4-:R-:W-:Y:S02]  /*3a1f0*/  ISETP.GE.AND P2, PT, R50, c[0x0][0x17c], PT ;  /* 0x00005f0032007a0c */ /* 0x010fe40003f46270 */
[----:B------:R-:W3:Y:S04]  /*3a200*/  LDL.LU R50, [R1+0x13c0] ;  /* 0x0013c00001327983 */ /* 0x000ee80000300800 */
[----:B0-----:R-:W4:Y:S01]  /*3a210*/  LDL.LU R61, [R1+0x164] ;  /* 0x00016400013d7983 */ /* 0x001f220000300800 */
[----:B------:R-:W-:-:S02]  /*3a220*/  ISETP.LT.AND P6, PT, R56, c[0x0][0x178], !P1 ;  /* 0x00005e0038007a0c */ /* 0x000fc40004fc1270 */
[----:B------:R-:W-:Y:S01]  /*3a230*/  ISETP.LT.AND P5, PT, R60, c[0x0][0x178], !P1 ;  /* 0x00005e003c007a0c */ /* 0x000fe20004fa1270 */
[----:B------:R-:W-:Y:S01]  /*3a240*/  IMAD.WIDE R40, R3, 0x2, R8 ;  /* 0x0000000203287825 */ /* 0x000fe200078e0208 */
[----:B------:R-:W-:-:S03]  /*3a250*/  PRMT R32, R54, 0x7632, R32 ;  /* 0x0000763236207816 */ /* 0x000fc60000000020 */
[----:B------:R-:W-:Y:S01]  /*3a260*/  IMAD.WIDE R48, R3, 0x2, R46 ;  /* 0x0000000203307825 */ /* 0x000fe200078e022e */
[----:B------:R-:W-:Y:S04]  /*3a270*/  @P4 STG.E.U16 [R4.64], R58 ;  /* 0x0000003a04004986 */ /* 0x000fe8000c101506 */
[----:B------:R-:W-:Y:S04]  /*3a280*/  @P3 STG.E.U16 [R6.64], R37 ;  /* 0x0000002506003986 */ /* 0x000fe8000c101506 */
[----:B------:R-:W-:Y:S04]  /*3a290*/  @P6 STG.E.U16 [R40.64], R32 ;  /* 0x0000002028006986 */ /* 0x000fe8000c101506 */
[----:B------:R0:W-:Y:S04]  /*3a2a0*/  @P5 STG.E.U16 [R48.64], R36 ;  /* 0x0000002430005986 */ /* 0x0001e8000c101506 */
[----:B0-----:R-:W3:Y:S01]  /*3a2b0*/  LDL.LU R49, [R1+0x13c4] ;  /* 0x0013c40001317983 */ /* 0x001ee20000300800 */
[----:B------:R-:W-:-:S02]  /*3a2c0*/  ISETP.LT.AND P4, PT, R27, c[0x0][0x178], !P1 ;  /* 0x00005e001b007a0c */ /* 0x000fc40004f81270 */
[----:B------:R-:W-:Y:S01]  /*3a2d0*/  ISETP.LT.AND P3, PT, R23, c[0x0][0x178], !P1 ;  /* 0x00005e0017007a0c */ /* 0x000fe20004f61270 */
[C---:B------:R-:W-:Y:S01]  /*3a2e0*/  IMAD.WIDE R4, R3.reuse, 0x2, R44 ;  /* 0x0000000203047825 */ /* 0x040fe200078e022c */
[----:B------:R-:W-:Y:S01]  /*3a2f0*/  PRMT R36, R58, 0x7632, R36 ;  /* 0x000076323a247816 */ /* 0x000fe20000000024 */
[----:B------:R-:W3:Y:S01]  /*3a300*/  LDL.LU R59, [R1+0x304] ;  /* 0x00030400013b7983 */ /* 0x000ee20000300800 */
[----:B------:R-:W-:Y:S01]  /*3a310*/  ISETP.LT.AND P5, PT, R56, c[0x0][0x178], !P0 ;  /* 0x00005e0038007a0c */ /* 0x000fe200047a1270 */
[----:B------:R-:W-:Y:S01]  /*3a320*/  IMAD.WIDE R6, R3, 0x2, R10 ;  /* 0x0000000203067825 */ /* 0x000fe200078e020a */
[----:B------:R-:W-:Y:S01]  /*3a330*/  ISETP.LT.AND P6, PT, R60, c[0x0][0x178], !P0 ;  /* 0x00005e003c007a0c */ /* 0x000fe200047c1270 */
[----:B------:R-:W3:Y:S01]  /*3a340*/  LDL.LU R58, [R1+0x264] ;  /* 0x00026400013a7983 */ /* 0x000ee20000300800 */
[----:B------:R-:W-:Y:S02]  /*3a350*/  PRMT R32, R37, 0x7632, R32 ;  /* 0x0000763225207816 */ /* 0x000fe40000000020 */
[----:B------:R-:W-:Y:S01]  /*3a360*/  IADD3 R0, R3, c[0x0][0x198], RZ ;  /* 0x0000660003007a10 */ /* 0x000fe20007ffe0ff */
[----:B------:R0:W-:Y:S01]  /*3a370*/  @P4 STG.E.U16 [R4.64], R36 ;  /* 0x0000002404004986 */ /* 0x0001e2000c101506 */
[----:B------:R-:W-:-:S02]  /*3a380*/  ISETP.LT.AND P4, PT, R27, c[0x0][0x178], !P0 ;  /* 0x00005e001b007a0c */ /* 0x000fc40004781270 */
[----:B------:R-:W-:Y:S01]  /*3a390*/  ISETP.LT.AND P0, PT, R23, c[0x0][0x178], !P0 ;  /* 0x00005e0017007a0c */ /* 0x000fe20004701270 */
[----:B------:R1:W-:Y:S01]  /*3a3a0*/  @P3 STG.E.U16 [R6.64], R32 ;  /* 0x0000002006003986 */ /* 0x0003e2000c101506 */
[----:B------:R-:W-:Y:S02]  /*3a3b0*/  ISETP.LT.AND P3, PT, R56, c[0x0][0x178], !P2 ;  /* 0x00005e0038007a0c */ /* 0x000fe40005761270 */
[C---:B------:R-:W-:Y:S01]  /*3a3c0*/  IADD3 R3, R0.reuse, c[0x0][0x198], RZ ;  /* 0x0000660000037a10 */ /* 0x040fe20007ffe0ff */
[----:B------:R-:W3:Y:S01]  /*3a3d0*/  LDL.LU R48, [R1+0x13c8] ;  /* 0x0013c80001307983 */ /* 0x000ee20000300800 */
[----:B0-----:R-:W-:-:S04]  /*3a3e0*/  IMAD.WIDE R4, R0, 0x2, R8 ;  /* 0x0000000200047825 */ /* 0x001fc800078e0208 */
[C---:B------:R-:W-:Y:S01]  /*3a3f0*/  IMAD.WIDE R36, R0.reuse, 0x2, R46 ;  /* 0x0000000200247825 */ /* 0x040fe200078e022e */
[----:B--2---:R0:W-:Y:S01]  /*3a400*/  @P5 STG.E.U16 [R4.64], R55 ;  /* 0x0000003704005986 */ /* 0x0041e2000c101506 */
[----:B-1----:R-:W-:Y:S02]  /*3a410*/  PRMT R32, R55, 0x7632, R32 ;  /* 0x0000763237207816 */ /* 0x002fe40000000020 */
[C---:B------:R-:W-:Y:S01]  /*3a420*/  IMAD.WIDE R6, R0.reuse, 0x2, R10 ;  /* 0x0000000200067825 */ /* 0x040fe200078e020a */
[----:B------:R1:W-:Y:S03]  /*3a430*/  @P6 STG.E.U16 [R36.64], R57 ;  /* 0x0000003924006986 */ /* 0x0003e6000c101506 */
[----:B0-----:R-:W-:Y:S01]  /*3a440*/  IMAD.WIDE R4, R0, 0x2, R44 ;  /* 0x0000000200047825 */ /* 0x001fe200078e022c */
[----:B------:R-:W2:Y:S03]  /*3a450*/  LDL.LU R55, [R1+0x194] ;  /* 0x0001940001377983 */ /* 0x000ea60000300800 */
[----:B-1----:R-:W-:Y:S01]  /*3a460*/  IMAD.WIDE R36, R3, 0x2, R8 ;  /* 0x0000000203247825 */ /* 0x002fe200078e0208 */
[----:B------:R-:W-:Y:S01]  /*3a470*/  PRMT R0, R57, 0x7632, R0 ;  /* 0x0000763239007816 */ /* 0x000fe20000000000 */
[----:B----4-:R-:W-:Y:S04]  /*3a480*/  @P4 STG.E.U16 [R4.64], R61 ;  /* 0x0000003d04004986 */ /* 0x010fe8000c101506 */
[----:B------:R-:W-:Y:S04]  /*3a490*/  @P0 STG.E.U16 [R6.64], R33 ;  /* 0x0000002106000986 */ /* 0x000fe8000c101506 */
[----:B------:R0:W-:Y:S02]  /*3a4a0*/  @P3 STG.E.U16 [R36.64], R32 ;  /* 0x0000002024003986 */ /* 0x0001e4000c101506 */
[----:B0-----:R-:W-:-:S02]  /*3a4b0*/  PRMT R32, R61, 0x7632, R32 ;  /* 0x000076323d207816 */ /* 0x001fc40000000020 */
[----:B------:R-:W4:Y:S04]  /*3a4c0*/  LDL.LU R61, [R1+0xa4] ;  /* 0x0000a400013d7983 */ /* 0x000f280000300800 */
[----:B------:R-:W4:Y:S04]  /*3a4d0*/  LDL.LU R37, [R1+0x13cc] ;  /* 0x0013cc0001257983 */ /* 0x000f280000300800 */
[----:B------:R-:W4:Y:S04]  /*3a4e0*/  LDL.LU R54, [R1+0x248] ;  /* 0x0002480001367983 */ /* 0x000f280000300800 */
[----:B------:R-:W4:Y:S01]  /*3a4f0*/  LDL.LU R57, [R1+0x1a8] ;  /* 0x0001a80001397983 */ /* 0x000f220000300800 */
[----:B---3--:R-:W-:-:S03]  /*3a500*/  ISETP.GE.AND P0, PT, R49, c[0x0][0x17c], PT ;  /* 0x00005f0031007a0c */ /* 0x008fc60003f06270 */
[----:B------:R-:W3:Y:S01]  /*3a510*/  LDL.LU R49, [R1+0x13d0] ;  /* 0x0013d00001317983 */ /* 0x000ee20000300800 */
[----:B------:R-:W-:Y:S02]  /*3a520*/  ISETP.LT.AND P6, PT, R60, c[0x0][0x178], !P2 ;  /* 0x00005e003c007a0c */ /* 0x000fe400057c1270 */
[----:B------:R-:W-:Y:S01]  /*3a530*/  ISETP.LT.AND P4, PT, R27, c[0x0][0x178], !P2 ;  /* 0x00005e001b007a0c */ /* 0x000fe20005781270 */
[----:B------:R-:W-:Y:S01]  /*3a540*/  IMAD.WIDE R4, R3, 0x2, R46 ;  /* 0x0000000203047825 */ /* 0x000fe200078e022e */
[----:B------:R-:W-:Y:S02]  /*3a550*/  ISETP.GE.AND P1, PT, R51, c[0x0][0x17c], PT ;  /* 0x00005f0033007a0c */ /* 0x000fe40003f26270 */
[----:B------:R-:W-:Y:S01]  /*3a560*/  ISETP.LT.AND P2, PT, R23, c[0x0][0x178], !P2 ;  /* 0x00005e0017007a0c */ /* 0x000fe20005741270 */
[----:B------:R-:W-:Y:S01]  /*3a570*/  IMAD.WIDE R6, R3, 0x2, R44 ;  /* 0x0000000203067825 */ /* 0x000fe200078e022c */
[----:B------:R-:W-:-:S05]  /*3a580*/  ISETP.LT.AND P3, PT, R56, c[0x0][0x178], !P1 ;  /* 0x00005e0038007a0c */ /* 0x000fca0004f61270 */
[----:B------:R0:W-:Y:S01]  /*3a590*/  @P6 STG.E.U16 [R4.64], R0 ;  /* 0x0000000004006986 */ /* 0x0001e2000c101506 */
[----:B------:R-:W-:-:S03]  /*3a5a0*/  ISETP.LT.AND P6, PT, R60, c[0x0][0x178], !P1 ;  /* 0x00005e003c007a0c */ /* 0x000fc60004fc1270 */
[----:B------:R1:W-:Y:S01]  /*3a5b0*/  @P4 STG.E.U16 [R6.64], R32 ;  /* 0x0000002006004986 */ /* 0x0003e2000c101506 */
[----:B------:R-:W-:Y:S02]  /*3a5c0*/  ISETP.LT.AND P4, PT, R27, c[0x0][0x178], !P1 ;  /* 0x00005e001b007a0c */ /* 0x000fe40004f81270 */
[----:B------:R-:W-:Y:S02]  /*3a5d0*/  ISETP.LT.AND P1, PT, R23, c[0x0][0x178], !P1 ;  /* 0x00005e0017007a0c */ /* 0x000fe40004f21270 */
[C---:B0-----:R-:W-:Y:S01]  /*3a5e0*/  IADD3 R0, R3.reuse, c[0x0][0x198], RZ ;  /* 0x0000660003007a10 */ /* 0x041fe20007ffe0ff */
[----:B------:R-:W-:Y:S01]  /*3a5f0*/  IMAD.WIDE R4, R3, 0x2, R10 ;  /* 0x0000000203047825 */ /* 0x000fe200078e020a */
[----:B------:R-:W-:-:S03]  /*3a600*/  PRMT R36, R33, 0x7632, R36 ;  /* 0x0000763221247816 */ /* 0x000fc60000000024 */
[C---:B-1----:R-:W-:Y:S02]  /*3a610*/  IMAD.WIDE R6, R0.reuse, 0x2, R8 ;  /* 0x0000000200067825 */ /* 0x042fe400078e0208 */
[----:B------:R0:W-:Y:S02]  /*3a620*/  @P2 STG.E.U16 [R4.64], R36 ;  /* 0x0000002404002986 */ /* 0x0001e4000c101506 */
[C---:B------:R-:W-:Y:S02]  /*3a630*/  IMAD.WIDE R32, R0.reuse, 0x2, R46 ;  /* 0x0000000200207825 */ /* 0x040fe400078e022e */
[----:B------:R1:W-:Y:S04]  /*3a640*/  @P3 STG.E.U16 [R6.64], R59 ;  /* 0x0000003b06003986 */ /* 0x0003e8000c101506 */
[----:B------:R2:W-:Y:S01]  /*3a650*/  @P6 STG.E.U16 [R32.64], R58 ;  /* 0x0000003a20006986 */ /* 0x0005e2000c101506 */
[----:B0-----:R-:W-:-:S04]  /*3a660*/  IMAD.WIDE R4, R0, 0x2, R44 ;  /* 0x0000000200047825 */ /* 0x001fc800078e022c */
[----:B-1----:R-:W-:Y:S01]  /*3a670*/  IMAD.WIDE R6, R0, 0x2, R10 ;  /* 0x0000000200067825 */ /* 0x002fe200078e020a */
[----:B--2---:R0:W-:Y:S01]  /*3a680*/  @P4 STG.E.U16 [R4.64], R55 ;  /* 0x0000003704004986 */ /* 0x0041e2000c101506 */
[----:B------:R-:W-:-:S04]  /*3a690*/  ISETP.GE.AND P5, PT, R50, c[0x0][0x17c], PT ;  /* 0x00005f0032007a0c */ /* 0x000fc80003fa6270 */
[----:B------:R-:W-:Y:S02]  /*3a6a0*/  ISETP.LT.AND P3, PT, R56, c[0x0][0x178], !P5 ;  /* 0x00005e0038007a0c */ /* 0x000fe40006f61270 */
[----:B------:R-:W-:Y:S02]  /*3a6b0*/  IADD3 R3, R0, c[0x0][0x198], RZ ;  /* 0x0000660000037a10 */ /* 0x000fe40007ffe0ff */
[----:B------:R-:W-:Y:S02]  /*3a6c0*/  ISETP.GE.AND P2, PT, R48, c[0x0][0x17c], PT ;  /* 0x00005f0030007a0c */ /* 0x000fe40003f46270 */
[----:B------:R-:W-:Y:S01]  /*3a6d0*/  ISETP.LT.AND P6, PT, R60, c[0x0][0x178], !P5 ;  /* 0x00005e003c007a0c */ /* 0x000fe20006fc1270 */
[----:B------:R-:W-:Y:S01]  /*3a6e0*/  IMAD.WIDE R32, R3, 0x2, R8 ;  /* 0x0000000203207825 */ /* 0x000fe200078e0208 */
[----:B------:R-:W-:Y:S02]  /*3a6f0*/  PRMT R0, R59, 0x7632, R0 ;  /* 0x000076323b007816 */ /* 0x000fe40000000000 */
[----:B------:R-:W-:Y:S01]  /*3a700*/  PRMT R40, R55, 0x7632, R40 ;  /* 0x0000763237287816 */ /* 0x000fe20000000028 */
[----:B0-----:R-:W-:Y:S01]  /*3a710*/  IMAD.WIDE R4, R3, 0x2, R46 ;  /* 0x0000000203047825 */ /* 0x001fe200078e022e */
[----:B------:R-:W-:Y:S01]  /*3a720*/  ISETP.LT.AND P4, PT, R56, c[0x0][0x178], !P0 ;  /* 0x00005e0038007a0c */ /* 0x000fe20004781270 */
[----:B----4-:R0:W-:Y:S02]  /*3a730*/  @P1 STG.E.U16 [R6.64], R61 ;  /* 0x0000003d06001986 */ /* 0x0101e4000c101506 */
[----:B0-----:R-:W-:-:S02]  /*3a740*/  PRMT R6, R58, 0x7632, R6 ;  /* 0x000076323a067816 */ /* 0x001fc40000000006 */
[----:B------:R-:W2:Y:S04]  /*3a750*/  LDL.LU R58, [R1+0x188] ;  /* 0x00018800013a7983 */ /* 0x000ea80000300800 */
[----:B------:R-:W4:Y:S04]  /*3a760*/  LDL.LU R48, [R1+0x13d4] ;  /* 0x0013d40001307983 */ /* 0x000f280000300800 */
[----:B------:R0:W-:Y:S01]  /*3a770*/  @P3 STG.E.U16 [R32.64], R0 ;  /* 0x0000000020003986 */ /* 0x0001e2000c101506 */
[----:B------:R-:W-:Y:S02]  /*3a780*/  ISETP.LT.AND P3, PT, R27, c[0x0][0x178], !P5 ;  /* 0x00005e001b007a0c */ /* 0x000fe40006f61270 */
[----:B------:R-:W-:Y:S01]  /*3a790*/  ISETP.LT.AND P5, PT, R23, c[0x0][0x178], !P5 ;  /* 0x00005e0017007a0c */ /* 0x000fe20006fa1270 */
[----:B------:R-:W4:Y:S01]  /*3a7a0*/  LDL.LU R55, [R1+0x2f8] ;  /* 0x0002f80001377983 */ /* 0x000f220000300800 */
[----:B------:R-:W-:-:S03]  /*3a7b0*/  PRMT R41, R61, 0x7632, R41 ;  /* 0x000076323d297816 */ /* 0x000fc60000000029 */
[----:B------:R1:W-:Y:S01]  /*3a7c0*/  @P6 STG.E.U16 [R4.64], R6 ;  /* 0x0000000604006986 */ /* 0x0003e2000c101506 */
[----:B------:R-:W-:-:S03]  /*3a7d0*/  ISETP.LT.AND P6, PT, R60, c[0x0][0x178], !P0 ;  /* 0x00005e003c007a0c */ /* 0x000fc600047c1270 */
[----:B------:R-:W4:Y:S01]  /*3a7e0*/  LDL.LU R61, [R1+0x208] ;  /* 0x00020800013d7983 */ /* 0x000f220000300800 */
[----:B0-----:R-:W-:Y:S02]  /*3a7f0*/  IADD3 R0, R3, c[0x0][0x198], RZ ;  /* 0x0000660003007a10 */ /* 0x001fe40007ffe0ff */
[----:B------:R-:W-:-:S03]  /*3a800*/  ISETP.GE.AND P1, PT, R37, c[0x0][0x17c], PT ;  /* 0x00005f0025007a0c */ /* 0x000fc60003f26270 */
[----:B------:R-:W-:-:S04]  /*3a810*/  IMAD.WIDE R32, R0, 0x2, R8 ;  /* 0x0000000200207825 */ /* 0x000fc800078e0208 */
[----:B-1----:R-:W-:-:S04]  /*3a820*/  IMAD.WIDE R4, R3, 0x2, R44 ;  /* 0x0000000203047825 */ /* 0x002fc800078e022c */
[----:B------:R-:W-:Y:S01]  /*3a830*/  IMAD.WIDE R6, R3, 0x2, R10 ;  /* 0x0000000203067825 */ /* 0x000fe200078e020a */
[----:B------:R-:W-:Y:S03]  /*3a840*/  @P3 STG.E.U16 [R4.64], R40 ;  /* 0x0000002804003986 */ /* 0x000fe6000c101506 */
[----:B------:R-:W-:Y:S01]  /*3a850*/  IMAD.WIDE R36, R0, 0x2, R46 ;  /* 0x0000000200247825 */ /* 0x000fe200078e022e */
[----:B------:R0:W-:Y:S01]  /*3a860*/  @P5 STG.E.U16 [R6.64], R41 ;  /* 0x0000002906005986 */ /* 0x0001e2000c101506 */
[----:B------:R-:W-:-:S03]  /*3a870*/  ISETP.LT.AND P3, PT, R23, c[0x0][0x178], !P0 ;  /* 0x00005e0017007a0c */ /* 0x000fc60004761270 */
[----:B------:R-:W-:Y:S01]  /*3a880*/  @P4 STG.E.U16 [R32.64], R54 ;  /* 0x0000003620004986 */ /* 0x000fe2000c101506 */
[----:B------:R-:W-:Y:S02]  /*3a890*/  ISETP.LT.AND P4, PT, R27, c[0x0][0x178], !P0 ;  /* 0x00005e001b007a0c */ /* 0x000fe40004781270 */
[----:B---3--:R-:W-:Y:S01]  /*3a8a0*/  ISETP.GE.AND P0, PT, R49, c[0x0][0x17c], PT ;  /* 0x00005f0031007a0c */ /* 0x008fe20003f06270 */
[----:B------:R1:W-:Y:S01]  /*3a8b0*/  @P6 STG.E.U16 [R36.64], R57 ;  /* 0x0000003924006986 */ /* 0x0003e2000c101506 */
[----:B0-----:R-:W-:-:S03]  /*3a8c0*/  PRMT R41, R57, 0x7632, R41 ;  /* 0x0000763239297816 */ /* 0x001fc60000000029 */
[----:B------:R-:W3:Y:S04]  /*3a8d0*/  LDL.LU R49, [R1+0x13d8] ;  /* 0x0013d80001317983 */ /* 0x000ee80000300800 */
[----:B-1----:R-:W3:Y:S01]  /*3a8e0*/  LDL.LU R57, [R1+0x178] ;  /* 0x0001780001397983 */ /* 0x002ee20000300800 */
[----:B------:R-:W-:Y:S02]  /*3a8f0*/  ISETP.LT.AND P6, PT, R56, c[0x0][0x178], !P2 ;  /* 0x00005e0038007a0c */ /* 0x000fe400057c1270 */
[----:B------:R-:W-:Y:S01]  /*3a900*/  ISETP.LT.AND P5, PT, R60, c[0x0][0x178], !P2 ;  /* 0x00005e003c007a0c */ /* 0x000fe200057a1270 */
[C---:B------:R-:W-:Y:S01]  /*3a910*/  IMAD.WIDE R4, R0.reuse, 0x2, R44 ;  /* 0x0000000200047825 */ /* 0x040fe200078e022c */
[----:B------:R-:W-:Y:S02]  /*3a920*/  IADD3 R3, R0, c[0x0][0x198], RZ ;  /* 0x0000660000037a10 */ /* 0x000fe40007ffe0ff */
[----:B------:R-:W-:Y:S01]  /*3a930*/  PRMT R40, R54, 0x7632, R40 ;  /* 0x0000763236287816 */ /* 0x000fe20000000028 */
[----:B------:R-:W-:-:S04]  /*3a940*/  IMAD.WIDE R6, R0, 0x2, R10 ;  /* 0x0000000200067825 */ /* 0x000fc800078e020a */
[----:B------:R-:W-:-:S04]  /*3a950*/  IMAD.WIDE R32, R3, 0x2, R8 ;  /* 0x0000000203207825 */ /* 0x000fc800078e0208 */
[C---:B------:R-:W-:Y:S01]  /*3a960*/  IMAD.WIDE R36, R3.reuse, 0x2, R46 ;  /* 0x0000000203247825 */ /* 0x040fe200078e022e */
[----:B------:R-:W-:Y:S01]  /*3a970*/  IADD3 R0, R3, c[0x0][0x198], RZ ;  /* 0x0000660003007a10 */ /* 0x000fe20007ffe0ff */
[----:B--2---:R0:W-:Y:S01]  /*3a980*/  @P4 STG.E.U16 [R4.64], R58 ;  /* 0x0000003a04004986 */ /* 0x0041e2000c101506 */
[----:B------:R-:W-:-:S03]  /*3a990*/  ISETP.LT.AND P4, PT, R27, c[0x0][0x178], !P2 ;  /* 0x00005e001b007a0c */ /* 0x000fc60005781270 */
[----:B------:R-:W-:Y:S01]  /*3a9a0*/  @P3 STG.E.U16 [R6.64], R42 ;  /* 0x0000002a06003986 */ /* 0x000fe2000c101506 */
[----:B------:R-:W-:-:S03]  /*3a9b0*/  ISETP.LT.AND P3, PT, R23, c[0x0][0x178], !P2 ;  /* 0x00005e0017007a0c */ /* 0x000fc60005761270 */
[----:B------:R1:W-:Y:S04]  /*3a9c0*/  @P6 STG.E.U16 [R32.64], R40 ;  /* 0x0000002820006986 */ /* 0x0003e8000c101506 */
[----:B------:R2:W-:Y:S01]  /*3a9d0*/  @P5 STG.E.U16 [R36.64], R41 ;  /* 0x0000002924005986 */ /* 0x0005e2000c101506 */
[----:B------:R-:W-:Y:S01]  /*3a9e0*/  ISETP.LT.AND P5, PT, R56, c[0x0][0x178], !P1 ;  /* 0x00005e0038007a0c */ /* 0x000fe20004fa1270 */
[C---:B0-----:R-:W-:Y:S01]  /*3a9f0*/  IMAD.WIDE R4, R3.reuse, 0x2, R44 ;  /* 0x0000000203047825 */ /* 0x041fe200078e022c */
[----:B------:R-:W-:Y:S02]  /*3aa00*/  ISETP.LT.AND P6, PT, R60, c[0x0][0x178], !P1 ;  /* 0x00005e003c007a0c */ /* 0x000fe40004fc1270 */
[----:B----4-:R-:W-:Y:S02]  /*3aa10*/  ISETP.GE.AND P2, PT, R48, c[0x0][0x17c], PT ;  /* 0x00005f0030007a0c */ /* 0x010fe40003f46270 */
[----:B------:R-:W4:Y:S01]  /*3aa20*/  LDL.LU R48, [R1+0x13dc] ;  /* 0x0013dc0001307983 */ /* 0x000f220000300800 */
[----:B-1----:R-:W-:Y:S01]  /*3aa30*/  PRMT R32, R58, 0x7632, R32 ;  /* 0x000076323a207816 */ /* 0x002fe20000000020 */
[----:B------:R-:W-:-:S02]  /*3aa40*/  IMAD.WIDE R6, R3, 0x2, R10 ;  /* 0x0000000203067825 */ /* 0x000fc400078e020a */
[----:B------:R-:W4:Y:S01]  /*3aa50*/  LDL.LU R54, [R1+0x2e8] ;  /* 0x0002e80001367983 */ /* 0x000f220000300800 */
[----:B--2---:R-:W-:-:S03]  /*3aa60*/  PRMT R36, R42, 0x7632, R36 ;  /* 0x000076322a247816 */ /* 0x004fc60000000024 */
[----:B------:R0:W-:Y:S04]  /*3aa70*/  @P4 STG.E.U16 [R4.64], R32 ;  /* 0x0000002004004986 */ /* 0x0001e8000c101506 */
[----:B------:R1:W-:Y:S01]  /*3aa80*/  @P3 STG.E.U16 [R6.64], R36 ;  /* 0x0000002406003986 */ /* 0x0003e2000c101506 */
[----:B0-----:R-:W-:-:S04]  /*3aa90*/  IMAD.WIDE R4, R0, 0x2, R8 ;  /* 0x0000000200047825 */ /* 0x001fc800078e0208 */
[C---:B------:R-:W-:Y:S01]  /*3aaa0*/  IMAD.WIDE R32, R0.reuse, 0x2, R46 ;  /* 0x0000000200207825 */ /* 0x040fe200078e022e */
[----:B------:R0:W-:Y:S01]  /*3aab0*/  @P5 STG.E.U16 [R4.64], R55 ;  /* 0x0000003704005986 */ /* 0x0001e2000c101506 */
[----:B-1----:R-:W-:Y:S02]  /*3aac0*/  PRMT R36, R55, 0x7632, R36 ;  /* 0x0000763237247816 */ /* 0x002fe40000000024 */
[C---:B------:R-:W-:Y:S01]  /*3aad0*/  IADD3 R3, R0.reuse, c[0x0][0x198], RZ ;  /* 0x0000660000037a10 */ /* 0x040fe20007ffe0ff */
[----:B------:R-:W-:Y:S01]  /*3aae0*/  IMAD.WIDE R6, R0, 0x2, R10 ;  /* 0x0000000200067825 */ /* 0x000fe200078e020a */
[----:B------:R1:W-:Y:S01]  /*3aaf0*/  @P6 STG.E.U16 [R32.64], R61 ;  /* 0x0000003d20006986 */ /* 0x0003e2000c101506 */
[----:B------:R-:W-:-:S03]  /*3ab00*/  ISETP.LT.AND P4, PT, R27, c[0x0][0x178], !P1 ;  /* 0x00005e001b007a0c */ /* 0x000fc60004f81270 */
[----:B0-----:R-:W2:Y:S01]  /*3ab10*/  LDL.LU R55, [R1+0x1b8] ;  /* 0x0001b80001377983 */ /* 0x001ea20000300800 */
[----:B------:R-:W-:Y:S01]  /*3ab20*/  IMAD.WIDE R4, R0, 0x2, R44 ;  /* 0x0000000200047825 */ /* 0x000fe200078e022c */
[----:B------:R-:W-:Y:S02]  /*3ab30*/  PRMT R0, R61, 0x7632, R0 ;  /* 0x000076323d007816 */ /* 0x000fe40000000000 */
[----:B------:R-:W2:Y:S01]  /*3ab40*/  LDL.LU R37, [R1+0x13e0] ;  /* 0x0013e00001257983 */ /* 0x000ea20000300800 */
[----:B------:R-:W-:-:S03]  /*3ab50*/  ISETP.LT.AND P1, PT, R23, c[0x0][0x178], !P1 ;  /* 0x00005e0017007a0c */ /* 0x000fc60004f21270 */
[----:B-1----:R-:W2:Y:S01]  /*3ab60*/  LDL.LU R61, [R1+0x168] ;  /* 0x00016800013d7983 */ /* 0x002ea20000300800 */
[----:B------:R-:W-:Y:S01]  /*3ab70*/  ISETP.LT.AND P3, PT, R56, c[0x0][0x178], !P0 ;  /* 0x00005e0038007a0c */ /* 0x000fe20004761270 */
[----:B------:R-:W-:Y:S02]  /*3ab80*/  IMAD.WIDE R32, R3, 0x2, R8 ;  /* 0x0000000203207825 */ /* 0x000fe400078e0208 */
[----:B---3--:R-:W-:Y:S06]  /*3ab90*/  @P4 STG.E.U16 [R4.64], R57 ;  /* 0x0000003904004986 */ /* 0x008fec000c101506 */
[----:B------:R-:W-:Y:S04]  /*3aba0*/  @P1 STG.E.U16 [R6.64], R38 ;  /* 0x0000002606001986 */ /* 0x000fe8000c101506 */
[----:B------:R0:W-:Y:S02]  /*3abb0*/  @P3 STG.E.U16 [R32.64], R36 ;  /* 0x0000002420003986 */ /* 0x0001e4000c101506 */
[----:B0-----:R-:W-:-:S02]  /*3abc0*/  PRMT R32, R57, 0x7632, R32 ;  /* 0x0000763239207816 */ /* 0x001fc40000000020 */
[----:B------:R-:W3:Y:S04]  /*3abd0*/  LDL.LU R36, [R1+0x13e4] ;  /* 0x0013e40001247983 */ /* 0x000ee80000300800 */
[----:B------:R-:W3:Y:S04]  /*3abe0*/  LDL.LU R57, [R1+0x308] ;  /* 0x0003080001397983 */ /* 0x000ee80000300800 */
[----:B------:R-:W3:Y:S04]  /*3abf0*/  LDL.LU R58, [R1+0x268] ;  /* 0x00026800013a7983 */ /* 0x000ee80000300800 */
[----:B------:R-:W3:Y:S01]  /*3ac00*/  LDL.LU R42, [R1+0x13e8] ;  /* 0x0013e800012a7983 */ /* 0x000ee20000300800 */
[----:B------:R-:W-:-:S02]  /*3ac10*/  ISETP.LT.AND P6, PT, R60, c[0x0][0x178], !P0 ;  /* 0x00005e003c007a0c */ /* 0x000fc400047c1270 */
[----:B------:R-:W-:Y:S01]  /*3ac20*/  ISETP.LT.AND P4, PT, R27, c[0x0][0x178], !P0 ;  /* 0x00005e001b007a0c */ /* 0x000fe20004781270 */
[----:B------:R-:W-:Y:S01]  /*3ac30*/  IMAD.WIDE R4, R3, 0x2, R46 ;  /* 0x0000000203047825 */ /* 0x000fe200078e022e */
[----:B------:R-:W-:Y:S02]  /*3ac40*/  ISETP.LT.AND P0, PT, R23, c[0x0][0x178], !P0 ;  /* 0x00005e0017007a0c */ /* 0x000fe40004701270 */
[----:B------:R-:W-:Y:S01]  /*3ac50*/  ISETP.LT.AND P3, PT, R56, c[0x0][0x178], !P2 ;  /* 0x00005e0038007a0c */ /* 0x000fe20005761270 */
[----:B------:R-:W-:Y:S01]  /*3ac60*/  IMAD.WIDE R6, R3, 0x2, R44 ;  /* 0x0000000203067825 */ /* 0x000fe200078e022c */
[----:B------:R-:W-:-:S05]  /*3ac70*/  PRMT R38, R38, 0x7632, R38 ;  /* 0x0000763226267816 */ /* 0x000fca0000000026 */
[----:B------:R0:W-:Y:S01]  /*3ac80*/  @P6 STG.E.U16 [R4.64], R0 ;  /* 0x0000000004006986 */ /* 0x0001e2000c101506 */
[----:B------:R-:W-:-:S03]  /*3ac90*/  ISETP.LT.AND P6, PT, R60, c[0x0][0x178], !P2 ;  /* 0x00005e003c007a0c */ /* 0x000fc600057c1270 */
[----:B------:R1:W-:Y:S01]  /*3aca0*/  @P4 STG.E.U16 [R6.64], R32 ;  /* 0x0000002006004986 */ /* 0x0003e2000c101506 */
[----:B------:R-:W-:Y:S02]  /*3acb0*/  ISETP.GE.AND P5, PT, R49, c[0x0][0x17c], PT ;  /* 0x00005f0031007a0c */ /* 0x000fe40003fa6270 */
[C---:B0-----:R-:W-:Y:S01]  /*3acc0*/  IADD3 R0, R3.reuse, c[0x0][0x198], RZ ;  /* 0x0000660003007a10 */ /* 0x041fe20007ffe0ff */
[----:B------:R-:W-:-:S04]  /*3acd0*/  IMAD.WIDE R4, R3, 0x2, R10 ;  /* 0x0000000203047825 */ /* 0x000fc800078e020a */
[C---:B-1----:R-:W-:Y:S01]  /*3ace0*/  IMAD.WIDE R6, R0.reuse, 0x2, R8 ;  /* 0x0000000200067825 */ /* 0x042fe200078e0208 */
[----:B------:R-:W-:Y:S01]  /*3acf0*/  ISETP.LT.AND P4, PT, R27, c[0x0][0x178], !P2 ;  /* 0x00005e001b007a0c */ /* 0x000fe20005781270 */
[----:B------:R0:W-:Y:S01]  /*3ad00*/  @P0 STG.E.U16 [R4.64], R38 ;  /* 0x0000002604000986 */ /* 0x0001e2000c101506 */
[----:B------:R-:W-:Y:S01]  /*3ad10*/  ISETP.LT.AND P2, PT, R23, c[0x0][0x178], !P2 ;  /* 0x00005e0017007a0c */ /* 0x000fe20005741270 */
[C---:B------:R-:W-:Y:S01]  /*3ad20*/  IMAD.WIDE R32, R0.reuse, 0x2, R46 ;  /* 0x0000000200207825 */ /* 0x040fe200078e022e */
[----:B------:R-:W-:-:S03]  /*3ad30*/  IADD3 R3, R0, c[0x0][0x198], RZ ;  /* 0x0000660000037a10 */ /* 0x000fc60007ffe0ff */
[----:B0-----:R-:W-:Y:S01]  /*3ad40*/  IMAD.WIDE R4, R0, 0x2, R44 ;  /* 0x0000000200047825 */ /* 0x001fe200078e022c */
[----:B----4-:R0:W-:Y:S01]  /*3ad50*/  @P3 STG.E.U16 [R6.64], R54 ;  /* 0x0000003606003986 */ /* 0x0101e2000c101506 */
[----:B------:R-:W-:Y:S02]  /*3ad60*/  ISETP.LT.AND P3, PT, R56, c[0x0][0x178], !P5 ;  /* 0x00005e0038007a0c */ /* 0x000fe40006f61270 */
[----:B------:R-:W-:Y:S01]  /*3ad70*/  ISETP.GE.AND P1, PT, R48, c[0x0][0x17c], PT ;  /* 0x00005f0030007a0c */ /* 0x000fe20003f26270 */
[----:B0-----:R-:W-:Y:S01]  /*3ad80*/  IMAD.WIDE R6, R0, 0x2, R10 ;  /* 0x0000000200067825 */ /* 0x001fe200078e020a */
[----:B------:R-:W-:Y:S02]  /*3ad90*/  PRMT R0, R54, 0x7632, R0 ;  /* 0x0000763236007816 */ /* 0x000fe40000000000 */
[----:B------:R-:W4:Y:S04]  /*3ada0*/  LDL.LU R54, [R1+0x198] ;  /* 0x0001980001367983 */ /* 0x000f280000300800 */
[----:B--2---:R0:W-:Y:S01]  /*3adb0*/  @P6 STG.E.U16 [R32.64], R55 ;  /* 0x0000003720006986 */ /* 0x0041e2000c101506 */
[----:B------:R-:W-:-:S03]  /*3adc0*/  ISETP.LT.AND P6, PT, R60, c[0x0][0x178], !P5 ;  /* 0x00005e003c007a0c */ /* 0x000fc60006fc1270 */
[----:B------:R1:W-:Y:S01]  /*3add0*/  @P4 STG.E.U16 [R4.64], R61 ;  /* 0x0000003d04004986 */ /* 0x0003e2000c101506 */
[----:B0-----:R-:W-:-:S03]  /*3ade0*/  IMAD.WIDE R32, R3, 0x2, R8 ;  /* 0x0000000203207825 */ /* 0x001fc600078e0208 */
[----:B------:R0:W-:Y:S01]  /*3adf0*/  @P2 STG.E.U16 [R6.64], R34 ;  /* 0x0000002206002986 */ /* 0x0001e2000c101506 */
[----:B------:R-:W-:-:S03]  /*3ae00*/  ISETP.LT.AND P4, PT, R56, c[0x0][0x178], !P1 ;  /* 0x00005e0038007a0c */ /* 0x000fc60004f81270 */
[----:B------:R2:W-:Y:S01]  /*3ae10*/  @P3 STG.E.U16 [R32.64], R0 ;  /* 0x0000000020003986 */ /* 0x0005e2000c101506 */
[----:B------:R-:W-:Y:S02]  /*3ae20*/  ISETP.LT.AND P3, PT, R27, c[0x0][0x178], !P5 ;  /* 0x00005e001b007a0c */ /* 0x000fe40006f61270 */
[----:B------:R-:W-:Y:S01]  /*3ae30*/  ISETP.LT.AND P5, PT, R23, c[0x0][0x178], !P5 ;  /* 0x00005e0017007a0c */ /* 0x000fe20006fa1270 */
[----:B-1----:R-:W-:Y:S01]  /*3ae40*/  IMAD.WIDE R4, R3, 0x2, R46 ;  /* 0x0000000203047825 */ /* 0x002fe200078e022e */
[----:B0-----:R-:W-:Y:S02]  /*3ae50*/  PRMT R6, R55, 0x7632, R6 ;  /* 0x0000763237067816 */ /* 0x001fe40000000006 */
[----:B------:R-:W4:Y:S01]  /*3ae60*/  LDL.LU R55, [R1+0xa8] ;  /* 0x0000a80001377983 */ /* 0x000f220000300800 */
[----:B------:R-:W-:Y:S02]  /*3ae70*/  PRMT R34, R61, 0x7632, R34 ;  /* 0x000076323d227816 */ /* 0x000fe40000000022 */
[----:B--2---:R-:W-:Y:S01]  /*3ae80*/  IADD3 R0, R3, c[0x0][0x198], RZ ;  /* 0x0000660003007a10 */ /* 0x004fe20007ffe0ff */
[----:B------:R0:W-:Y:S01]  /*3ae90*/  @P6 STG.E.U16 [R4.64], R6 ;  /* 0x0000000604006986 */ /* 0x0001e2000c101506 */
[----:B------:R-:W-:-:S03]  /*3aea0*/  PRMT R38, R34, 0x7632, R38 ;  /* 0x0000763222267816 */ /* 0x000fc60000000026 */
[----:B------:R-:W-:Y:S01]  /*3aeb0*/  IMAD.WIDE R32, R0, 0x2, R8 ;  /* 0x0000000200207825 */ /* 0x000fe200078e0208 */
[----:B------:R-:W2:Y:S03]  /*3aec0*/  LDL.LU R48, [R1+0x13ec] ;  /* 0x0013ec0001307983 */ /* 0x000ea60000300800 */
[----:B0-----:R-:W-:-:S04]  /*3aed0*/  IMAD.WIDE R4, R3, 0x2, R44 ;  /* 0x0000000203047825 */ /* 0x001fc800078e022c */
[----:B------:R-:W-:Y:S01]  /*3aee0*/  IMAD.WIDE R6, R3, 0x2, R10 ;  /* 0x0000000203067825 */ /* 0x000fe200078e020a */
[----:B------:R0:W-:Y:S01]  /*3aef0*/  @P3 STG.E.U16 [R4.64], R34 ;  /* 0x0000002204003986 */ /* 0x0001e2000c101506 */
[----:B------:R-:W-:-:S03]  /*3af00*/  ISETP.LT.AND P6, PT, R60, c[0x0][0x178], !P1 ;  /* 0x00005e003c007a0c */ /* 0x000fc60004fc1270 */
[----:B------:R-:W-:Y:S01]  /*3af10*/  @P5 STG.E.U16 [R6.64], R38 ;  /* 0x0000002606005986 */ /* 0x000fe2000c101506 */
[----:B------:R-:W-:-:S03]  /*3af20*/  ISETP.LT.AND P3, PT, R23, c[0x0][0x178], !P1 ;  /* 0x00005e0017007a0c */ /* 0x000fc60004f61270 */
[----:B---3--:R1:W-:Y:S01]  /*3af30*/  @P4 STG.E.U16 [R32.64], R57 ;  /* 0x0000003920004986 */ /* 0x0083e2000c101506 */
[----:B------:R-:W-:Y:S02]  /*3af40*/  ISETP.LT.AND P4, PT, R27, c[0x0][0x178], !P1 ;  /* 0x00005e001b007a0c */ /* 0x000fe40004f81270 */
[----:B------:R-:W-:Y:S02]  /*3af50*/  ISETP.GE.AND P1, PT, R42, c[0x0][0x17c], PT ;  /* 0x00005f002a007a0c */ /* 0x000fe40003f26270 */
[----:B------:R-:W3:Y:S04]  /*3af60*/  LDL.LU R42, [R1+0x13f0] ;  /* 0x0013f000012a7983 */ /* 0x000ee80000300800 */
[----:B------:R-:W3:Y:S01]  /*3af70*/  LDL.LU R61, [R1+0x24c] ;  /* 0x00024c00013d7983 */ /* 0x000ee20000300800 */
[----:B------:R-:W-:-:S02]  /*3af80*/  ISETP.GE.AND P0, PT, R37, c[0x0][0x17c], PT ;  /* 0x00005f0025007a0c */ /* 0x000fc40003f06270 */
[----:B------:R-:W-:Y:S01]  /*3af90*/  ISETP.GE.AND P2, PT, R36, c[0x0][0x17c], PT ;  /* 0x00005f0024007a0c */ /* 0x000fe20003f46270 */
[C---:B------:R-:W-:Y:S01]  /*3afa0*/  IMAD.WIDE R36, R0.reuse, 0x2, R46 ;  /* 0x0000000200247825 */ /* 0x040fe200078e022e */
[----:B0-----:R-:W-:Y:S02]  /*3afb0*/  PRMT R34, R57, 0x7632, R34 ;  /* 0x0000763239227816 */ /* 0x001fe40000000022 */
[----:B-1----:R-:W3:Y:S01]  /*3afc0*/  LDL.LU R57, [R1+0x1ac] ;  /* 0x0001ac0001397983 */ /* 0x002ee20000300800 */
[----:B------:R-:W-:-:S03]  /*3afd0*/  IMAD.WIDE R4, R0, 0x2, R44 ;  /* 0x0000000200047825 */ /* 0x000fc600078e022c */
[----:B------:R0:W-:Y:S01]  /*3afe0*/  @P6 STG.E.U16 [R36.64], R58 ;  /* 0x0000003a24006986 */ /* 0x0001e2000c101506 */
[----:B------:R-:W-:Y:S01]  /*3aff0*/  ISETP.LT.AND P6, PT, R56, c[0x0][0x178], !P0 ;  /* 0x00005e0038007a0c */ /* 0x000fe200047c1270 */
[----:B------:R-:W-:Y:S01]  /*3b000*/  IMAD.WIDE R6, R0, 0x2, R10 ;  /* 0x0000000200067825 */ /* 0x000fe200078e020a */
[----:B------:R-:W-:Y:S02]  /*3b010*/  ISETP.LT.AND P5, PT, R60, c[0x0][0x178], !P0 ;  /* 0x00005e003c007a0c */ /* 0x000fe400047a1270 */
[----:B------:R-:W-:Y:S02]  /*3b020*/  IADD3 R3, R0, c[0x0][0x198], RZ ;  /* 0x0000660000037a10 */ /* 0x000fe40007ffe0ff */
[----:B------:R-:W-:Y:S02]  /*3b030*/  PRMT R38, R58, 0x7632, R38 ;  /* 0x000076323a267816 */ /* 0x000fe40000000026 */
[----:B0-----:R-:W3:Y:S01]  /*3b040*/  LDL.LU R58, [R1+0x18c] ;  /* 0x00018c00013a7983 */ /* 0x001ee20000300800 */
[----:B------:R-:W-:-:S04]  /*3b050*/  IMAD.WIDE R32, R3, 0x2, R8 ;  /* 0x0000000203207825 */ /* 0x000fc800078e0208 */
[C---:B------:R-:W-:Y:S01]  /*3b060*/  IMAD.WIDE R36, R3.reuse, 0x2, R46 ;  /* 0x0000000203247825 */ /* 0x040fe200078e022e */
[----:B------:R-:W-:Y:S01]  /*3b070*/  IADD3 R0, R3, c[0x0][0x198], RZ ;  /* 0x0000660003007a10 */ /* 0x000fe20007ffe0ff */
[----:B----4-:R0:W-:Y:S01]  /*3b080*/  @P4 STG.E.U16 [R4.64], R54 ;  /* 0x0000003604004986 */ /* 0x0101e2000c101506 */
[----:B------:R-:W-:Y:S01]  /*3b090*/  ISETP.LT.AND P4, PT, R27, c[0x0][0x178], !P0 ;  /* 0x00005e001b007a0c */ /* 0x000fe20004781270 */
[----:B0-----:R-:W-:Y:S02]  /*3b0a0*/  IMAD.WIDE R4, R3, 0x2, R10 ;  /* 0x0000000203047825 */ /* 0x001fe400078e020a */
[----:B------:R0:W-:Y:S01]  /*3b0b0*/  @P3 STG.E.U16 [R6.64], R55 ;  /* 0x0000003706003986 */ /* 0x0001e2000c101506 */
[----:B------:R-:W-:-:S03]  /*3b0c0*/  ISETP.LT.AND P3, PT, R23, c[0x0][0x178], !P0 ;  /* 0x00005e0017007a0c */ /* 0x000fc60004761270 */
[----:B------:R1:W-:Y:S04]  /*3b0d0*/  @P6 STG.E.U16 [R32.64], R34 ;  /* 0x0000002220006986 */ /* 0x0003e8000c101506 */
[----:B------:R-:W-:Y:S01]  /*3b0e0*/  @P5 STG.E.U16 [R36.64], R38 ;  /* 0x0000002624005986 */ /* 0x000fe2000c101506 */
[----:B------:R-:W-:Y:S01]  /*3b0f0*/  ISETP.LT.AND P5, PT, R56, c[0x0][0x178], !P2 ;  /* 0x00005e0038007a0c */ /* 0x000fe200057a1270 */
[----:B0-----:R-:W-:Y:S01]  /*3b100*/  IMAD.WIDE R6, R3, 0x2, R44 ;  /* 0x0000000203067825 */ /* 0x001fe200078e022c */
[----:B-1----:R-:W-:Y:S02]  /*3b110*/  PRMT R32, R54, 0x7632, R32 ;  /* 0x0000763236207816 */ /* 0x002fe40000000020 */
[----:B------:R-:W-:Y:S02]  /*3b120*/  PRMT R34, R55, 0x7632, R34 ;  /* 0x0000763237227816 */ /* 0x000fe40000000022 */
[----:B--2---:R-:W-:Y:S01]  /*3b130*/  ISETP.GE.AND P0, PT, R48, c[0x0][0x17c], PT ;  /* 0x00005f0030007a0c */ /* 0x004fe20003f06270 */
[----:B------:R0:W-:Y:S04]  /*3b140*/  @P4 STG.E.U16 [R6.64], R32 ;  /* 0x0000002006004986 */ /* 0x0001e8000c101506 */
[----:B------:R-:W-:Y:S04]  /*3b150*/  @P3 STG.E.U16 [R4.64], R34 ;  /* 0x0000002204003986 */ /* 0x000fe8000c101506 */
[----:B------:R-:W2:Y:S01]  /*3b160*/  LDL.LU R48, [R1+0x13f4] ;  /* 0x0013f40001307983 */ /* 0x000ea20000300800 */
[----:B---3--:R-:W-:-:S03]  /*3b170*/  ISETP.GE.AND P3, PT, R42, c[0x0][0x17c], PT ;  /* 0x00005f002a007a0c */ /* 0x008fc60003f66270 */
[----:B------:R-:W3:Y:S01]  /*3b180*/  LDL.LU R42, [R1+0x13f8] ;  /* 0x0013f800012a7983 */ /* 0x000ee20000300800 */
[----:B0-----:R-:W-:Y:S01]  /*3b190*/  IMAD.WIDE R6, R0, 0x2, R8 ;  /* 0x0000000200067825 */ /* 0x001fe200078e0208 */
[----:B------:R-:W-:-:S04]  /*3b1a0*/  PRMT R3, R61, 0x7632, R3 ;  /* 0x000076323d037816 */ /* 0x000fc80000000003 */
[----:B------:R0:W-:Y:S04]  /*3b1b0*/  @P5 STG.E.U16 [R6.64], R61 ;  /* 0x0000003d06005986 */ /* 0x0001e8000c101506 */
[----:B0-----:R-:W4:Y:S01]  /*3b1c0*/  LDL.LU R61, [R1+0x2fc] ;  /* 0x0002fc00013d7983 */ /* 0x001f220000300800 */
[----:B------:R-:W-:Y:S02]  /*3b1d0*/  ISETP.LT.AND P6, PT, R60, c[0x0][0x178], !P2 ;  /* 0x00005e003c007a0c */ /* 0x000fe400057c1270 */
[----:B------:R-:W-:Y:S01]  /*3b1e0*/  ISETP.LT.AND P4, PT, R27, c[0x0][0x178], !P2 ;  /* 0x00005e001b007a0c */ /* 0x000fe20005781270 */
[C---:B------:R-:W-:Y:S01]  /*3b1f0*/  IMAD.WIDE R32, R0.reuse, 0x2, R46 ;  /* 0x0000000200207825 */ /* 0x040fe200078e022e */
[----:B------:R-:W-:Y:S01]  /*3b200*/  ISETP.LT.AND P2, PT, R23, c[0x0][0x178], !P2 ;  /* 0x00005e0017007a0c */ /* 0x000fe20005741270 */
[----:B------:R-:W2:Y:S01]  /*3b210*/  LDL.LU R55, [R1+0x20c] ;  /* 0x00020c0001377983 */ /* 0x000ea20000300800 */
[----:B------:R-:W-:Y:S01]  /*3b220*/  PRMT R37, R57, 0x7632, R37 ;  /* 0x0000763239257816 */ /* 0x000fe20000000025 */
[C---:B------:R-:W-:Y:S01]  /*3b230*/  IMAD.WIDE R4, R0.reuse, 0x2, R44 ;  /* 0x0000000200047825 */ /* 0x040fe200078e022c */
[----:B------:R-:W-:-:S05]  /*3b240*/  IADD3 R34, R0, c[0x0][0x198], RZ ;  /* 0x0000660000227a10 */ /* 0x000fca0007ffe0ff */
[----:B------:R0:W-:Y:S01]  /*3b250*/  @P6 STG.E.U16 [R32.64], R57 ;  /* 0x0000003920006986 */ /* 0x0001e2000c101506 */
[----:B------:R-:W-:Y:S02]  /*3b260*/  ISETP.LT.AND P6, PT, R56, c[0x0][0x178], !P1 ;  /* 0x00005e0038007a0c */ /* 0x000fe40004fc1270 */
[----:B------:R-:W-:Y:S01]  /*3b270*/  ISETP.LT.AND P5, PT, R60, c[0x0][0x178], !P1 ;  /* 0x00005e003c007a0c */ /* 0x000fe20004fa1270 */
[----:B------:R1:W-:Y:S01]  /*3b280*/  @P4 STG.E.U16 [R4.64], R58 ;  /* 0x0000003a04004986 */ /* 0x0003e2000c101506 */
[----:B------:R-:W-:Y:S02]  /*3b290*/  ISETP.LT.AND P4, PT, R27, c[0x0][0x178], !P1 ;  /* 0x00005e001b007a0c */ /* 0x000fe40004f81270 */
[----:B------:R-:W-:Y:S01]  /*3b2a0*/  ISETP.LT.AND P1, PT, R23, c[0x0][0x178], !P1 ;  /* 0x00005e0017007a0c */ /* 0x000fe20004f21270 */
[----:B0-----:R-:W2:Y:S01]  /*3b2b0*/  LDL.LU R57, [R1+0x17c] ;  /* 0x00017c0001397983 */ /* 0x001ea20000300800 */
[----:B------:R-:W-:-:S04]  /*3b2c0*/  IMAD.WIDE R6, R34, 0x2, R8 ;  /* 0x0000000222067825 */ /* 0x000fc800078e0208 */
[----:B-1----:R-:W-:Y:S01]  /*3b2d0*/  IMAD.WIDE R4, R0, 0x2, R10 ;  /* 0x0000000200047825 */ /* 0x002fe200078e020a */
[----:B------:R-:W-:-:S03]  /*3b2e0*/  PRMT R0, R58, 0x7632, R0 ;  /* 0x000076323a007816 */ /* 0x000fc60000000000 */
[----:B------:R-:W-:Y:S01]  /*3b2f0*/  IMAD.WIDE R32, R34, 0x2, R46 ;  /* 0x0000000222207825 */ /* 0x000fe200078e022e */
[----:B------:R0:W-:Y:S01]  /*3b300*/  @P2 STG.E.U16 [R4.64], R43 ;  /* 0x0000002b04002986 */ /* 0x0001e2000c101506 */
[----:B------:R-:W-:-:S03]  /*3b310*/  PRMT R36, R43, 0x7632, R36 ;  /* 0x000076322b247816 */ /* 0x000fc60000000024 */
[----:B------:R1:W-:Y:S01]  /*3b320*/  @P6 STG.E.U16 [R6.64], R3 ;  /* 0x0000000306006986 */ /* 0x0003e2000c101506 */
[----:B------:R-:W-:-:S03]  /*3b330*/  ISETP.LT.AND P6, PT, R56, c[0x0][0x178], !P0 ;  /* 0x00005e0038007a0c */ /* 0x000fc600047c1270 */
[----:B------:R-:W-:Y:S01]  /*3b340*/  @P5 STG.E.U16 [R32.64], R37 ;  /* 0x0000002520005986 */ /* 0x000fe2000c101506 */
[----:B0-----:R-:W-:-:S04]  /*3b350*/  IMAD.WIDE R4, R34, 0x2, R44 ;  /* 0x0000000222047825 */ /* 0x001fc800078e022c */
[C---:B-1----:R-:W-:Y:S01]  /*3b360*/  IMAD.WIDE R6, R34.reuse, 0x2, R10 ;  /* 0x0000000222067825 */ /* 0x042fe200078e020a */
[----:B------:R0:W-:Y:S01]  /*3b370*/  @P4 STG.E.U16 [R4.64], R0 ;  /* 0x0000000004004986 */ /* 0x0001e2000c101506 */
[----:B------:R-:W-:Y:S02]  /*3b380*/  IADD3 R3, R34, c[0x0][0x198], RZ ;  /* 0x0000660022037a10 */ /* 0x000fe40007ffe0ff */
[----:B------:R-:W-:Y:S01]  /*3b390*/  ISETP.LT.AND P5, PT, R60, c[0x0][0x178], !P0 ;  /* 0x00005e003c007a0c */ /* 0x000fe200047a1270 */
[----:B------:R-:W-:Y:S01]  /*3b3a0*/  @P1 STG.E.U16 [R6.64], R36 ;  /* 0x0000002406001986 */ /* 0x000fe2000c101506 */
[----:B------:R-:W-:Y:S02]  /*3b3b0*/  ISETP.LT.AND P1, PT, R27, c[0x0][0x178], !P0 ;  /* 0x00005e001b007a0c */ /* 0x000fe40004721270 */
[----:B------:R-:W-:Y:S01]  /*3b3c0*/  ISETP.LT.AND P4, PT, R23, c[0x0][0x178], !P0 ;  /* 0x00005e0017007a0c */ /* 0x000fe20004781270 */
[----:B0-----:R-:W-:Y:S01]  /*3b3d0*/  IMAD.WIDE R4, R3, 0x2, R8 ;  /* 0x0000000203047825 */ /* 0x001fe200078e0208 */
[----:B---3--:R-:W-:-:S02]  /*3b3e0*/  ISETP.GE.AND P0, PT, R42, c[0x0][0x17c], PT ;  /* 0x00005f002a007a0c */ /* 0x008fc40003f06270 */
[----:B------:R-:W3:Y:S01]  /*3b3f0*/  LDL.LU R42, [R1+0x13fc] ;  /* 0x0013fc00012a7983 */ /* 0x000ee20000300800 */
[----:B----4-:R-:W-:-:S03]  /*3b400*/  PRMT R0, R61, 0x7632, R0 ;  /* 0x000076323d007816 */ /* 0x010fc60000000000 */
[----:B------:R0:W-:Y:S04]  /*3b410*/  @P6 STG.E.U16 [R4.64], R61 ;  /* 0x0000003d04006986 */ /* 0x0001e8000c101506 */
[----:B0-----:R-:W4:Y:S01]  /*3b420*/  LDL.LU R61, [R1+0x2ec] ;  /* 0x0002ec00013d7983 */ /* 0x001f220000300800 */
[----:B------:R-:W-:-:S03]  /*3b430*/  IMAD.WIDE R6, R3, 0x2, R46 ;  /* 0x0000000203067825 */ /* 0x000fc600078e022e */
[----:B------:R-:W4:Y:S01]  /*3b440*/  LDL.LU R37, [R1+0x1400] ;  /* 0x0014000001257983 */ /* 0x000f220000300800 */
[----:B------:R-:W-:Y:S01]  /*3b450*/  IMAD.WIDE R4, R3, 0x2, R44 ;  /* 0x0000000203047825 */ /* 0x000fe200078e022c */
[----:B--2---:R-:W-:Y:S02]  /*3b460*/  PRMT R32, R55, 0x7632, R32 ;  /* 0x0000763237207816 */ /* 0x004fe40000000020 */
[----:B------:R0:W-:Y:S01]  /*3b470*/  @P5 STG.E.U16 [R6.64], R55 ;  /* 0x0000003706005986 */ /* 0x0001e2000c101506 */
[C---:B------:R-:W-:Y:S02]  /*3b480*/  IADD3 R33, R3.reuse, c[0x0][0x198], RZ ;  /* 0x0000660003217a10 */ /* 0x040fe40007ffe0ff */
[----:B------:R-:W-:Y:S01]  /*3b490*/  ISETP.LT.AND P5, PT, R56, c[0x0][0x178], !P3 ;  /* 0x00005e0038007a0c */ /* 0x000fe20005fa1270 */
[----:B------:R1:W-:Y:S01]  /*3b4a0*/  @P1 STG.E.U16 [R4.64], R57 ;  /* 0x0000003904001986 */ /* 0x0003e2000c101506 */
[----:B0-----:R-:W-:Y:S01]  /*3b4b0*/  IMAD.WIDE R6, R3, 0x2, R10 ;  /* 0x0000000203067825 */ /* 0x001fe200078e020a */
[----:B------:R-:W-:-:S02]  /*3b4c0*/  PRMT R3, R57, 0x7632, R3 ;  /* 0x0000763239037816 */ /* 0x000fc40000000003 */
[----:B------:R-:W2:Y:S04]  /*3b4d0*/  LDL.LU R55, [R1+0x1bc] ;  /* 0x0001bc0001377983 */ /* 0x000ea80000300800 */
[----:B-1----:R-:W2:Y:S01]  /*3b4e0*/  LDL.LU R57, [R1+0x16c] ;  /* 0x00016c0001397983 */ /* 0x002ea20000300800 */
[----:B------:R-:W-:Y:S02]  /*3b4f0*/  ISETP.LT.AND P6, PT, R60, c[0x0][0x178], !P3 ;  /* 0x00005e003c007a0c */ /* 0x000fe40005fc1270 */
[----:B------:R-:W-:Y:S01]  /*3b500*/  ISETP.LT.AND P1, PT, R27, c[0x0][0x178], !P3 ;  /* 0x00005e001b007a0c */ /* 0x000fe20005f21270 */
[----:B------:R-:W-:Y:S01]  /*3b510*/  IMAD.WIDE R4, R33, 0x2, R8 ;  /* 0x0000000221047825 */ /* 0x000fe200078e0208 */
[----:B------:R-:W-:Y:S01]  /*3b520*/  ISETP.GE.AND P2, PT, R48, c[0x0][0x17c], PT ;  /* 0x00005f0030007a0c */ /* 0x000fe20003f46270 */
[----:B------:R0:W-:Y:S01]  /*3b530*/  @P4 STG.E.U16 [R6.64], R39 ;  /* 0x0000002706004986 */ /* 0x0001e2000c101506 */
[----:B------:R-:W-:-:S03]  /*3b540*/  ISETP.LT.AND P3, PT, R23, c[0x0][0x178], !P3 ;  /* 0x00005e0017007a0c */ /* 0x000fc60005f61270 */
[----:B------:R1:W-:Y:S01]  /*3b550*/  @P5 STG.E.U16 [R4.64], R0 ;  /* 0x0000000004005986 */ /* 0x0003e2000c101506 */
[----:B------:R-:W-:-:S03]  /*3b560*/  ISETP.LT.AND P4, PT, R56, c[0x0][0x178], !P2 ;  /* 0x00005e0038007a0c */ /* 0x000fc60005781270 */
[----:B------:R-:W2:Y:S01]  /*3b570*/  LDL.LU R43, [R1+0x1404] ;  /* 0x00140400012b7983 */ /* 0x000ea20000300800 */
[----:B0-----:R-:W-:-:S04]  /*3b580*/  IMAD.WIDE R6, R33, 0x2, R46 ;  /* 0x0000000221067825 */ /* 0x001fc800078e022e */
[C---:B-1----:R-:W-:Y:S01]  /*3b590*/  IMAD.WIDE R4, R33.reuse, 0x2, R44 ;  /* 0x0000000221047825 */ /* 0x042fe200078e022c */
[----:B------:R-:W-:Y:S01]  /*3b5a0*/  IADD3 R0, R33, c[0x0][0x198], RZ ;  /* 0x0000660021007a10 */ /* 0x000fe20007ffe0ff */
[----:B------:R0:W-:Y:S01]  /*3b5b0*/  @P6 STG.E.U16 [R6.64], R32 ;  /* 0x0000002006006986 */ /* 0x0001e2000c101506 */
[----:B------:R-:W-:-:S03]  /*3b5c0*/  PRMT R34, R39, 0x7632, R34 ;  /* 0x0000763227227816 */ /* 0x000fc60000000022 */
[----:B------:R-:W-:Y:S01]  /*3b5d0*/  @P1 STG.E.U16 [R4.64], R3 ;  /* 0x0000000304001986 */ /* 0x000fe2000c101506 */
[----:B0-----:R-:W-:-:S04]  /*3b5e0*/  IMAD.WIDE R6, R33, 0x2, R10 ;  /* 0x0000000221067825 */ /* 0x001fc800078e020a */
[----:B------:R-:W-:Y:S01]  /*3b5f0*/  IMAD.WIDE R32, R0, 0x2, R8 ;  /* 0x0000000200207825 */ /* 0x000fe200078e0208 */
[----:B------:R-:W-:Y:S01]  /*3b600*/  @P3 STG.E.U16 [R6.64], R34 ;  /* 0x0000002206003986 */ /* 0x000fe2000c101506 */
[----:B---3--:R-:W-:-:S03]  /*3b610*/  ISETP.GE.AND P1, PT, R42, c[0x0][0x17c], PT ;  /* 0x00005f002a007a0c */ /* 0x008fc60003f26270 */
[----:B------:R-:W3:Y:S04]  /*3b620*/  LDL.LU R42, [R1+0x1408] ;  /* 0x00140800012a7983 */ /* 0x000ee80000300800 */
[----:B----4-:R0:W-:Y:S02]  /*3b630*/  @P4 STG.E.U16 [R32.64], R61 ;  /* 0x0000003d20004986 */ /* 0x0101e4000c101506 */
[----:B0-----:R-:W-:Y:S02]  /*3b640*/  PRMT R32, R61, 0x7632, R32 ;  /* 0x000076323d207816 */ /* 0x001fe40000000020 */
[----:B------:R-:W4:Y:S01]  /*3b650*/  LDL.LU R61, [R1+0x30c] ;  /* 0x00030c00013d7983 */ /* 0x000f220000300800 */
[----:B------:R-:W-:Y:S02]  /*3b660*/  ISETP.LT.AND P5, PT, R60, c[0x0][0x178], !P2 ;  /* 0x00005e003c007a0c */ /* 0x000fe400057a1270 */
[----:B------:R-:W-:Y:S01]  /*3b670*/  ISETP.LT.AND P6, PT, R27, c[0x0][0x178], !P2 ;  /* 0x00005e001b007a0c */ /* 0x000fe200057c1270 */
[----:B------:R-:W-:Y:S01]  /*3b680*/  IMAD.WIDE R4, R0, 0x2, R46 ;  /* 0x0000000200047825 */ /* 0x000fe200078e022e */
[----:B------:R-:W-:-:S02]  /*3b690*/  ISETP.LT.AND P3, PT, R23, c[0x0][0x178], !P2 ;  /* 0x00005e0017007a0c */ /* 0x000fc40005761270 */
[----:B------:R-:W-:Y:S01]  /*3b6a0*/  ISETP.GE.AND P2, PT, R37, c[0x0][0x17c], PT ;  /* 0x00005f0025007a0c */ /* 0x000fe20003f46270 */
[----:B------:R-:W-:Y:S01]  /*3b6b0*/  IMAD.WIDE R6, R0, 0x2, R44 ;  /* 0x0000000200067825 */ /* 0x000fe200078e022c */
[----:B------:R-:W4:Y:S01]  /*3b6c0*/  LDL.LU R37, [R1+0x140c] ;  /* 0x00140c0001257983 */ /* 0x000f220000300800 */
[----:B------:R-:W-:-:S03]  /*3b6d0*/  ISETP.LT.AND P4, PT, R56, c[0x0][0x178], !P0 ;  /* 0x00005e0038007a0c */ /* 0x000fc60004781270 */
[----:B------:R-:W4:Y:S04]  /*3b6e0*/  LDL.LU R54, [R1+0x26c] ;  /* 0x00026c0001367983 */ /* 0x000f280000300800 */
[----:B------:R-:W4:Y:S01]  /*3b6f0*/  LDL.LU R58, [R1+0x19c] ;  /* 0x00019c00013a7983 */ /* 0x000f220000300800 */
[----:B--2---:R-:W-:-:S03]  /*3b700*/  PRMT R33, R55, 0x7632, R33 ;  /* 0x0000763237217816 */ /* 0x004fc60000000021 */
[----:B------:R0:W-:Y:S01]  /*3b710*/  @P5 STG.E.U16 [R4.64], R55 ;  /* 0x0000003704005986 */ /* 0x0001e2000c101506 */
[----:B------:R-:W-:-:S03]  /*3b720*/  IADD3 R3, R0, c[0x0][0x198], RZ ;  /* 0x0000660000037a10 */ /* 0x000fc60007ffe0ff */
[----:B------:R1:W-:Y:S01]  /*3b730*/  @P6 STG.E.U16 [R6.64], R57 ;  /* 0x0000003906006986 */ /* 0x0003e2000c101506 */
[----:B------:R-:W-:Y:S02]  /*3b740*/  ISETP.LT.AND P6, PT, R60, c[0x0][0x178], !P0 ;  /* 0x00005e003c007a0c */ /* 0x000fe400047c1270 */
[----:B------:R-:W-:Y:S01]  /*3b750*/  ISETP.LT.AND P5, PT, R27, c[0x0][0x178], !P0 ;  /* 0x00005e001b007a0c */ /* 0x000fe200047a1270 */
[----:B0-----:R-:W-:Y:S01]  /*3b760*/  IMAD.WIDE R4, R0, 0x2, R10 ;  /* 0x0000000200047825 */ /* 0x001fe200078e020a */
[----:B------:R-:W2:Y:S04]  /*3b770*/  LDL.LU R55, [R1+0xac] ;  /* 0x0000ac0001377983 */ /* 0x000ea80000300800 */
[----:B------:R0:W-:Y:S01]  /*3b780*/  @P3 STG.E.U16 [R4.64], R35 ;  /* 0x0000002304003986 */ /* 0x0001e2000c101506 */
[----:B------:R-:W-:Y:S01]  /*3b790*/  ISETP.LT.AND P3, PT, R23, c[0x0][0x178], !P0 ;  /* 0x00005e0017007a0c */ /* 0x000fe20004761270 */
[----:B-1----:R-:W-:Y:S01]  /*3b7a0*/  IMAD.WIDE R6, R3, 0x2, R8 ;  /* 0x0000000203067825 */ /* 0x002fe200078e0208 */
[----:B------:R-:W-:-:S04]  /*3b7b0*/  PRMT R34, R57, 0x7632, R34 ;  /* 0x0000763239227816 */ /* 0x000fc80000000022 */
[----:B------:R1:W-:Y:S01]  /*3b7c0*/  @P4 STG.E.U16 [R6.64], R32 ;  /* 0x0000002006004986 */ /* 0x0003e2000c101506 */
[----:B0-----:R-:W-:Y:S01]  /*3b7d0*/  IMAD.WIDE R4, R3, 0x2, R46 ;  /* 0x0000000203047825 */ /* 0x001fe200078e022e */
[----:B------:R-:W-:-:S04]  /*3b7e0*/  PRMT R35, R35, 0x7632, R35 ;  /* 0x0000763223237816 */ /* 0x000fc80000000023 */
[----:B------:R0:W-:Y:S01]  /*3b7f0*/  @P6 STG.E.U16 [R4.64], R33 ;  /* 0x0000002104006986 */ /* 0x0001e2000c101506 */
[C---:B-1----:R-:W-:Y:S01]  /*3b800*/  IMAD.WIDE R6, R3.reuse, 0x2, R44 ;  /* 0x0000000203067825 */ /* 0x042fe200078e022c */
[----:B------:R-:W-:Y:S02]  /*3b810*/  ISETP.LT.AND P4, PT, R56, c[0x0][0x178], !P1 ;  /* 0x00005e0038007a0c */ /* 0x000fe40004f81270 */
[C---:B------:R-:W-:Y:S02]  /*3b820*/  IADD3 R0, R3.reuse, c[0x0][0x198], RZ ;  /* 0x0000660003007a10 */ /* 0x040fe40007ffe0ff */
[----:B------:R1:W-:Y:S01]  /*3b830*/  @P5 STG.E.U16 [R6.64], R34 ;  /* 0x0000002206005986 */ /* 0x0003e2000c101506 */
[----:B0-----:R-:W-:-:S05]  /*3b840*/  IMAD.WIDE R4, R3, 0x2, R10 ;  /* 0x0000000203047825 */ /* 0x001fca00078e020a */
[----:B------:R-:W-:Y:S01]  /*3b850*/  @P3 STG.E.U16 [R4.64], R35 ;  /* 0x0000002304003986 */ /* 0x000fe2000c101506 */
[----:B-1----:R-:W-:Y:S01]  /*3b860*/  IMAD.WIDE R6, R0, 0x2, R8 ;  /* 0x0000000200067825 */ /* 0x002fe200078e0208 */
[----:B---3--:R-:W-:Y:S02]  /*3b870*/  ISETP.GE.AND P3, PT, R42, c[0x0][0x17c], PT ;  /* 0x00005f002a007a0c */ /* 0x008fe40003f66270 */
[----:B------:R-:W3:Y:S04]  /*3b880*/  LDL.LU R42, [R1+0x1410] ;  /* 0x00141000012a7983 */ /* 0x000ee80000300800 */
[----:B------:R-:W3:Y:S04]  /*3b890*/  LDL.LU R57, [R1+0x310] ;  /* 0x0003100001397983 */ /* 0x000ee80000300800 */
[----:B----4-:R0:W-:Y:S01]  /*3b8a0*/  @P4 STG.E.U16 [R6.64], R61 ;  /* 0x0000003d06004986 */ /* 0x0101e2000c101506 */
[----:B------:R-:W-:-:S02]  /*3b8b0*/  PRMT R36, R61, 0x7632, R36 ;  /* 0x000076323d247816 */ /* 0x000fc40000000024 */
[----:B------:R-:W-:Y:S02]  /*3b8c0*/  ISETP.LT.AND P5, PT, R60, c[0x0][0x178], !P1 ;  /* 0x00005e003c007a0c */ /* 0x000fe40004fa1270 */
[----:B------:R-:W-:Y:S01]  /*3b8d0*/  ISETP.LT.AND P6, PT, R27, c[0x0][0x178], !P1 ;  /* 0x00005e001b007a0c */ /* 0x000fe20004fc1270 */
[----:B------:R-:W-:Y:S01]  /*3b8e0*/  IMAD.WIDE R32, R0, 0x2, R46 ;  /* 0x0000000200207825 */ /* 0x000fe200078e022e */
[----:B------:R1:W4:Y:S04]  /*3b8f0*/  LDS.128 R4, [R2] ;  /* 0x0000000002047984 */ /* 0x0003280000000c00 */
[----:B0-----:R-:W4:Y:S01]  /*3b900*/  LDL.LU R61, [R1+0x290] ;  /* 0x00029000013d7983 */ /* 0x001f220000300800 */
[----:B------:R-:W-:Y:S02]  /*3b910*/  ISETP.LT.AND P1, PT, R23, c[0x0][0x178], !P1 ;  /* 0x00005e0017007a0c */ /* 0x000fe40004f21270 */
[----:B------:R-:W-:Y:S01]  /*3b920*/  ISETP.LT.AND P4, PT, R56, c[0x0][0x178], !P2 ;  /* 0x00005e0038007a0c */ /* 0x000fe20005781270 */
[----:B-1----:R-:W-:-:S04]  /*3b930*/  IMAD.WIDE R2, R0, 0x2, R44 ;  /* 0x0000000200027825 */ /* 0x002fc800078e022c */
[C---:B------:R-:W-:Y:S01]  /*3b940*/  IMAD.WIDE R34, R0.reuse, 0x2, R10 ;  /* 0x0000000200227825 */ /* 0x040fe200078e020a */
[----:B------:R-:W-:Y:S01]  /*3b950*/  IADD3 R0, R0, c[0x0][0x198], RZ ;  /* 0x0000660000007a10 */ /* 0x000fe20007ffe0ff */
[----:B------:R-:W-:Y:S04]  /*3b960*/  @P5 STG.E.U16 [R32.64], R54 ;  /* 0x0000003620005986 */ /* 0x000fe8000c101506 */
[----:B------:R0:W-:Y:S01]  /*3b970*/  @P6 STG.E.U16 [R2.64], R58 ;  /* 0x0000003a02006986 */ /* 0x0001e2000c101506 */
[----:B------:R-:W-:Y:S02]  /*3b980*/  ISETP.LT.AND P5, PT, R60, c[0x0][0x178], !P2 ;  /* 0x00005e003c007a0c */ /* 0x000fe400057a1270 */
[----:B------:R-:W-:Y:S01]  /*3b990*/  ISETP.GE.AND P0, PT, R43, c[0x0][0x17c], PT ;  /* 0x00005f002b007a0c */ /* 0x000fe20003f06270 */
[----:B0-----:R-:W-:Y:S01]  /*3b9a0*/  IMAD.WIDE R2, R0, 0x2, R8 ;  /* 0x0000000200027825 */ /* 0x001fe200078e0208 */
[----:B--2---:R-:W-:Y:S01]  /*3b9b0*/  @P1 STG.E.U16 [R34.64], R55 ;  /* 0x0000003722001986 */ /* 0x004fe2000c101506 */
[----:B------:R-:W-:-:S03]  /*3b9c0*/  ISETP.LT.AND P6, PT, R27, c[0x0][0x178], !P2 ;  /* 0x00005e001b007a0c */ /* 0x000fc600057c1270 */
[----:B------:R0:W-:Y:S01]  /*3b9d0*/  @P4 STG.E.U16 [R2.64], R36 ;  /* 0x0000002402004986 */ /* 0x0001e2000c101506 */
[----:B------:R-:W-:Y:S02]  /*3b9e0*/  ISETP.LT.AND P2, PT, R23, c[0x0][0x178], !P2 ;  /* 0x00005e0017007a0c */ /* 0x000fe40005741270 */
[----:B------:R-:W-:Y:S01]  /*3b9f0*/  ISETP.LT.AND P4, PT, R56, c[0x0][0x178], !P0 ;  /* 0x00005e0038007a0c */ /* 0x000fe20004781270 */
[----:B------:R-:W-:Y:S01]  /*3ba00*/  IMAD.WIDE R32, R0, 0x2, R46 ;  /* 0x0000000200207825 */ /* 0x000fe200078e022e */
[----:B------:R-:W-:Y:S01]  /*3ba10*/  PRMT R39, R54, 0x7632, R39 ;  /* 0x0000763236277816 */ /* 0x000fe20000000027 */
[----:B------:R-:W2:Y:S01]  /*3ba20*/  LDL.LU R43, [R1+0x1414] ;  /* 0x00141400012b7983 */ /* 0x000ea20000300800 */
[----:B0-----:R-:W-:-:S03]  /*3ba30*/  PRMT R3, R55, 0x7632, R3 ;  /* 0x0000763237037816 */ /* 0x001fc60000000003 */
[----:B------:R-:W0:Y:S01]  /*3ba40*/  S2R R55, SR_TID.X ;  /* 0x0000000000377919 */ /* 0x000e220000002100 */
[C---:B------:R-:W-:Y:S01]  /*3ba50*/  IADD3 R2, R0.reuse, c[0x0][0x198], RZ ;  /* 0x0000660000027a10 */ /* 0x040fe20007ffe0ff */
[----:B------:R-:W-:Y:S01]  /*3ba60*/  IMAD.WIDE R34, R0, 0x2, R44 ;  /* 0x0000000200227825 */ /* 0x000fe200078e022c */
[----:B------:R-:W-:Y:S02]  /*3ba70*/  ISETP.GE.AND P1, PT, R37, c[0x0][0x17c], PT ;  /* 0x00005f0025007a0c */ /* 0x000fe40003f26270 */
[----:B------:R-:W-:Y:S01]  /*3ba80*/  PRMT R38, R58, 0x7632, R38 ;  /* 0x000076323a267816 */ /* 0x000fe20000000026 */
[----:B------:R-:W-:Y:S01]  /*3ba90*/  IMAD.WIDE R36, R0, 0x2, R10 ;  /* 0x0000000200247825 */ /* 0x000fe200078e020a */
[----:B------:R1:W-:Y:S01]  /*3baa0*/  @P5 STG.E.U16 [R32.64], R39 ;  /* 0x0000002720005986 */ /* 0x0003e2000c101506 */
[----:B------:R-:W-:-:S03]  /*3bab0*/  ISETP.LT.AND P5, PT, R60, c[0x0][0x178], !P0 ;  /* 0x00005e003c007a0c */ /* 0x000fc600047a1270 */
[----:B------:R0:W-:Y:S01]  /*3bac0*/  @P6 STG.E.U16 [R34.64], R38 ;  /* 0x0000002622006986 */ /* 0x0001e2000c101506 */
[----:B------:R-:W-:-:S03]  /*3bad0*/  ISETP.LT.AND P6, PT, R23, c[0x0][0x178], !P0 ;  /* 0x00005e0017007a0c */ /* 0x000fc600047c1270 */
[----:B------:R0:W-:Y:S01]  /*3bae0*/  @P2 STG.E.U16 [R36.64], R3 ;  /* 0x0000000324002986 */ /* 0x0001e2000c101506 */
[C---:B-1----:R-:W-:Y:S01]  /*3baf0*/  IMAD.WIDE R32, R2.reuse, 0x2, R8 ;  /* 0x0000000202207825 */ /* 0x042fe200078e0208 */
[----:B------:R-:W-:Y:S02]  /*3bb00*/  ISETP.LT.AND P2, PT, R27, c[0x0][0x178], !P0 ;  /* 0x00005e001b007a0c */ /* 0x000fe40004741270 */
[C---:B------:R-:W-:Y:S01]  /*3bb10*/  IADD3 R0, R2.reuse, c[0x0][0x198], RZ ;  /* 0x0000660002007a10 */ /* 0x040fe20007ffe0ff */
[----:B0-----:R-:W-:Y:S01]  /*3bb20*/  IMAD.WIDE R38, R2, 0x2, R46 ;  /* 0x0000000202267825 */ /* 0x001fe200078e022e */
[----:B------:R-:W-:-:S03]  /*3bb30*/  LOP3.LUT R58, R55, 0x1f, RZ, 0xc0, !PT ;  /* 0x0000001f373a7812 */ /* 0x000fc600078ec0ff */
[----:B------:R-:W-:-:S04]  /*3bb40*/  IMAD.WIDE R36, R2, 0x2, R44 ;  /* 0x0000000202247825 */ /* 0x000fc800078e022c */
[----:B------:R-:W-:Y:S02]  /*3bb50*/  IMAD.SHL.U32 R55, R55, 0x100, RZ ;  /* 0x0000010037377824 */ /* 0x000fe400078e00ff */
[----:B------:R-:W-:-:S03]  /*3bb60*/  IMAD.WIDE R2, R2, 0x2, R10 ;  /* 0x0000000202027825 */ /* 0x000fc600078e020a */
[----:B------:R-:W-:-:S05]  /*3bb70*/  LOP3.LUT R55, R55, 0x600, RZ, 0xc0, !PT ;  /* 0x0000060037377812 */ /* 0x000fca00078ec0ff */
[----:B------:R-:W-:Y:S02]  /*3bb80*/  IMAD R55, R58, 0x10, R55 ;  /* 0x000000103a377824 */ /* 0x000fe400078e0237 */
[----:B------:R-:W2:Y:S03]  /*3bb90*/  LDL.LU R58, [R1+0x2c0] ;  /* 0x0002c000013a7983 */ /* 0x000ea60000300800 */
[----:B------:R-:W-:Y:S02]  /*3bba0*/  LOP3.LUT R55, R55, 0x20, RZ, 0x3c, !PT ;  /* 0x0000002037377812 */ /* 0x000fe400078e3cff */
[----:B------:R-:W-:Y:S01]  /*3bbb0*/  PRMT R41, R28, 0x7632, R41 ;  /* 0x000076321c297816 */ /* 0x000fe20000000029 */
[----:B---3--:R-:W-:Y:S01]  /*3bbc0*/  @P4 STG.E.U16 [R32.64], R57 ;  /* 0x0000003920004986 */ /* 0x008fe2000c101506 */
[----:B------:R-:W-:Y:S02]  /*3bbd0*/  ISETP.LT.AND P4, PT, R56, c[0x0][0x178], !P3 ;  /* 0x00005e0038007a0c */ /* 0x000fe40005f81270 */
[----:B------:R-:W-:Y:S01]  /*3bbe0*/  PRMT R40, R57, 0x7632, R40 ;  /* 0x0000763239287816 */ /* 0x000fe20000000028 */
[----:B------:R0:W1:Y:S01]  /*3bbf0*/  LDS.128 R32, [R55] ;  /* 0x0000000037207984 */ /* 0x0000620000000c00 */
[----:B------:R-:W-:-:S03]  /*3bc00*/  ISETP.GE.AND P0, PT, R42, c[0x0][0x17c], PT ;  /* 0x00005f002a007a0c */ /* 0x000fc60003f06270 */
[----:B------:R-:W3:Y:S04]  /*3bc10*/  LDL.LU R42, [R1+0x1418] ;  /* 0x00141800012a7983 */ /* 0x000ee80000300800 */
[----:B0-----:R-:W3:Y:S04]  /*3bc20*/  LDL.LU R55, [R1+0x280] ;  /* 0x0002800001377983 */ /* 0x001ee80000300800 */
[----:B------:R-:W3:Y:S04]  /*3bc30*/  LDL.LU R50, [R1+0x141c] ;  /* 0x00141c0001327983 */ /* 0x000ee80000300800 */
[----:B----4-:R0:W-:Y:S04]  /*3bc40*/  @P5 STG.E.U16 [R38.64], R61 ;  /* 0x0000003d26005986 */ /* 0x0101e8000c101506 */
[----:B------:R-:W-:Y:S04]  /*3bc50*/  @P2 STG.E.U16 [R36.64], R28 ;  /* 0x0000001c24002986 */ /* 0x000fe8000c101506 */
[----:B------:R-:W-:Y:S01]  /*3bc60*/  @P6 STG.E.U16 [R2.64], R4 ;  /* 0x0000000402006986 */ /* 0x000fe2000c101506 */
[----:B0-----:R-:W-:-:S05]  /*3bc70*/  IMAD.WIDE R38, R0, 0x2, R8 ;  /* 0x0000000200267825 */ /* 0x001fca00078e0208 */
[----:B------:R0:W-:Y:S02]  /*3bc80*/  @P4 STG.E.U16 [R38.64], R40 ;  /* 0x0000002826004986 */ /* 0x0001e4000c101506 */
[----:B0-----:R-:W-:Y:S02]  /*3bc90*/  PRMT R40, R61, 0x7632, R40 ;  /* 0x000076323d287816 */ /* 0x001fe40000000028 */
[----:B------:R-:W0:Y:S01]  /*3bca0*/  S2R R61, SR_TID.X ;  /* 0x00000000003d7919 */ /* 0x000e220000002100 */
[----:B------:R-:W-:Y:S02]  /*3bcb0*/  ISETP.LT.AND P5, PT, R60, c[0x0][0x178], !P3 ;  /* 0x00005e003c007a0c */ /* 0x000fe40005fa1270 */
[----:B------:R-:W-:Y:S02]  /*3bcc0*/  ISETP.LT.AND P6, PT, R27, c[0x0][0x178], !P3 ;  /* 0x00005e001b007a0c */ /* 0x000fe40005fc1270 */
[----:B------:R-:W-:Y:S01]  /*3bcd0*/  ISETP.LT.AND P4, PT, R23, c[0x0][0x178], !P3 ;  /* 0x00005e0017007a0c */ /* 0x000fe20005f81270 */
[----:B------:R-:W-:Y:S01]  /*3bce0*/  IMAD.WIDE R36, R0, 0x2, R46 ;  /* 0x0000000200247825 */ /* 0x000fe200078e022e */
[----:B------:R-:W-:-:S03]  /*3bcf0*/  PRMT R28, R4, 0x7632, R28 ;  /* 0x00007632041c7816 */ /* 0x000fc6000000001c */
[----:B------:R-:W-:Y:S01]  /*3bd00*/  IMAD.WIDE R2, R0, 0x2, R44 ;  /* 0x0000000200027825 */ /* 0x000fe200078e022c */
[----:B0-----:R-:W-:-:S03]  /*3bd10*/  LOP3.LUT R57, R61, 0x1f, RZ, 0xc0, !PT ;  /* 0x0000001f3d397812 */ /* 0x001fc600078ec0ff */
[----:B------:R-:W-:-:S05]  /*3bd20*/  IMAD.SHL.U32 R61, R61, 0x100, RZ ;  /* 0x000001003d3d7824 */ /* 0x000fca00078e00ff */
[----:B------:R-:W-:Y:S01]  /*3bd30*/  LOP3.LUT R61, R61, 0x600, RZ, 0xc0, !PT ;  /* 0x000006003d3d7812 */ /* 0x000fe200078ec0ff */
[----:B------:R-:W-:-:S04]  /*3bd40*/  IMAD.WIDE R38, R0, 0x2, R10 ;  /* 0x0000000200267825 */ /* 0x000fc800078e020a */
[----:B------:R-:W-:Y:S01]  /*3bd50*/  IMAD R61, R57, 0x10, R61 ;  /* 0x00000010393d7824 */ /* 0x000fe200078e023d */
[----:B------:R-:W-:Y:S04]  /*3bd60*/  @P5 STG.E.U16 [R36.64], R40 ;  /* 0x0000002824005986 */ /* 0x000fe8000c101506 */
[----:B------:R-:W-:Y:S01]  /*3bd70*/  LOP3.LUT R61, R61, 0x40, RZ, 0x3c, !PT ;  /* 0x000000403d3d7812 */ /* 0x000fe200078e3cff */
[----:B------:R-:W-:Y:S04]  /*3bd80*/  @P6 STG.E.U16 [R2.64], R41 ;  /* 0x0000002902006986 */ /* 0x000fe8000c101506 */
[----:B------:R-:W-:Y:S04]  /*3bd90*/  @P4 STG.E.U16 [R38.64], R28 ;  /* 0x0000001c26004986 */ /* 0x000fe8000c101506 */
[----:B------:R0:W4:Y:S04]  /*3bda0*/  LDS.128 R36, [R61] ;  /* 0x000000003d247984 */ /* 0x0001280000000c00 */
[----:B0-----:R-:W4:Y:S04]  /*3bdb0*/  LDL.LU R61, [R1+0x2b0] ;  /* 0x0002b000013d7983 */ /* 0x001f280000300800 */
[----:B------:R-:W4:Y:S04]  /*3bdc0*/  LDL.LU R57, [R1+0x270] ;  /* 0x0002700001397983 */ /* 0x000f280000300800 */
[----:B------:R-:W4:Y:S01]  /*3bdd0*/  LDL.LU R52, [R1+0x1420] ;  /* 0x0014200001347983 */ /* 0x000f220000300800 */
[----:B------:R-:W-:-:S02]  /*3bde0*/  ISETP.LT.AND P3, PT, R56, c[0x0][0x178], !P1 ;  /* 0x00005e0038007a0c */ /* 0x000fc40004f61270 */
[----:B------:R-:W-:Y:S02]  /*3bdf0*/  IADD3 R4, R0, c[0x0][0x198], RZ ;  /* 0x0000660000047a10 */ /* 0x000fe40007ffe0ff */
[----:B------:R-:W-:Y:S02]  /*3be00*/  ISETP.LT.AND P5, PT, R60, c[0x0][0x178], !P1 ;  /* 0x00005e003c007a0c */ /* 0x000fe40004fa1270 */
[----:B------:R-:W-:Y:S01]  /*3be10*/  ISETP.LT.AND P4, PT, R27, c[0x0][0x178], !P1 ;  /* 0x00005e001b007a0c */ /* 0x000fe20004f81270 */
[C---:B------:R-:W-:Y:S01]  /*3be20*/  IMAD.WIDE R2, R4.reuse, 0x2, R8 ;  /* 0x0000000204027825 */ /* 0x040fe200078e0208 */
[----:B------:R-:W-:Y:S02]  /*3be30*/  ISETP.LT.AND P1, PT, R23, c[0x0][0x178], !P1 ;  /* 0x00005e0017007a0c */ /* 0x000fe40004f21270 */
[----:B--2---:R-:W-:Y:S01]  /*3be40*/  ISETP.GE.AND P2, PT, R43, c[0x0][0x17c], PT ;  /* 0x00005f002b007a0c */ /* 0x004fe20003f46270 */
[----:B------:R-:W-:Y:S02]  /*3be50*/  IMAD.WIDE R40, R4, 0x2, R44 ;  /* 0x0000000204287825 */ /* 0x000fe400078e022c */
[----:B------:R0:W-:Y:S01]  /*3be60*/  @P3 STG.E.U16 [R2.64], R58 ;  /* 0x0000003a02003986 */ /* 0x0001e2000c101506 */
[----:B------:R-:W-:Y:S01]  /*3be70*/  ISETP.LT.AND P6, PT, R56, c[0x0][0x178], !P0 ;  /* 0x00005e0038007a0c */ /* 0x000fe200047c1270 */
[C---:B0-----:R-:W-:Y:S01]  /*3be80*/  IMAD.WIDE R2, R4.reuse, 0x2, R46 ;  /* 0x0000000204027825 */ /* 0x041fe200078e022e */
[----:B------:R-:W-:-:S05]  /*3be90*/  IADD3 R0, R4, c[0x0][0x198], RZ ;  /* 0x0000660004007a10 */ /* 0x000fca0007ffe0ff */
[----:B------:R-:W-:Y:S01]  /*3bea0*/  IMAD.WIDE R48, R0, 0x2, R8 ;  /* 0x0000000200307825 */ /* 0x000fe200078e0208 */
[----:B---3--:R-:W-:-:S03]  /*3beb0*/  ISETP.GE.AND P3, PT, R42, c[0x0][0x17c], PT ;  /* 0x00005f002a007a0c */ /* 0x008fc60003f66270 */
[----:B------:R-:W-:Y:S01]  /*3bec0*/  IMAD.WIDE R42, R4, 0x2, R10 ;  /* 0x00000002042a7825 */ /* 0x000fe200078e020a */
[----:B------:R-:W-:Y:S04]  /*3bed0*/  @P5 STG.E.U16 [R2.64], R55 ;  /* 0x0000003702005986 */ /* 0x000fe8000c101506 */
[----:B------:R0:W-:Y:S04]  /*3bee0*/  @P4 STG.E.U16 [R40.64], R16 ;  /* 0x0000001028004986 */ /* 0x0001e8000c101506 */
[----:B-1----:R1:W-:Y:S01]  /*3bef0*/  @P1 STG.E.U16 [R42.64], R32 ;  /* 0x000000202a001986 */ /* 0x0023e2000c101506 */
[----:B------:R-:W-:-:S02]  /*3bf00*/  ISETP.LT.AND P1, PT, R60, c[0x0][0x178], !P0 ;  /* 0x00005e003c007a0c */ /* 0x000fc40004721270 */
[----:B------:R-:W-:Y:S01]  /*3bf10*/  PRMT R4, R58, 0x7632, R4 ;  /* 0x000076323a047816 */ /* 0x000fe20000000004 */
[----:B0-----:R-:W-:Y:S01]  /*3bf20*/  IMAD.WIDE R40, R0, 0x2, R46 ;  /* 0x0000000200287825 */ /* 0x001fe200078e022e */
[----:B-1----:R-:W-:-:S03]  /*3bf30*/  PRMT R32, R55, 0x7632, R32 ;  /* 0x0000763237207816 */ /* 0x002fc60000000020 */
[----:B------:R-:W-:Y:S01]  /*3bf40*/  @P6 STG.E.U16 [R48.64], R4 ;  /* 0x0000000430006986 */ /* 0x000fe2000c101506 */
[----:B------:R-:W-:Y:S02]  /*3bf50*/  ISETP.LT.AND P4, PT, R27, c[0x0][0x178], !P0 ;  /* 0x00005e001b007a0c */ /* 0x000fe40004781270 */
[----:B------:R-:W-:-:S03]  /*3bf60*/  PRMT R28, R32, 0x7632, R28 ;  /* 0x00007632201c7816 */ /* 0x000fc6000000001c */
[----:B------:R0:W-:Y:S01]  /*3bf70*/  @P1 STG.E.U16 [R40.64], R32 ;  /* 0x0000002028001986 */ /* 0x0001e2000c101506 */
[----:B------:R-:W-:Y:S02]  /*3bf80*/  ISETP.LT.AND P0, PT, R23, c[0x0][0x178], !P0 ;  /* 0x00005e0017007a0c */ /* 0x000fe40004701270 */
[----:B------:R-:W-:Y:S01]  /*3bf90*/  ISETP.LT.AND P5, PT, R56, c[0x0][0x178], !P2 ;  /* 0x00005e0038007a0c */ /* 0x000fe200057a1270 */
[----:B0-----:R-:W2:Y:S01]  /*3bfa0*/  LDL.LU R32, [R1+0x1424] ;  /* 0x0014240001207983 */ /* 0x001ea20000300800 */
[C---:B------:R-:W-:Y:S01]  /*3bfb0*/  IADD3 R4, R0.reuse, c[0x0][0x198], RZ ;  /* 0x0000660000047a10 */ /* 0x040fe20007ffe0ff */
[----:B------:R-:W-:Y:S01]  /*3bfc0*/  IMAD.WIDE R2, R0, 0x2, R44 ;  /* 0x0000000200027825 */ /* 0x000fe200078e022c */
[----:B------:R-:W-:-:S03]  /*3bfd0*/  PRMT R16, R16, 0x7632, R16 ;  /* 0x0000763210107816 */ /* 0x000fc60000000010 */
[----:B------:R-:W-:-:S04]  /*3bfe0*/  IMAD.WIDE R42, R0, 0x2, R10 ;  /* 0x00000002002a7825 */ /* 0x000fc800078e020a */
[----:B------:R-:W-:Y:S01]  /*3bff0*/  IMAD.WIDE R40, R4, 0x2, R8 ;  /* 0x0000000204287825 */ /* 0x000fe200078e0208 */
[----:B------:R0:W-:Y:S04]  /*3c000*/  @P4 STG.E.U16 [R2.64], R16 ;  /* 0x0000001002004986 */ /* 0x0001e8000c101506 */
[----:B------:R-:W-:Y:S04]  /*3c010*/  @P0 STG.E.U16 [R42.64], R28 ;  /* 0x0000001c2a000986 */ /* 0x000fe8000c101506 */
[----:B----4-:R1:W-:Y:S01]  /*3c020*/  @P5 STG.E.U16 [R40.64], R61 ;  /* 0x0000003d28005986 */ /* 0x0103e2000c101506 */
[----:B0-----:R-:W-:-:S03]  /*3c030*/  PRMT R16, R61, 0x7632, R16 ;  /* 0x000076323d107816 */ /* 0x001fc60000000010 */
[----:B-1----:R-:W3:Y:S01]  /*3c040*/  LDL.LU R61, [R1+0x2a0] ;  /* 0x0002a000013d7983 */ /* 0x002ee20000300800 */
[----:B------:R-:W-:-:S03]  /*3c050*/  ISETP.GE.AND P4, PT, R52, c[0x0][0x17c], PT ;  /* 0x00005f0034007a0c */ /* 0x000fc60003f86270 */
[----:B------:R-:W4:Y:S04]  /*3c060*/  LDL.LU R52, [R1+0x1428] ;  /* 0x0014280001347983 */ /* 0x000f280000300800 */
[----:B------:R-:W4:Y:S04]  /*3c070*/  LDL.LU R28, [R1+0x142c] ;  /* 0x00142c00011c7983 */ /* 0x000f280000300800 */
[----:B------:R-:W0:Y:S01]  /*3c080*/  S2R R55, SR_TID.X ;  /* 0x0000000000377919 */ /* 0x000e220000002100 */
[----:B------:R-:W-:Y:S02]  /*3c090*/  ISETP.LT.AND P6, PT, R60, c[0x0][0x178], !P2 ;  /* 0x00005e003c007a0c */ /* 0x000fe400057c1270 */
[----:B------:R-:W-:-:S02]  /*3c0a0*/  ISETP.LT.AND P0, PT, R27, c[0x0][0x178], !P2 ;  /* 0x00005e001b007a0c */ /* 0x000fc40005701270 */
[C---:B0-----:R-:W-:Y:S01]  /*3c0b0*/  LOP3.LUT R58, R55.reuse, 0x1f, RZ, 0xc0, !PT ;  /* 0x0000001f373a7812 */ /* 0x041fe200078ec0ff */
[----:B------:R-:W-:-:S05]  /*3c0c0*/  IMAD.SHL.U32 R55, R55, 0x100, RZ ;  /* 0x0000010037377824 */ /* 0x000fca00078e00ff */
[----:B------:R-:W-:-:S05]  /*3c0d0*/  LOP3.LUT R55, R55, 0x600, RZ, 0xc0, !PT ;  /* 0x0000060037377812 */ /* 0x000fca00078ec0ff */
[----:B------:R-:W-:-:S05]  /*3c0e0*/  IMAD R55, R58, 0x10, R55 ;  /* 0x000000103a377824 */ /* 0x000fca00078e0237 */
[----:B------:R-:W-:Y:S01]  /*3c0f0*/  LOP3.LUT R55, R55, 0x60, RZ, 0x3c, !PT ;  /* 0x0000006037377812 */ /* 0x000fe200078e3cff */
[----:B------:R-:W-:Y:S01]  /*3c100*/  IMAD.WIDE R2, R4, 0x2, R46 ;  /* 0x0000000204027825 */ /* 0x000fe200078e022e */
[----:B------:R-:W-:-:S03]  /*3c110*/  ISETP.LT.AND P2, PT, R23, c[0x0][0x178], !P2 ;  /* 0x00005e0017007a0c */ /* 0x000fc60005741270 */
[----:B------:R-:W0:Y:S01]  /*3c120*/  LDS.128 R40, [R55] ;  /* 0x0000000037287984 */ /* 0x000e220000000c00 */
[----:B------:R-:W-:-:S03]  /*3c130*/  ISETP.LT.AND P5, PT, R56, c[0x0][0x178], !P3 ;  /* 0x00005e0038007a0c */ /* 0x000fc60005fa1270 */
[----:B------:R1:W-:Y:S01]  /*3c140*/  @P6 STG.E.U16 [R2.64], R57 ;  /* 0x0000003902006986 */ /* 0x0003e2000c101506 */
[----:B------:R-:W-:Y:S01]  /*3c150*/  ISETP.LT.AND P6, PT, R60, c[0x0][0x178], !P3 ;  /* 0x00005e003c007a0c */ /* 0x000fe20005fc1270 */
[C---:B------:R-:W-:Y:S01]  /*3c160*/  IMAD.WIDE R48, R4.reuse, 0x2, R10 ;  /* 0x0000000204307825 */ /* 0x040fe200078e020a */
[----:B------:R-:W-:Y:S02]  /*3c170*/  IADD3 R0, R4, c[0x0][0x198], RZ ;  /* 0x0000660004007a10 */ /* 0x000fe40007ffe0ff */
[----:B------:R-:W-:Y:S01]  /*3c180*/  ISETP.GE.AND P1, PT, R50, c[0x0][0x17c], PT ;  /* 0x00005f0032007a0c */ /* 0x000fe20003f26270 */
[----:B-1----:R-:W-:Y:S01]  /*3c190*/  IMAD.WIDE R2, R4, 0x2, R44 ;  /* 0x0000000204027825 */ /* 0x002fe200078e022c */
[----:B------:R-:W-:-:S04]  /*3c1a0*/  PRMT R4, R57, 0x7632, R4 ;  /* 0x0000763239047816 */ /* 0x000fc80000000004 */
[----:B------:R1:W-:Y:S01]  /*3c1b0*/  @P0 STG.E.U16 [R2.64], R12 ;  /* 0x0000000c02000986 */ /* 0x0003e2000c101506 */
[----:B------:R-:W-:Y:S01]  /*3c1c0*/  ISETP.LT.AND P0, PT, R27, c[0x0][0x178], !P3 ;  /* 0x00005e001b007a0c */ /* 0x000fe20005f01270 */
[----:B------:R-:W-:Y:S02]  /*3c1d0*/  IMAD.WIDE R50, R0, 0x2, R8 ;  /* 0x0000000200327825 */ /* 0x000fe400078e0208 */
[----:B------:R0:W-:Y:S01]  /*3c1e0*/  @P2 STG.E.U16 [R48.64], R36 ;  /* 0x0000002430002986 */ /* 0x0001e2000c101506 */
[----:B------:R-:W-:-:S03]  /*3c1f0*/  ISETP.LT.AND P3, PT, R23, c[0x0][0x178], !P3 ;  /* 0x00005e0017007a0c */ /* 0x000fc60005f61270 */
[----:B------:R-:W-:Y:S01]  /*3c200*/  @P5 STG.E.U16 [R50.64], R16 ;  /* 0x0000001032005986 */ /* 0x000fe2000c101506 */
[----:B-1----:R-:W-:Y:S01]  /*3c210*/  IMAD.WIDE R2, R0, 0x2, R46 ;  /* 0x0000000200027825 */ /* 0x002fe200078e022e */
[----:B------:R-:W-:Y:S02]  /*3c220*/  PRMT R12, R12, 0x7632, R12 ;  /* 0x000076320c0c7816 */ /* 0x000fe4000000000c */
[----:B------:R-:W-:Y:S01]  /*3c230*/  ISETP.LT.AND P5, PT, R56, c[0x0][0x178], !P1 ;  /* 0x00005e0038007a0c */ /* 0x000fe20004fa1270 */
[----:B0-----:R-:W-:Y:S01]  /*3c240*/  IMAD.WIDE R48, R0, 0x2, R44 ;  /* 0x0000000200307825 */ /* 0x001fe200078e022c */
[----:B------:R0:W-:Y:S01]  /*3c250*/  @P6 STG.E.U16 [R2.64], R4 ;  /* 0x0000000402006986 */ /* 0x0001e2000c101506 */
[----:B------:R-:W-:-:S03]  /*3c260*/  ISETP.LT.AND P6, PT, R60, c[0x0][0x178], !P1 ;  /* 0x00005e003c007a0c */ /* 0x000fc60004fc1270 */
[----:B------:R1:W-:Y:S01]  /*3c270*/  @P0 STG.E.U16 [R48.64], R12 ;  /* 0x0000000c30000986 */ /* 0x0003e2000c101506 */
[----:B------:R-:W-:Y:S02]  /*3c280*/  ISETP.LT.AND P0, PT, R27, c[0x0][0x178], !P1 ;  /* 0x00005e001b007a0c */ /* 0x000fe40004f01270 */
[----:B------:R-:W-:Y:S02]  /*3c290*/  ISETP.LT.AND P1, PT, R23, c[0x0][0x178], !P1 ;  /* 0x00005e0017007a0c */ /* 0x000fe40004f21270 */
[C---:B0-----:R-:W-:Y:S01]  /*3c2a0*/  IADD3 R4, R0.reuse, c[0x0][0x198], RZ ;  /* 0x0000660000047a10 */ /* 0x041fe20007ffe0ff */
[----:B------:R-:W-:Y:S01]  /*3c2b0*/  IMAD.WIDE R2, R0, 0x2, R10 ;  /* 0x0000000200027825 */ /* 0x000fe200078e020a */
[----:B-1----:R-:W-:-:S03]  /*3c2c0*/  PRMT R12, R36, 0x7632, R12 ;  /* 0x00007632240c7816 */ /* 0x002fc6000000000c */
[----:B------:R-:W-:-:S04]  /*3c2d0*/  IMAD.WIDE R48, R4, 0x2, R8 ;  /* 0x0000000204307825 */ /* 0x000fc800078e0208 */
[C---:B------:R-:W-:Y:S01]  /*3c2e0*/  IMAD.WIDE R50, R4.reuse, 0x2, R46 ;  /* 0x0000000204327825 */ /* 0x040fe200078e022e */
[----:B------:R0:W-:Y:S01]  /*3c2f0*/  @P3 STG.E.U16 [R2.64], R12 ;  /* 0x0000000c02003986 */ /* 0x0001e2000c101506 */
[C---:B------:R-:W-:Y:S02]  /*3c300*/  IADD3 R0, R4.reuse, c[0x0][0x198], RZ ;  /* 0x0000660004007a10 */ /* 0x040fe40007ffe0ff */
[----:B0-----:R-:W-:Y:S01]  /*3c310*/  IMAD.WIDE R2, R4, 0x2, R44 ;  /* 0x0000000204027825 */ /* 0x001fe200078e022c */
[----:B--2---:R-:W-:Y:S02]  /*3c320*/  ISETP.GE.AND P2, PT, R32, c[0x0][0x17c], PT ;  /* 0x00005f0020007a0c */ /* 0x004fe40003f46270 */
[----:B------:R-:W2:Y:S04]  /*3c330*/  LDL.LU R32, [R1+0x1430] ;  /* 0x0014300001207983 */ /* 0x000ea80000300800 */
[----:B------:R-:W2:Y:S04]  /*3c340*/  LDL.LU R58, [R1+0x314] ;  /* 0x00031400013a7983 */ /* 0x000ea80000300800 */
[----:B------:R-:W2:Y:S04]  /*3c350*/  LDL.LU R55, [R1+0x294] ;  /* 0x0002940001377983 */ /* 0x000ea80000300800 */
[----:B---3--:R0:W-:Y:S01]  /*3c360*/  @P5 STG.E.U16 [R48.64], R61 ;  /* 0x0000003d30005986 */ /* 0x0081e2000c101506 */
[----:B------:R-:W-:-:S03]  /*3c370*/  ISETP.LT.AND P5, PT, R56, c[0x0][0x178], !P4 ;  /* 0x00005e0038007a0c */ /* 0x000fc600067a1270 */
[----:B------:R1:W-:Y:S01]  /*3c380*/  @P6 STG.E.U16 [R50.64], R24 ;  /* 0x0000001832006986 */ /* 0x0003e2000c101506 */
[----:B------:R-:W-:-:S03]  /*3c390*/  ISETP.LT.AND P6, PT, R60, c[0x0][0x178], !P4 ;  /* 0x00005e003c007a0c */ /* 0x000fc600067c1270 */
[----:B------:R3:W-:Y:S01]  /*3c3a0*/  @P0 STG.E.U16 [R2.64], R20 ;  /* 0x0000001402000986 */ /* 0x0007e2000c101506 */
[----:B0-----:R-:W-:Y:S01]  /*3c3b0*/  IMAD.WIDE R48, R4, 0x2, R10 ;  /* 0x0000000204307825 */ /* 0x001fe200078e020a */
[----:B------:R-:W-:-:S04]  /*3c3c0*/  PRMT R4, R61, 0x7632, R4 ;  /* 0x000076323d047816 */ /* 0x000fc80000000004 */
[----:B------:R-:W-:Y:S01]  /*3c3d0*/  @P1 STG.E.U16 [R48.64], R40 ;  /* 0x0000002830001986 */ /* 0x000fe2000c101506 */
[----:B------:R-:W-:Y:S01]  /*3c3e0*/  ISETP.LT.AND P1, PT, R27, c[0x0][0x178], !P4 ;  /* 0x00005e001b007a0c */ /* 0x000fe20006721270 */
[----:B-1----:R-:W-:Y:S01]  /*3c3f0*/  IMAD.WIDE R50, R0, 0x2, R8 ;  /* 0x0000000200327825 */ /* 0x002fe200078e0208 */
[----:B------:R-:W-:Y:S02]  /*3c400*/  PRMT R24, R24, 0x7632, R24 ;  /* 0x0000763218187816 */ /* 0x000fe40000000018 */
[----:B----4-:R-:W-:Y:S01]  /*3c410*/  ISETP.GE.AND P0, PT, R28, c[0x0][0x17c], PT ;  /* 0x00005f001c007a0c */ /* 0x010fe20003f06270 */
[----:B---3--:R-:W-:Y:S01]  /*3c420*/  IMAD.WIDE R2, R0, 0x2, R46 ;  /* 0x0000000200027825 */ /* 0x008fe200078e022e */
[----:B------:R-:W3:Y:S01]  /*3c430*/  LDL.LU R28, [R1+0x1434] ;  /* 0x00143400011c7983 */ /* 0x000ee20000300800 */
[----:B------:R-:W-:-:S03]  /*3c440*/  PRMT R20, R20, 0x7632, R20 ;  /* 0x0000763214147816 */ /* 0x000fc60000000014 */
[----:B------:R-:W-:Y:S04]  /*3c450*/  @P5 STG.E.U16 [R50.64], R4 ;  /* 0x0000000432005986 */ /* 0x000fe8000c101506 */
[----:B------:R0:W-:Y:S04]  /*3c460*/  @P6 STG.E.U16 [R2.64], R24 ;  /* 0x0000001802006986 */ /* 0x0001e8000c101506 */
[----:B------:R-:W3:Y:S04]  /*3c470*/  LDL.LU R57, [R1+0x2c4] ;  /* 0x0002c40001397983 */ /* 0x000ee80000300800 */
[----:B------:R-:W3:Y:S01]  /*3c480*/  LDL.LU R61, [R1+0x284] ;  /* 0x00028400013d7983 */ /* 0x000ee20000300800 */
[----:B0-----:R-:W-:-:S05]  /*3c490*/  IMAD.WIDE R2, R0, 0x2, R44 ;  /* 0x0000000200027825 */ /* 0x001fca00078e022c */
[----:B------:R0:W-:Y:S04]  /*3c4a0*/  @P1 STG.E.U16 [R2.64], R20 ;  /* 0x0000001402001986 */ /* 0x0001e8000c101506 */
[----:B0-----:R-:W3:Y:S01]  /*3c4b0*/  LDL.LU R20, [R1+0x1438] ;  /* 0x0014380001147983 */ /* 0x001ee20000300800 */
[----:B------:R-:W-:Y:S02]  /*3c4c0*/  ISETP.LT.AND P4, PT, R23, c[0x0][0x178], !P4 ;  /* 0x00005e0017007a0c */ /* 0x000fe40006781270 */
[----:B------:R-:W-:Y:S01]  /*3c4d0*/  ISETP.LT.AND P5, PT, R56, c[0x0][0x178], !P2 ;  /* 0x00005e0038007a0c */ /* 0x000fe200057a1270 */
[----:B------:R-:W-:Y:S01]  /*3c4e0*/  IMAD.WIDE R48, R0, 0x2, R10 ;  /* 0x0000000200307825 */ /* 0x000fe200078e020a */
[----:B------:R-:W-:Y:S02]  /*3c4f0*/  ISETP.LT.AND P6, PT, R60, c[0x0][0x178], !P2 ;  /* 0x00005e003c007a0c */ /* 0x000fe400057c1270 */
[----:B------:R-:W-:-:S02]  /*3c500*/  PRMT R40, R40, 0x7632, R40 ;  /* 0x0000763228287816 */ /* 0x000fc40000000028 */
[----:B------:R-:W-:Y:S02]  /*3c510*/  IADD3 R4, R0, c[0x0][0x198], RZ ;  /* 0x0000660000047a10 */ /* 0x000fe40007ffe0ff */
[----:B------:R-:W-:-:S03]  /*3c520*/  ISETP.GE.AND P3, PT, R52, c[0x0][0x17c], PT ;  /* 0x00005f0034007a0c */ /* 0x000fc60003f66270 */
[----:B------:R0:W-:Y:S01]  /*3c530*/  @P4 STG.E.U16 [R48.64], R40 ;  /* 0x0000002830004986 */ /* 0x0001e2000c101506 */
[----:B------:R-:W-:Y:S01]  /*3c540*/  IMAD.WIDE R50, R4, 0x2, R8 ;  /* 0x0000000204327825 */ /* 0x000fe200078e0208 */
[----:B------:R-:W-:-:S03]  /*3c550*/  ISETP.LT.AND P4, PT, R27, c[0x0][0x178], !P2 ;  /* 0x00005e001b007a0c */ /* 0x000fc60005781270 */
[----:B------:R-:W-:Y:S01]  /*3c560*/  IMAD.WIDE R52, R4, 0x2, R46 ;  /* 0x0000000204347825 */ /* 0x000fe200078e022e */
[----:B------:R-:W-:-:S03]  /*3c570*/  ISETP.LT.AND P2, PT, R23, c[0x0][0x178], !P2 ;  /* 0x00005e0017007a0c */ /* 0x000fc60005741270 */
[C---:B------:R-:W-:Y:S01]  /*3c580*/  IMAD.WIDE R2, R4.reuse, 0x2, R44 ;  /* 0x0000000204027825 */ /* 0x040fe200078e022c */
[----:B------:R-:W-:-:S03]  /*3c590*/  IADD3 R0, R4, c[0x0][0x198], RZ ;  /* 0x0000660004007a10 */ /* 0x000fc60007ffe0ff */
[----:B0-----:R-:W-:Y:S01]  /*3c5a0*/  IMAD.WIDE R48, R4, 0x2, R10 ;  /* 0x0000000204307825 */ /* 0x001fe200078e020a */
[----:B--2---:R0:W-:Y:S01]  /*3c5b0*/  @P5 STG.E.U16 [R50.64], R58 ;  /* 0x0000003a32005986 */ /* 0x0041e2000c101506 */
[----:B------:R-:W-:-:S03]  /*3c5c0*/  ISETP.LT.AND P5, PT, R60, c[0x0][0x178], !P3 ;  /* 0x00005e003c007a0c */ /* 0x000fc60005fa1270 */
[----:B------:R1:W-:Y:S01]  /*3c5d0*/  @P6 STG.E.U16 [R52.64], R55 ;  /* 0x0000003734006986 */ /* 0x0003e2000c101506 */
[----:B------:R-:W-:-:S03]  /*3c5e0*/  ISETP.LT.AND P6, PT, R56, c[0x0][0x178], !P3 ;  /* 0x00005e0038007a0c */ /* 0x000fc60005fc1270 */
[----:B------:R2:W-:Y:S01]  /*3c5f0*/  @P4 STG.E.U16 [R2.64], R29 ;  /* 0x0000001d02004986 */ /* 0x0005e2000c101506 */
[----:B------:R-:W-:Y:S02]  /*3c600*/  ISETP.LT.AND P4, PT, R27, c[0x0][0x178], !P3 ;  /* 0x00005e001b007a0c */ /* 0x000fe40005f81270 */
[----:B------:R-:W-:Y:S01]  /*3c610*/  PRMT R12, R58, 0x7632, R12 ;  /* 0x000076323a0c7816 */ /* 0x000fe2000000000c */
[C---:B0-----:R-:W-:Y:S01]  /*3c620*/  IMAD.WIDE R50, R0.reuse, 0x2, R8 ;  /* 0x0000000200327825 */ /* 0x041fe200078e0208 */
[----:B------:R-:W-:Y:S02]  /*3c630*/  PRMT R16, R55, 0x7632, R16 ;  /* 0x0000763237107816 */ /* 0x000fe40000000010 */
[----:B------:R-:W-:Y:S01]  /*3c640*/  ISETP.LT.AND P3, PT, R23, c[0x0][0x178], !P3 ;  /* 0x00005e0017007a0c */ /* 0x000fe20005f61270 */
[C---:B-1----:R-:W-:Y:S01]  /*3c650*/  IMAD.WIDE R52, R0.reuse, 0x2, R46 ;  /* 0x0000000200347825 */ /* 0x042fe200078e022e */
[----:B------:R-:W-:Y:S04]  /*3c660*/  @P2 STG.E.U16 [R48.64], R5 ;  /* 0x0000000530002986 */ /* 0x000fe8000c101506 */
[----:B------:R0:W-:Y:S01]  /*3c670*/  @P6 STG.E.U16 [R50.64], R12 ;  /* 0x0000000c32006986 */ /* 0x0001e2000c101506 */
[----:B--2---:R-:W-:Y:S01]  /*3c680*/  PRMT R29, R29, 0x7632, R29 ;  /* 0x000076321d1d7816 */ /* 0x004fe2000000001d */
[----:B------:R-:W-:-:S02]  /*3c690*/  IMAD.WIDE R2, R0, 0x2, R44 ;  /* 0x0000000200027825 */ /* 0x000fc400078e022c */
[----:B------:R1:W-:Y:S01]  /*3c6a0*/  @P5 STG.E.U16 [R52.64], R16 ;  /* 0x0000001034005986 */ /* 0x0003e2000c101506 */
[----:B------:R-:W-:Y:S02]  /*3c6b0*/  ISETP.LT.AND P5, PT, R56, c[0x0][0x178], !P0 ;  /* 0x00005e0038007a0c */ /* 0x000fe400047a1270 */
[----:B------:R-:W-:Y:S01]  /*3c6c0*/  ISETP.LT.AND P6, PT, R60, c[0x0][0x178], !P0 ;  /* 0x00005e003c007a0c */ /* 0x000fe200047c1270 */
[----:B------:R2:W-:Y:S01]  /*3c6d0*/  @P4 STG.E.U16 [R2.64], R29 ;  /* 0x0000001d02004986 */ /* 0x0005e2000c101506 */
[----:B------:R-:W-:Y:S02]  /*3c6e0*/  ISETP.GE.AND P1, PT, R32, c[0x0][0x17c], PT ;  /* 0x00005f0020007a0c */ /* 0x000fe40003f26270 */
[C---:B0-----:R-:W-:Y:S01]  /*3c6f0*/  IADD3 R12, R0.reuse, c[0x0][0x198], RZ ;  /* 0x00006600000c7a10 */ /* 0x041fe20007ffe0ff */
[----:B------:R-:W4:Y:S01]  /*3c700*/  LDL.LU R32, [R1+0x143c] ;  /* 0x00143c0001207983 */ /* 0x000f220000300800 */
[----:B-1----:R-:W-:Y:S01]  /*3c710*/  PRMT R16, R5, 0x7632, R16 ;  /* 0x0000763205107816 */ /* 0x002fe20000000010 */
[----:B------:R-:W-:Y:S01]  /*3c720*/  IMAD.WIDE R4, R0, 0x2, R10 ;  /* 0x0000000200047825 */ /* 0x000fe200078e020a */
[----:B------:R-:W-:Y:S01]  /*3c730*/  ISETP.LT.AND P4, PT, R27, c[0x0][0x178], !P0 ;  /* 0x00005e001b007a0c */ /* 0x000fe20004781270 */
[----:B------:R-:W4:Y:S01]  /*3c740*/  LDL.LU R55, [R1+0x2b4] ;  /* 0x0002b40001377983 */ /* 0x000f220000300800 */
[----:B------:R-:W-:Y:S01]  /*3c750*/  ISETP.LT.AND P0, PT, R23, c[0x0][0x178], !P0 ;  /* 0x00005e0017007a0c */ /* 0x000fe20004701270 */
[----:B--2---:R-:W-:-:S02]  /*3c760*/  IMAD.WIDE R2, R12, 0x2, R8 ;  /* 0x000000020c027825 */ /* 0x004fc400078e0208 */
[----:B------:R0:W-:Y:S01]  /*3c770*/  @P3 STG.E.U16 [R4.64], R16 ;  /* 0x0000001004003986 */ /* 0x0001e2000c101506 */
[----:B------:R-:W-:Y:S02]  /*3c780*/  ISETP.LT.AND P3, PT, R56, c[0x0][0x178], !P1 ;  /* 0x00005e0038007a0c */ /* 0x000fe40004f61270 */
[C---:B------:R-:W-:Y:S01]  /*3c790*/  IADD3 R0, R12.reuse, c[0x0][0x198], RZ ;  /* 0x000066000c007a10 */ /* 0x040fe20007ffe0ff */
[----:B0-----:R-:W-:Y:S01]  /*3c7a0*/  IMAD.WIDE R4, R12, 0x2, R10 ;  /* 0x000000020c047825 */ /* 0x001fe200078e020a */
[----:B---3--:R-:W-:-:S03]  /*3c7b0*/  ISETP.GE.AND P2, PT, R28, c[0x0][0x17c], PT ;  /* 0x00005f001c007a0c */ /* 0x008fc60003f46270 */
[----:B------:R-:W-:Y:S01]  /*3c7c0*/  IMAD.WIDE R28, R12, 0x2, R46 ;  /* 0x000000020c1c7825 */ /* 0x000fe200078e022e */
[----:B------:R0:W-:Y:S01]  /*3c7d0*/  @P5 STG.E.U16 [R2.64], R57 ;  /* 0x0000003902005986 */ /* 0x0001e2000c101506 */
[----:B------:R-:W-:-:S03]  /*3c7e0*/  PRMT R16, R57, 0x7632, R16 ;  /* 0x0000763239107816 */ /* 0x000fc60000000010 */
[----:B------:R1:W-:Y:S01]  /*3c7f0*/  @P6 STG.E.U16 [R28.64], R61 ;  /* 0x0000003d1c006986 */ /* 0x0003e2000c101506 */
[----:B0-----:R-:W-:-:S03]  /*3c800*/  IMAD.WIDE R2, R12, 0x2, R44 ;  /* 0x000000020c027825 */ /* 0x001fc600078e022c */
[----:B------:R-:W2:Y:S01]  /*3c810*/  LDL.LU R57, [R1+0x274] ;  /* 0x0002740001397983 */ /* 0x000ea20000300800 */
[----:B-1----:R-:W-:-:S03]  /*3c820*/  IMAD.WIDE R28, R0, 0x2, R8 ;  /* 0x00000002001c7825 */ /* 0x002fc600078e0208 */
[----:B------:R-:W-:Y:S04]  /*3c830*/  @P4 STG.E.U16 [R2.64], R17 ;  /* 0x0000001102004986 */ /* 0x000fe8000c101506 */
[----:B------:R-:W-:Y:S01]  /*3c840*/  @P0 STG.E.U16 [R4.64], R33 ;  /* 0x0000002104000986 */ /* 0x000fe2000c101506 */
[----:B------:R-:W-:-:S03]  /*3c850*/  ISETP.GE.AND P5, PT, R20, c[0x0][0x17c], PT ;  /* 0x00005f0014007a0c */ /* 0x000fc60003fa6270 */
[----:B------:R0:W-:Y:S04]  /*3c860*/  @P3 STG.E.U16 [R28.64], R16 ;  /* 0x000000101c003986 */ /* 0x0001e8000c101506 */
[----:B------:R-:W3:Y:S04]  /*3c870*/  LDL.LU R20, [R1+0x1440] ;  /* 0x0014400001147983 */ /* 0x000ee80000300800 */
[----:B0-----:R-:W3:Y:S01]  /*3c880*/  LDL.LU R28, [R1+0x1444] ;  /* 0x00144400011c7983 */ /* 0x001ee20000300800 */
[----:B------:R-:W-:-:S03]  /*3c890*/  PRMT R12, R61, 0x7632, R12 ;  /* 0x000076323d0c7816 */ /* 0x000fc6000000000c */
[----:B------:R-:W3:Y:S04]  /*3c8a0*/  LDL.LU R29, [R1+0x1448] ;  /* 0x00144800011d7983 */ /* 0x000ee80000300800 */
[----:B------:R-:W3:Y:S01]  /*3c8b0*/  LDL.LU R61, [R1+0x2a4] ;  /* 0x0002a400013d7983 */ /* 0x000ee20000300800 */
[----:B------:R-:W-:Y:S02]  /*3c8c0*/  ISETP.LT.AND P6, PT, R60, c[0x0][0x178], !P1 ;  /* 0x00005e003c007a0c */ /* 0x000fe40004fc1270 */
[----:B------:R-:W-:Y:S01]  /*3c8d0*/  ISETP.LT.AND P4, PT, R27, c[0x0][0x178], !P1 ;  /* 0x00005e001b007a0c */ /* 0x000fe20004f81270 */
[C---:B------:R-:W-:Y:S01]  /*3c8e0*/  IMAD.WIDE R2, R0.reuse, 0x2, R46 ;  /* 0x0000000200027825 */ /* 0x040fe200078e022e */
[----:B------:R-:W-:Y:S02]  /*3c8f0*/  PRMT R17, R17, 0x7632, R17 ;  /* 0x0000763211117816 */ /* 0x000fe40000000011 */
        /* <DEDUP_REMOVED lines=13> */
[----:B------:R-:W-:-:S04]  /*3c9d0*/  IMAD.WIDE R16, R12, 0x2, R46 ;  /* 0x000000020c107825 */ /* 0x000fc800078e022e */
[C---:B0-----:R-:W-:Y:S01]  /*3c9e0*/  IMAD.WIDE R2, R12.reuse, 0x2, R44 ;  /* 0x000000020c027825 */ /* 0x041fe200078e022c */
[----:B----4-:R0:W-:Y:S03]  /*3c9f0*/  @P3 STG.E.U16 [R4.64], R55 ;  /* 0x0000003704003986 */ /* 0x0101e6000c101506 */
[----:B0-----:R-:W-:Y:S01]  /*3ca00*/  IMAD.WIDE R4, R12, 0x2, R10 ;  /* 0x000000020c047825 */ /* 0x001fe200078e020a */
[----:B--2---:R0:W-:Y:S04]  /*3ca10*/  @P6 STG.E.U16 [R16.64], R57 ;  /* 0x0000003910006986 */ /* 0x0041e8000c101506 */
[----:B------:R-:W-:Y:S04]  /*3ca20*/  @P4 STG.E.U16 [R2.64], R13 ;  /* 0x0000000d02004986 */ /* 0x000fe8000c101506 */
[----:B------:R1:W-:Y:S01]  /*3ca30*/  @P2 STG.E.U16 [R4.64], R37 ;  /* 0x0000002504002986 */ /* 0x0003e2000c101506 */
[----:B---3--:R-:W-:-:S03]  /*3ca40*/  ISETP.GE.AND P2, PT, R28, c[0x0][0x17c], PT ;  /* 0x00005f001c007a0c */ /* 0x008fc60003f46270 */
[----:B------:R-:W2:Y:S01]  /*3ca50*/  LDL.LU R28, [R1+0x1458] ;  /* 0x00145800011c7983 */ /* 0x000ea20000300800 */
[----:B------:R-:W-:Y:S02]  /*3ca60*/  ISETP.LT.AND P3, PT, R56, c[0x0][0x178], !P5 ;  /* 0x00005e0038007a0c */ /* 0x000fe40006f61270 */
[----:B------:R-:W-:Y:S02]  /*3ca70*/  IADD3 R0, R12, c[0x0][0x198], RZ ;  /* 0x000066000c007a10 */ /* 0x000fe40007ffe0ff */
[----:B------:R-:W-:Y:S02]  /*3ca80*/  ISETP.LT.AND P6, PT, R60, c[0x0][0x178], !P5 ;  /* 0x00005e003c007a0c */ /* 0x000fe40006fc1270 */
[----:B------:R-:W-:Y:S01]  /*3ca90*/  PRMT R12, R55, 0x7632, R12 ;  /* 0x00007632370c7816 */ /* 0x000fe2000000000c */
[----:B0-----:R-:W-:Y:S01]  /*3caa0*/  IMAD.WIDE R16, R0, 0x2, R8 ;  /* 0x0000000200107825 */ /* 0x001fe200078e0208 */
[----:B------:R-:W-:Y:S02]  /*3cab0*/  ISETP.GE.AND P0, PT, R32, c[0x0][0x17c], PT ;  /* 0x00005f0020007a0c */ /* 0x000fe40003f06270 */
[----:B-1----:R-:W-:Y:S01]  /*3cac0*/  PRMT R4, R57, 0x7632, R4 ;  /* 0x0000763239047816 */ /* 0x002fe20000000004 */
[----:B------:R-:W-:-:S02]  /*3cad0*/  IMAD.WIDE R2, R0, 0x2, R46 ;  /* 0x0000000200027825 */ /* 0x000fc400078e022e */
[----:B------:R-:W-:Y:S01]  /*3cae0*/  @P3 STG.E.U16 [R16.64], R12 ;  /* 0x0000000c10003986 */ /* 0x000fe2000c101506 */
[----:B------:R-:W-:Y:S02]  /*3caf0*/  ISETP.LT.AND P3, PT, R27, c[0x0][0x178], !P5 ;  /* 0x00005e001b007a0c */ /* 0x000fe40006f61270 */
[----:B------:R-:W-:Y:S01]  /*3cb00*/  ISETP.LT.AND P5, PT, R23, c[0x0][0x178], !P5 ;  /* 0x00005e0017007a0c */ /* 0x000fe20006fa1270 */
[----:B------:R0:W-:Y:S01]  /*3cb10*/  @P6 STG.E.U16 [R2.64], R4 ;  /* 0x0000000402006986 */ /* 0x0001e2000c101506 */
[----:B------:R-:W-:Y:S02]  /*3cb20*/  ISETP.LT.AND P4, PT, R56, c[0x0][0x178], !P0 ;  /* 0x00005e0038007a0c */ /* 0x000fe40004781270 */
[----:B------:R-:W-:Y:S01]  /*3cb30*/  ISETP.GE.AND P1, PT, R20, c[0x0][0x17c], PT ;  /* 0x00005f0014007a0c */ /* 0x000fe20003f26270 */
[----:B------:R-:W3:Y:S01]  /*3cb40*/  LDL.LU R57, [R1+0x318] ;  /* 0x0003180001397983 */ /* 0x000ee20000300800 */
[----:B------:R-:W-:Y:S02]  /*3cb50*/  ISETP.LT.AND P6, PT, R60, c[0x0][0x178], !P0 ;  /* 0x00005e003c007a0c */ /* 0x000fe400047c1270 */
[----:B------:R-:W-:-:S02]  /*3cb60*/  IADD3 R20, R0, c[0x0][0x198], RZ ;  /* 0x0000660000147a10 */ /* 0x000fc40007ffe0ff */
[----:B------:R-:W-:Y:S02]  /*3cb70*/  PRMT R24, R13, 0x7632, R24 ;  /* 0x000076320d187816 */ /* 0x000fe40000000018 */
[----:B------:R-:W-:Y:S01]  /*3cb80*/  PRMT R37, R37, 0x7632, R37 ;  /* 0x0000763225257816 */ /* 0x000fe20000000025 */
[----:B0-----:R-:W-:-:S04]  /*3cb90*/  IMAD.WIDE R2, R0, 0x2, R44 ;  /* 0x0000000200027825 */ /* 0x001fc800078e022c */
[----:B------:R-:W-:Y:S01]  /*3cba0*/  IMAD.WIDE R4, R0, 0x2, R10 ;  /* 0x0000000200047825 */ /* 0x000fe200078e020a */
[----:B------:R0:W-:Y:S03]  /*3cbb0*/  @P3 STG.E.U16 [R2.64], R24 ;  /* 0x0000001802003986 */ /* 0x0001e6000c101506 */
[C---:B------:R-:W-:Y:S01]  /*3cbc0*/  IMAD.WIDE R12, R20.reuse, 0x2, R8 ;  /* 0x00000002140c7825 */ /* 0x040fe200078e0208 */
[----:B------:R1:W-:Y:S03]  /*3cbd0*/  @P5 STG.E.U16 [R4.64], R37 ;  /* 0x0000002504005986 */ /* 0x0003e6000c101506 */
[----:B------:R-:W-:Y:S01]  /*3cbe0*/  IMAD.WIDE R16, R20, 0x2, R46 ;  /* 0x0000000214107825 */ /* 0x000fe200078e022e */
[----:B------:R-:W-:Y:S01]  /*3cbf0*/  @P4 STG.E.U16 [R12.64], R61 ;  /* 0x0000003d0c004986 */ /* 0x000fe2000c101506 */
[----:B------:R-:W-:-:S02]  /*3cc00*/  ISETP.LT.AND P4, PT, R27, c[0x0][0x178], !P0 ;  /* 0x00005e001b007a0c */ /* 0x000fc40004781270 */
[----:B------:R-:W-:Y:S01]  /*3cc10*/  ISETP.LT.AND P3, PT, R23, c[0x0][0x178], !P0 ;  /* 0x00005e0017007a0c */ /* 0x000fe20004761270 */
[----:B------:R4:W-:Y:S01]  /*3cc20*/  @P6 STG.E.U16 [R16.64], R25 ;  /* 0x0000001910006986 */ /* 0x0009e2000c101506 */
[----:B------:R-:W-:Y:S02]  /*3cc30*/  ISETP.LT.AND P6, PT, R56, c[0x0][0x178], !P1 ;  /* 0x00005e0038007a0c */ /* 0x000fe40004fc1270 */
[----:B------:R-:W-:Y:S02]  /*3cc40*/  ISETP.LT.AND P5, PT, R60, c[0x0][0x178], !P1 ;  /* 0x00005e003c007a0c */ /* 0x000fe40004fa1270 */
[C---:B------:R-:W-:Y:S01]  /*3cc50*/  IADD3 R0, R20.reuse, c[0x0][0x198], RZ ;  /* 0x0000660014007a10 */ /* 0x040fe20007ffe0ff */
[C---:B0-----:R-:W-:Y:S01]  /*3cc60*/  IMAD.WIDE R2, R20.reuse, 0x2, R44 ;  /* 0x0000000214027825 */ /* 0x041fe200078e022c */
[----:B------:R-:W-:Y:S02]  /*3cc70*/  ISETP.GE.AND P0, PT, R29, c[0x0][0x17c], PT ;  /* 0x00005f001d007a0c */ /* 0x000fe40003f06270 */
[----:B------:R-:W-:Y:S01]  /*3cc80*/  PRMT R24, R61, 0x7632, R24 ;  /* 0x000076323d187816 */ /* 0x000fe20000000018 */
[----:B-1----:R-:W-:Y:S01]  /*3cc90*/  IMAD.WIDE R4, R20, 0x2, R10 ;  /* 0x0000000214047825 */ /* 0x002fe200078e020a */
[----:B------:R-:W3:Y:S01]  /*3cca0*/  LDL.LU R29, [R1+0x1460] ;  /* 0x00146000011d7983 */ /* 0x000ee20000300800 */
[----:B----4-:R-:W-:-:S02]  /*3ccb0*/  PRMT R25, R25, 0x7632, R25 ;  /* 0x0000763219197816 */ /* 0x010fc40000000019 */
[C---:B------:R-:W-:Y:S01]  /*3ccc0*/  IMAD.WIDE R12, R0.reuse, 0x2, R8 ;  /* 0x00000002000c7825 */ /* 0x040fe200078e0208 */
[----:B------:R-:W4:Y:S03]  /*3ccd0*/  LDL.LU R61, [R1+0x298] ;  /* 0x00029800013d7983 */ /* 0x000f260000300800 */
[----:B------:R-:W-:Y:S01]  /*3cce0*/  IMAD.WIDE R16, R0, 0x2, R46 ;  /* 0x0000000200107825 */ /* 0x000fe200078e022e */
[----:B------:R-:W-:Y:S04]  /*3ccf0*/  @P4 STG.E.U16 [R2.64], R21 ;  /* 0x0000001502004986 */ /* 0x000fe8000c101506 */
[----:B------:R-:W-:Y:S04]  /*3cd00*/  @P3 STG.E.U16 [R4.64], R41 ;  /* 0x0000002904003986 */ /* 0x000fe8000c101506 */
[----:B------:R-:W-:Y:S04]  /*3cd10*/  @P6 STG.E.U16 [R12.64], R24 ;  /* 0x000000180c006986 */ /* 0x000fe8000c101506 */
[----:B------:R0:W-:Y:S04]  /*3cd20*/  @P5 STG.E.U16 [R16.64], R25 ;  /* 0x0000001910005986 */ /* 0x0001e8000c101506 */
[----:B0-----:R-:W4:Y:S01]  /*3cd30*/  LDL.LU R25, [R1+0x145c] ;  /* 0x00145c0001197983 */ /* 0x001f220000300800 */
[----:B------:R-:W-:-:S02]  /*3cd40*/  ISETP.LT.AND P4, PT, R27, c[0x0][0x178], !P1 ;  /* 0x00005e001b007a0c */ /* 0x000fc40004f81270 */
[----:B------:R-:W-:Y:S02]  /*3cd50*/  ISETP.LT.AND P3, PT, R23, c[0x0][0x178], !P1 ;  /* 0x00005e0017007a0c */ /* 0x000fe40004f61270 */
[----:B--2---:R-:W-:Y:S02]  /*3cd60*/  ISETP.GE.AND P1, PT, R28, c[0x0][0x17c], PT ;  /* 0x00005f001c007a0c */ /* 0x004fe40003f26270 */
[----:B------:R-:W2:Y:S04]  /*3cd70*/  LDL.LU R28, [R1+0x1454] ;  /* 0x00145400011c7983 */ /* 0x000ea80000300800 */
[----:B------:R-:W2:Y:S01]  /*3cd80*/  LDL.LU R58, [R1+0x2c8] ;  /* 0x0002c800013a7983 */ /* 0x000ea20000300800 */
[----:B------:R-:W-:Y:S01]  /*3cd90*/  ISETP.LT.AND P6, PT, R56, c[0x0][0x178], !P2 ;  /* 0x00005e0038007a0c */ /* 0x000fe200057c1270 */
[----:B------:R-:W-:Y:S01]  /*3cda0*/  IMAD.WIDE R2, R0, 0x2, R44 ;  /* 0x0000000200027825 */ /* 0x000fe200078e022c */
[----:B------:R-:W-:-:S02]  /*3cdb0*/  PRMT R21, R21, 0x7632, R21 ;  /* 0x0000763215157816 */ /* 0x000fc40000000015 */
[C---:B------:R-:W-:Y:S01]  /*3cdc0*/  IADD3 R16, R0.reuse, c[0x0][0x198], RZ ;  /* 0x0000660000107a10 */ /* 0x040fe20007ffe0ff */
[----:B------:R-:W-:Y:S01]  /*3cdd0*/  IMAD.WIDE R4, R0, 0x2, R10 ;  /* 0x0000000200047825 */ /* 0x000fe200078e020a */
[----:B------:R-:W-:Y:S01]  /*3cde0*/  PRMT R41, R41, 0x7632, R41 ;  /* 0x0000763229297816 */ /* 0x000fe20000000029 */
[----:B------:R0:W-:Y:S04]  /*3cdf0*/  @P4 STG.E.U16 [R2.64], R21 ;  /* 0x0000001502004986 */ /* 0x0001e8000c101506 */
[----:B------:R-:W-:Y:S01]  /*3ce00*/  @P3 STG.E.U16 [R4.64], R41 ;  /* 0x0000002904003986 */ /* 0x000fe2000c101506 */
[----:B0-----:R-:W-:Y:S01]  /*3ce10*/  IMAD.WIDE R2, R16, 0x2, R8 ;  /* 0x0000000210027825 */ /* 0x001fe200078e0208 */
[----:B---3--:R-:W-:-:S04]  /*3ce20*/  PRMT R17, R57, 0x7632, R17 ;  /* 0x0000763239117816 */ /* 0x008fc80000000011 */
[----:B------:R0:W-:Y:S01]  /*3ce30*/  @P6 STG.E.U16 [R2.64], R57 ;  /* 0x0000003902006986 */ /* 0x0001e2000c101506 */
[----:B------:R-:W-:Y:S02]  /*3ce40*/  ISETP.LT.AND P5, PT, R60, c[0x0][0x178], !P2 ;  /* 0x00005e003c007a0c */ /* 0x000fe400057a1270 */
[----:B------:R-:W-:Y:S01]  /*3ce50*/  ISETP.LT.AND P4, PT, R27, c[0x0][0x178], !P2 ;  /* 0x00005e001b007a0c */ /* 0x000fe20005781270 */
[----:B0-----:R-:W3:Y:S01]  /*3ce60*/  LDL.LU R57, [R1+0x288] ;  /* 0x0002880001397983 */ /* 0x001ee20000300800 */
[----:B------:R-:W-:Y:S02]  /*3ce70*/  ISETP.LT.AND P2, PT, R23, c[0x0][0x178], !P2 ;  /* 0x00005e0017007a0c */ /* 0x000fe40005741270 */
[----:B------:R-:W-:Y:S01]  /*3ce80*/  ISETP.LT.AND P3, PT, R56, c[0x0][0x178], !P0 ;  /* 0x00005e0038007a0c */ /* 0x000fe20004761270 */
[C---:B------:R-:W-:Y:S01]  /*3ce90*/  IMAD.WIDE R12, R16.reuse, 0x2, R46 ;  /* 0x00000002100c7825 */ /* 0x040fe200078e022e */
[----:B------:R-:W-:-:S03]  /*3cea0*/  IADD3 R0, R16, c[0x0][0x198], RZ ;  /* 0x0000660010007a10 */ /* 0x000fc60007ffe0ff */
[----:B------:R-:W-:-:S04]  /*3ceb0*/  IMAD.WIDE R2, R16, 0x2, R44 ;  /* 0x0000000210027825 */ /* 0x000fc800078e022c */
[----:B------:R-:W-:Y:S01]  /*3cec0*/  IMAD.WIDE R4, R16, 0x2, R10 ;  /* 0x0000000210047825 */ /* 0x000fe200078e020a */
[----:B------:R-:W-:Y:S01]  /*3ced0*/  ISETP.LT.AND P6, PT, R27, c[0x0][0x178], !P0 ;  /* 0x00005e001b007a0c */ /* 0x000fe200047c1270 */
[----:B----4-:R0:W-:Y:S01]  /*3cee0*/  @P5 STG.E.U16 [R12.64], R61 ;  /* 0x0000003d0c005986 */ /* 0x0101e2000c101506 */
[----:B------:R-:W-:-:S03]  /*3cef0*/  ISETP.LT.AND P5, PT, R60, c[0x0][0x178], !P0 ;  /* 0x00005e003c007a0c */ /* 0x000fc600047a1270 */
[----:B------:R-:W-:Y:S04]  /*3cf00*/  @P4 STG.E.U16 [R2.64], R30 ;  /* 0x0000001e02004986 */ /* 0x000fe8000c101506 */
[----:B------:R-:W-:Y:S01]  /*3cf10*/  @P2 STG.E.U16 [R4.64], R6 ;  /* 0x0000000604002986 */ /* 0x000fe2000c101506 */
[----:B------:R-:W-:Y:S01]  /*3cf20*/  ISETP.LT.AND P2, PT, R23, c[0x0][0x178], !P0 ;  /* 0x00005e0017007a0c */ /* 0x000fe20004741270 */
[----:B0-----:R-:W-:-:S05]  /*3cf30*/  IMAD.WIDE R12, R0, 0x2, R8 ;  /* 0x00000002000c7825 */ /* 0x001fca00078e0208 */
[----:B------:R0:W-:Y:S01]  /*3cf40*/  @P3 STG.E.U16 [R12.64], R17 ;  /* 0x000000110c003986 */ /* 0x0001e2000c101506 */
[----:B------:R-:W-:Y:S02]  /*3cf50*/  ISETP.LT.AND P3, PT, R56, c[0x0][0x178], !P1 ;  /* 0x00005e0038007a0c */ /* 0x000fe40004f61270 */
[----:B------:R-:W-:Y:S02]  /*3cf60*/  ISETP.GE.AND P0, PT, R25, c[0x0][0x17c], PT ;  /* 0x00005f0019007a0c */ /* 0x000fe40003f06270 */
[----:B------:R-:W4:Y:S01]  /*3cf70*/  LDL.LU R25, [R1+0x1468] ;  /* 0x0014680001197983 */ /* 0x000f220000300800 */
[----:B0-----:R-:W-:-:S03]  /*3cf80*/  PRMT R13, R61, 0x7632, R13 ;  /* 0x000076323d0d7816 */ /* 0x001fc6000000000d */
[----:B------:R-:W4:Y:S04]  /*3cf90*/  LDL.LU R55, [R1+0x2b8] ;  /* 0x0002b80001377983 */ /* 0x000f280000300800 */
[----:B------:R-:W4:Y:S01]  /*3cfa0*/  LDL.LU R61, [R1+0x278] ;  /* 0x00027800013d7983 */ /* 0x000f220000300800 */
[----:B------:R-:W-:Y:S01]  /*3cfb0*/  IMAD.WIDE R2, R0, 0x2, R46 ;  /* 0x0000000200027825 */ /* 0x000fe200078e022e */
[----:B------:R-:W-:Y:S02]  /*3cfc0*/  PRMT R16, R30, 0x7632, R16 ;  /* 0x000076321e107816 */ /* 0x000fe40000000010 */
[C---:B------:R-:W-:Y:S01]  /*3cfd0*/  IADD3 R12, R0.reuse, c[0x0][0x198], RZ ;  /* 0x00006600000c7a10 */ /* 0x040fe20007ffe0ff */
[----:B------:R-:W-:Y:S01]  /*3cfe0*/  IMAD.WIDE R4, R0, 0x2, R44 ;  /* 0x0000000200047825 */ /* 0x000fe200078e022c */
[----:B------:R0:W-:Y:S01]  /*3cff0*/  @P5 STG.E.U16 [R2.64], R13 ;  /* 0x0000000d02005986 */ /* 0x0001e2000c101506 */
[----:B------:R-:W-:-:S03]  /*3d000*/  PRMT R6, R6, 0x7632, R6 ;  /* 0x0000763206067816 */ /* 0x000fc60000000006 */
[----:B------:R1:W-:Y:S01]  /*3d010*/  @P6 STG.E.U16 [R4.64], R16 ;  /* 0x0000001004006986 */ /* 0x0003e2000c101506 */
[----:B------:R-:W-:-:S03]  /*3d020*/  ISETP.GE.AND P4, PT, R29, c[0x0][0x17c], PT ;  /* 0x00005f001d007a0c */ /* 0x000fc60003f86270 */
[----:B------:R-:W4:Y:S01]  /*3d030*/  LDL.LU R29, [R1+0x1464] ;  /* 0x00146400011d7983 */ /* 0x000f220000300800 */
[----:B0-----:R-:W-:-:S04]  /*3d040*/  IMAD.WIDE R2, R0, 0x2, R10 ;  /* 0x0000000200027825 */ /* 0x001fc800078e020a */
[----:B-1----:R-:W-:Y:S01]  /*3d050*/  IMAD.WIDE R4, R12, 0x2, R8 ;  /* 0x000000020c047825 */ /* 0x002fe200078e0208 */
[----:B------:R0:W-:Y:S04]  /*3d060*/  @P2 STG.E.U16 [R2.64], R6 ;  /* 0x0000000602002986 */ /* 0x0001e8000c101506 */
[----:B--2---:R1:W-:Y:S01]  /*3d070*/  @P3 STG.E.U16 [R4.64], R58 ;  /* 0x0000003a04003986 */ /* 0x0043e2000c101506 */
[----:B------:R-:W-:-:S03]  /*3d080*/  ISETP.GE.AND P3, PT, R28, c[0x0][0x17c], PT ;  /* 0x00005f001c007a0c */ /* 0x000fc60003f66270 */
[----:B------:R-:W2:Y:S01]  /*3d090*/  LDL.LU R28, [R1+0x1474] ;  /* 0x00147400011c7983 */ /* 0x000ea20000300800 */
[----:B------:R-:W-:Y:S02]  /*3d0a0*/  ISETP.LT.AND P5, PT, R60, c[0x0][0x178], !P1 ;  /* 0x00005e003c007a0c */ /* 0x000fe40004fa1270 */
[----:B------:R-:W-:Y:S02]  /*3d0b0*/  ISETP.LT.AND P6, PT, R27, c[0x0][0x178], !P1 ;  /* 0x00005e001b007a0c */ /* 0x000fe40004fc1270 */
[----:B------:R-:W-:Y:S02]  /*3d0c0*/  ISETP.LT.AND P1, PT, R23, c[0x0][0x178], !P1 ;  /* 0x00005e0017007a0c */ /* 0x000fe40004f21270 */
[----:B------:R-:W-:Y:S02]  /*3d0d0*/  ISETP.LT.AND P2, PT, R56, c[0x0][0x178], !P4 ;  /* 0x00005e0038007a0c */ /* 0x000fe40006741270 */
[C---:B------:R-:W-:Y:S01]  /*3d0e0*/  IADD3 R0, R12.reuse, c[0x0][0x198], RZ ;  /* 0x000066000c007a10 */ /* 0x040fe20007ffe0ff */
[----:B0-----:R-:W-:Y:S01]  /*3d0f0*/  IMAD.WIDE R2, R12, 0x2, R46 ;  /* 0x000000020c027825 */ /* 0x001fe200078e022e */
[----:B------:R-:W-:-:S03]  /*3d100*/  PRMT R20, R58, 0x7632, R20 ;  /* 0x000076323a147816 */ /* 0x000fc60000000014 */
[----:B-1----:R-:W-:-:S04]  /*3d110*/  IMAD.WIDE R4, R12, 0x2, R44 ;  /* 0x000000020c047825 */ /* 0x002fc800078e022c */
[----:B------:R-:W-:-:S04]  /*3d120*/  IMAD.WIDE R12, R12, 0x2, R10 ;  /* 0x000000020c0c7825 */ /* 0x000fc800078e020a */
[----:B------:R-:W-:Y:S01]  /*3d130*/  IMAD.WIDE R16, R0, 0x2, R8 ;  /* 0x0000000200107825 */ /* 0x000fe200078e0208 */
[----:B---3--:R-:W-:Y:S04]  /*3d140*/  @P5 STG.E.U16 [R2.64], R57 ;  /* 0x0000003902005986 */ /* 0x008fe8000c101506 */
[----:B------:R0:W-:Y:S04]  /*3d150*/  @P6 STG.E.U16 [R4.64], R18 ;  /* 0x0000001204006986 */ /* 0x0001e8000c101506 */
[----:B------:R1:W-:Y:S01]  /*3d160*/  @P1 STG.E.U16 [R12.64], R34 ;  /* 0x000000220c001986 */ /* 0x0003e2000c101506 */
[----:B------:R-:W-:-:S03]  /*3d170*/  ISETP.LT.AND P1, PT, R60, c[0x0][0x178], !P4 ;  /* 0x00005e003c007a0c */ /* 0x000fc60006721270 */
[----:B------:R3:W-:Y:S01]  /*3d180*/  @P2 STG.E.U16 [R16.64], R20 ;  /* 0x0000001410002986 */ /* 0x0007e2000c101506 */
[----:B------:R-:W-:Y:S02]  /*3d190*/  ISETP.LT.AND P2, PT, R27, c[0x0][0x178], !P4 ;  /* 0x00005e001b007a0c */ /* 0x000fe40006741270 */
[----:B------:R-:W-:Y:S01]  /*3d1a0*/  ISETP.LT.AND P4, PT, R23, c[0x0][0x178], !P4 ;  /* 0x00005e0017007a0c */ /* 0x000fe20006781270 */
[----:B0-----:R-:W-:Y:S01]  /*3d1b0*/  IMAD.WIDE R4, R0, 0x2, R44 ;  /* 0x0000000200047825 */ /* 0x001fe200078e022c */
[----:B------:R-:W-:Y:S02]  /*3d1c0*/  PRMT R6, R57, 0x7632, R6 ;  /* 0x0000763239067816 */ /* 0x000fe40000000006 */
[----:B------:R-:W-:Y:S01]  /*3d1d0*/  ISETP.LT.AND P6, PT, R56, c[0x0][0x178], !P0 ;  /* 0x00005e0038007a0c */ /* 0x000fe200047c1270 */
[----:B-1----:R-:W-:Y:S01]  /*3d1e0*/  IMAD.WIDE R12, R0, 0x2, R46 ;  /* 0x00000002000c7825 */ /* 0x002fe200078e022e */
[----:B------:R-:W-:Y:S01]  /*3d1f0*/  PRMT R24, R34, 0x7632, R24 ;  /* 0x0000763222187816 */ /* 0x000fe20000000018 */
[----:B------:R-:W2:Y:S01]  /*3d200*/  LDL.LU R57, [R1+0x2a8] ;  /* 0x0002a80001397983 */ /* 0x000ea20000300800 */
[----:B------:R-:W-:Y:S01]  /*3d210*/  ISETP.LT.AND P5, PT, R60, c[0x0][0x178], !P0 ;  /* 0x00005e003c007a0c */ /* 0x000fe200047a1270 */
[----:B------:R-:W-:Y:S01]  /*3d220*/  IMAD.WIDE R2, R0, 0x2, R10 ;  /* 0x0000000200027825 */ /* 0x000fe200078e020a */
[----:B---3--:R-:W-:Y:S01]  /*3d230*/  PRMT R17, R18, 0x7632, R17 ;  /* 0x0000763212117816 */ /* 0x008fe20000000011 */
[----:B------:R0:W-:Y:S01]  /*3d240*/  @P1 STG.E.U16 [R12.64], R6 ;  /* 0x000000060c001986 */ /* 0x0001e2000c101506 */
[----:B------:R-:W-:-:S03]  /*3d250*/  IADD3 R21, R0, c[0x0][0x198], RZ ;  /* 0x0000660000157a10 */ /* 0x000fc60007ffe0ff */
[----:B------:R-:W-:Y:S04]  /*3d260*/  @P2 STG.E.U16 [R4.64], R17 ;  /* 0x0000001104002986 */ /* 0x000fe8000c101506 */
[----:B------:R1:W-:Y:S01]  /*3d270*/  @P4 STG.E.U16 [R2.64], R24 ;  /* 0x0000001802004986 */ /* 0x0003e2000c101506 */
[----:B------:R-:W-:Y:S02]  /*3d280*/  ISETP.LT.AND P4, PT, R27, c[0x0][0x178], !P0 ;  /* 0x00005e001b007a0c */ /* 0x000fe40004781270 */
[----:B------:R-:W-:Y:S01]  /*3d290*/  ISETP.LT.AND P0, PT, R23, c[0x0][0x178], !P0 ;  /* 0x00005e0017007a0c */ /* 0x000fe20004701270 */
[----:B0-----:R-:W-:-:S04]  /*3d2a0*/  IMAD.WIDE R12, R21, 0x2, R8 ;  /* 0x00000002150c7825 */ /* 0x001fc800078e0208 */
[----:B-1----:R-:W-:-:S04]  /*3d2b0*/  IMAD.WIDE R2, R21, 0x2, R46 ;  /* 0x0000000215027825 */ /* 0x002fc800078e022e */
[----:B------:R-:W-:Y:S01]  /*3d2c0*/  IMAD.WIDE R4, R21, 0x2, R10 ;  /* 0x0000000215047825 */ /* 0x000fe200078e020a */
[----:B----4-:R-:W-:Y:S04]  /*3d2d0*/  @P6 STG.E.U16 [R12.64], R55 ;  /* 0x000000370c006986 */ /* 0x010fe8000c101506 */
[----:B------:R0:W-:Y:S01]  /*3d2e0*/  @P5 STG.E.U16 [R2.64], R61 ;  /* 0x0000003d02005986 */ /* 0x0001e2000c101506 */
[----:B------:R-:W-:Y:S02]  /*3d2f0*/  ISETP.LT.AND P6, PT, R56, c[0x0][0x178], !P3 ;  /* 0x00005e0038007a0c */ /* 0x000fe40005fc1270 */
[----:B------:R-:W-:Y:S02]  /*3d300*/  ISETP.LT.AND P5, PT, R60, c[0x0][0x178], !P3 ;  /* 0x00005e003c007a0c */ /* 0x000fe40005fa1270 */
[----:B------:R-:W-:Y:S01]  /*3d310*/  ISETP.GE.AND P1, PT, R25, c[0x0][0x17c], PT ;  /* 0x00005f0019007a0c */ /* 0x000fe20003f26270 */
[C---:B0-----:R-:W-:Y:S01]  /*3d320*/  IMAD.WIDE R2, R21.reuse, 0x2, R44 ;  /* 0x0000000215027825 */ /* 0x041fe200078e022c */
[----:B------:R-:W-:-:S04]  /*3d330*/  IADD3 R25, R21, c[0x0][0x198], RZ ;  /* 0x0000660015197a10 */ /* 0x000fc80007ffe0ff */
[----:B------:R0:W-:Y:S04]  /*3d340*/  @P4 STG.E.U16 [R2.64], R14 ;  /* 0x0000000e02004986 */ /* 0x0001e8000c101506 */
[----:B------:R1:W-:Y:S01]  /*3d350*/  @P0 STG.E.U16 [R4.64], R38 ;  /* 0x0000002604000986 */ /* 0x0003e2000c101506 */
[----:B------:R-:W-:Y:S01]  /*3d360*/  ISETP.LT.AND P0, PT, R27, c[0x0][0x178], !P3 ;  /* 0x00005e001b007a0c */ /* 0x000fe20005f01270 */
[----:B------:R-:W-:Y:S01]  /*3d370*/  IMAD.WIDE R12, R25, 0x2, R8 ;  /* 0x00000002190c7825 */ /* 0x000fe200078e0208 */
[----:B------:R-:W-:Y:S02]  /*3d380*/  PRMT R6, R55, 0x7632, R6 ;  /* 0x0000763237067816 */ /* 0x000fe40000000006 */
[----:B------:R-:W-:Y:S01]  /*3d390*/  PRMT R0, R61, 0x7632, R0 ;  /* 0x000076323d007816 */ /* 0x000fe20000000000 */
[----:B------:R-:W-:Y:S01]  /*3d3a0*/  IMAD.WIDE R16, R25, 0x2, R46 ;  /* 0x0000000219107825 */ /* 0x000fe200078e022e */
[----:B------:R-:W-:-:S03]  /*3d3b0*/  PRMT R18, R14, 0x7632, R18 ;  /* 0x000076320e127816 */ /* 0x000fc60000000012 */
[----:B0-----:R-:W-:Y:S01]  /*3d3c0*/  IMAD.WIDE R2, R25, 0x2, R44 ;  /* 0x0000000219027825 */ /* 0x001fe200078e022c */
[----:B------:R0:W-:Y:S01]  /*3d3d0*/  @P6 STG.E.U16 [R12.64], R6 ;  /* 0x000000060c006986 */ /* 0x0001e2000c101506 */
[----:B------:R-:W-:-:S03]  /*3d3e0*/  ISETP.GE.AND P2, PT, R29, c[0x0][0x17c], PT ;  /* 0x00005f001d007a0c */ /* 0x000fc60003f46270 */
[----:B------:R3:W-:Y:S04]  /*3d3f0*/  @P5 STG.E.U16 [R16.64], R0 ;  /* 0x0000000010005986 */ /* 0x0007e8000c101506 */
[----:B------:R4:W-:Y:S04]  /*3d400*/  @P0 STG.E.U16 [R2.64], R18 ;  /* 0x0000001202000986 */ /* 0x0009e8000c101506 */
[----:B------:R-:W2:Y:S02]  /*3d410*/  LDL.LU R29, [R1+0x1470] ;  /* 0x00147000011d7983 */ /* 0x000ea40000300800 */
[----:B--2---:R-:W-:-:S02]  /*3d420*/  ISETP.GE.AND P0, PT, R28, c[0x0][0x17c], PT ;  /* 0x00005f001c007a0c */ /* 0x004fc40003f06270 */
[----:B------:R-:W2:Y:S04]  /*3d430*/  LDL.LU R28, [R1+0x147c] ;  /* 0x00147c00011c7983 */ /* 0x000ea80000300800 */
[----:B------:R-:W2:Y:S04]  /*3d440*/  LDL.LU R24, [R1+0x1478] ;  /* 0x0014780001187983 */ /* 0x000ea80000300800 */
[----:B------:R-:W2:Y:S01]  /*3d450*/  LDL.LU R61, [R1+0x31c] ;  /* 0x00031c00013d7983 */ /* 0x000ea20000300800 */
[----:B------:R-:W-:Y:S02]  /*3d460*/  ISETP.LT.AND P3, PT, R23, c[0x0][0x178], !P3 ;  /* 0x00005e0017007a0c */ /* 0x000fe40005f61270 */
[----:B------:R-:W-:-:S02]  /*3d470*/  ISETP.LT.AND P6, PT, R56, c[0x0][0x178], !P1 ;  /* 0x00005e0038007a0c */ /* 0x000fc40004fc1270 */
[----:B------:R-:W-:Y:S02]  /*3d480*/  IADD3 R21, R25, c[0x0][0x198], RZ ;  /* 0x0000660019157a10 */ /* 0x000fe40007ffe0ff */
[----:B------:R-:W-:Y:S01]  /*3d490*/  ISETP.LT.AND P4, PT, R27, c[0x0][0x178], !P1 ;  /* 0x00005e001b007a0c */ /* 0x000fe20004f81270 */
[----:B-1----:R-:W-:Y:S01]  /*3d4a0*/  IMAD.WIDE R4, R25, 0x2, R10 ;  /* 0x0000000219047825 */ /* 0x002fe200078e020a */
[----:B------:R-:W-:Y:S01]  /*3d4b0*/  ISETP.LT.AND P5, PT, R60, c[0x0][0x178], !P1 ;  /* 0x00005e003c007a0c */ /* 0x000fe20004fa1270 */
[----:B------:R-:W2:Y:S01]  /*3d4c0*/  LDL.LU R55, [R1+0x29c] ;  /* 0x00029c0001377983 */ /* 0x000ea20000300800 */
[----:B------:R-:W-:Y:S01]  /*3d4d0*/  PRMT R20, R38, 0x7632, R20 ;  /* 0x0000763226147816 */ /* 0x000fe20000000014 */
[----:B0-----:R-:W-:-:S04]  /*3d4e0*/  IMAD.WIDE R12, R21, 0x2, R8 ;  /* 0x00000002150c7825 */ /* 0x001fc800078e0208 */
[----:B---3--:R-:W-:Y:S01]  /*3d4f0*/  IMAD.WIDE R16, R21, 0x2, R46 ;  /* 0x0000000215107825 */ /* 0x008fe200078e022e */
[----:B------:R0:W-:Y:S01]  /*3d500*/  @P3 STG.E.U16 [R4.64], R20 ;  /* 0x0000001404003986 */ /* 0x0001e2000c101506 */
[----:B------:R-:W-:Y:S02]  /*3d510*/  ISETP.LT.AND P3, PT, R23, c[0x0][0x178], !P1 ;  /* 0x00005e0017007a0c */ /* 0x000fe40004f61270 */
[C---:B----4-:R-:W-:Y:S01]  /*3d520*/  IMAD.WIDE R2, R21.reuse, 0x2, R44 ;  /* 0x0000000215027825 */ /* 0x050fe200078e022c */
[----:B------:R-:W-:Y:S02]  /*3d530*/  IADD3 R25, R21, c[0x0][0x198], RZ ;  /* 0x0000660015197a10 */ /* 0x000fe40007ffe0ff */
[----:B------:R-:W-:-:S03]  /*3d540*/  PRMT R6, R26, 0x7632, R6 ;  /* 0x000076321a067816 */ /* 0x000fc60000000006 */
[----:B0-----:R-:W-:Y:S01]  /*3d550*/  IMAD.WIDE R4, R25, 0x2, R8 ;  /* 0x0000000219047825 */ /* 0x001fe200078e0208 */
[----:B------:R0:W-:Y:S01]  /*3d560*/  @P6 STG.E.U16 [R12.64], R57 ;  /* 0x000000390c006986 */ /* 0x0001e2000c101506 */
[----:B------:R-:W-:-:S03]  /*3d570*/  ISETP.LT.AND P6, PT, R60, c[0x0][0x178], !P2 ;  /* 0x00005e003c007a0c */ /* 0x000fc600057c1270 */
[----:B------:R-:W-:Y:S01]  /*3d580*/  @P5 STG.E.U16 [R16.64], R26 ;  /* 0x0000001a10005986 */ /* 0x000fe2000c101506 */
[----:B------:R-:W-:-:S03]  /*3d590*/  ISETP.LT.AND P5, PT, R56, c[0x0][0x178], !P2 ;  /* 0x00005e0038007a0c */ /* 0x000fc600057a1270 */
[----:B------:R1:W-:Y:S01]  /*3d5a0*/  @P4 STG.E.U16 [R2.64], R22 ;  /* 0x0000001602004986 */ /* 0x0003e2000c101506 */
[----:B------:R-:W-:Y:S02]  /*3d5b0*/  ISETP.LT.AND P4, PT, R27, c[0x0][0x178], !P2 ;  /* 0x00005e001b007a0c */ /* 0x000fe40005781270 */
[----:B------:R-:W-:Y:S01]  /*3d5c0*/  PRMT R0, R57, 0x7632, R0 ;  /* 0x0000763239007816 */ /* 0x000fe20000000000 */
[----:B0-----:R-:W-:-:S04]  /*3d5d0*/  IMAD.WIDE R12, R25, 0x2, R46 ;  /* 0x00000002190c7825 */ /* 0x001fc800078e022e */
[----:B-1----:R-:W-:Y:S01]  /*3d5e0*/  IMAD.WIDE R2, R21, 0x2, R10 ;  /* 0x0000000215027825 */ /* 0x002fe200078e020a */
[----:B------:R-:W-:-:S04]  /*3d5f0*/  PRMT R22, R22, 0x7632, R22 ;  /* 0x0000763216167816 */ /* 0x000fc80000000016 */
[----:B------:R0:W-:Y:S04]  /*3d600*/  @P3 STG.E.U16 [R2.64], R42 ;  /* 0x0000002a02003986 */ /* 0x0001e8000c101506 */
[----:B------:R1:W-:Y:S04]  /*3d610*/  @P5 STG.E.U16 [R4.64], R0 ;  /* 0x0000000004005986 */ /* 0x0003e8000c101506 */
[----:B------:R3:W-:Y:S01]  /*3d620*/  @P6 STG.E.U16 [R12.64], R6 ;  /* 0x000000060c006986 */ /* 0x0007e2000c101506 */
[----:B0-----:R-:W-:-:S05]  /*3d630*/  IMAD.WIDE R2, R25, 0x2, R44 ;  /* 0x0000000219027825 */ /* 0x001fca00078e022c */
[----:B------:R0:W-:Y:S01]  /*3d640*/  @P4 STG.E.U16 [R2.64], R22 ;  /* 0x0000001602004986 */ /* 0x0001e2000c101506 */
[----:B------:R-:W-:Y:S02]  /*3d650*/  ISETP.LT.AND P2, PT, R23, c[0x0][0x178], !P2 ;  /* 0x00005e0017007a0c */ /* 0x000fe40005741270 */
[----:B------:R-:W-:Y:S01]  /*3d660*/  ISETP.LT.AND P3, PT, R56, c[0x0][0x178], !P0 ;  /* 0x00005e0038007a0c */ /* 0x000fe20004761270 */
[C---:B-1----:R-:W-:Y:S01]  /*3d670*/  IMAD.WIDE R4, R25.reuse, 0x2, R10 ;  /* 0x0000000219047825 */ /* 0x042fe200078e020a */
[----:B------:R-:W-:Y:S02]  /*3d680*/  IADD3 R25, R25, c[0x0][0x198], RZ ;  /* 0x0000660019197a10 */ /* 0x000fe40007ffe0ff */
[----:B---3--:R-:W-:-:S03]  /*3d690*/  PRMT R13, R42, 0x7632, R13 ;  /* 0x000076322a0d7816 */ /* 0x008fc6000000000d */
[----:B0-----:R-:W-:-:S04]  /*3d6a0*/  IMAD.WIDE R2, R25, 0x2, R8 ;  /* 0x0000000219027825 */ /* 0x001fc800078e0208 */
[----:B------:R-:W-:Y:S01]  /*3d6b0*/  @P2 STG.E.U16 [R4.64], R13 ;  /* 0x0000000d04002986 */ /* 0x000fe2000c101506 */
[----:B--2---:R-:W-:-:S03]  /*3d6c0*/  ISETP.GE.AND P4, PT, R28, c[0x0][0x17c], PT ;  /* 0x00005f001c007a0c */ /* 0x004fc60003f86270 */
[----:B------:R-:W2:Y:S04]  /*3d6d0*/  LDL.LU R28, [R1+0x1480] ;  /* 0x00148000011c7983 */ /* 0x000ea80000300800 */
[----:B------:R-:W3:Y:S04]  /*3d6e0*/  LDL.LU R26, [R1+0x146c] ;  /* 0x00146c00011a7983 */ /* 0x000ee80000300800 */
[----:B------:R-:W4:Y:S01]  /*3d6f0*/  LDL.LU R57, [R1+0x2cc] ;  /* 0x0002cc0001397983 */ /* 0x000f220000300800 */
[----:B------:R-:W-:-:S03]  /*3d700*/  PRMT R0, R61, 0x7632, R0 ;  /* 0x000076323d007816 */ /* 0x000fc60000000000 */
[----:B------:R0:W-:Y:S04]  /*3d710*/  @P3 STG.E.U16 [R2.64], R61 ;  /* 0x0000003d02003986 */ /* 0x0001e8000c101506 */
[----:B0-----:R-:W2:Y:S01]  /*3d720*/  LDL.LU R61, [R1+0x28c] ;  /* 0x00028c00013d7983 */ /* 0x001ea20000300800 */
[----:B------:R-:W-:Y:S02]  /*3d730*/  ISETP.LT.AND P6, PT, R60, c[0x0][0x178], !P0 ;  /* 0x00005e003c007a0c */ /* 0x000fe400047c1270 */
[----:B------:R-:W-:Y:S02]  /*3d740*/  ISETP.LT.AND P5, PT, R27, c[0x0][0x178], !P0 ;  /* 0x00005e001b007a0c */ /* 0x000fe400047a1270 */
[----:B------:R-:W-:Y:S01]  /*3d750*/  ISETP.LT.AND P0, PT, R23, c[0x0][0x178], !P0 ;  /* 0x00005e0017007a0c */ /* 0x000fe20004701270 */
[----:B------:R-:W-:Y:S01]  /*3d760*/  IMAD.WIDE R4, R25, 0x2, R46 ;  /* 0x0000000219047825 */ /* 0x000fe200078e022e */
[----:B------:R-:W-:-:S03]  /*3d770*/  ISETP.GE.AND P1, PT, R29, c[0x0][0x17c], PT ;  /* 0x00005f001d007a0c */ /* 0x000fc60003f26270 */
[----:B------:R-:W-:Y:S01]  /*3d780*/  IMAD.WIDE R12, R25, 0x2, R44 ;  /* 0x00000002190c7825 */ /* 0x000fe200078e022c */
[----:B------:R-:W-:-:S03]  /*3d790*/  ISETP.LT.AND P3, PT, R56, c[0x0][0x178], !P1 ;  /* 0x00005e0038007a0c */ /* 0x000fc60004f61270 */
[----:B------:R-:W-:Y:S01]  /*3d7a0*/  IMAD.WIDE R16, R25, 0x2, R10 ;  /* 0x0000000219107825 */ /* 0x000fe200078e020a */
[----:B------:R0:W-:Y:S01]  /*3d7b0*/  @P6 STG.E.U16 [R4.64], R55 ;  /* 0x0000003704006986 */ /* 0x0001e2000c101506 */
[----:B------:R-:W-:-:S03]  /*3d7c0*/  ISETP.LT.AND P6, PT, R60, c[0x0][0x178], !P1 ;  /* 0x00005e003c007a0c */ /* 0x000fc60004fc1270 */
[----:B------:R1:W-:Y:S01]  /*3d7d0*/  @P5 STG.E.U16 [R12.64], R31 ;  /* 0x0000001f0c005986 */ /* 0x0003e2000c101506 */
[----:B------:R-:W-:Y:S02]  /*3d7e0*/  ISETP.LT.AND P5, PT, R27, c[0x0][0x178], !P1 ;  /* 0x00005e001b007a0c */ /* 0x000fe40004fa1270 */
[----:B------:R-:W-:Y:S01]  /*3d7f0*/  IADD3 R25, R25, c[0x0][0x198], RZ ;  /* 0x0000660019197a10 */ /* 0x000fe20007ffe0ff */
[----:B------:R1:W-:Y:S01]  /*3d800*/  @P0 STG.E.U16 [R16.64], R7 ;  /* 0x0000000710000986 */ /* 0x0003e2000c101506 */
[----:B------:R-:W-:Y:S02]  /*3d810*/  ISETP.LT.AND P1, PT, R23, c[0x0][0x178], !P1 ;  /* 0x00005e0017007a0c */ /* 0x000fe40004f21270 */
[----:B------:R-:W-:Y:S01]  /*3d820*/  ISETP.LT.AND P0, PT, R56, c[0x0][0x178], !P4 ;  /* 0x00005e0038007a0c */ /* 0x000fe20006701270 */
[C---:B0-----:R-:W-:Y:S01]  /*3d830*/  IMAD.WIDE R4, R25.reuse, 0x2, R8 ;  /* 0x0000000219047825 */ /* 0x041fe200078e0208 */
[----:B------:R-:W-:Y:S02]  /*3d840*/  IADD3 R21, R25, c[0x0][0x198], RZ ;  /* 0x0000660019157a10 */ /* 0x000fe40007ffe0ff */
[----:B------:R-:W-:Y:S01]  /*3d850*/  PRMT R14, R55, 0x7632, R14 ;  /* 0x00007632370e7816 */ /* 0x000fe2000000000e */
[----:B-1----:R-:W-:Y:S01]  /*3d860*/  IMAD.WIDE R12, R25, 0x2, R46 ;  /* 0x00000002190c7825 */ /* 0x002fe200078e022e */
[----:B------:R-:W-:-:S02]  /*3d870*/  PRMT R18, R31, 0x7632, R18 ;  /* 0x000076321f127816 */ /* 0x000fc40000000012 */
[----:B------:R-:W-:Y:S01]  /*3d880*/  PRMT R20, R7, 0x7632, R20 ;  /* 0x0000763207147816 */ /* 0x000fe20000000014 */
[C---:B------:R-:W-:Y:S01]  /*3d890*/  IMAD.WIDE R2, R25.reuse, 0x2, R44 ;  /* 0x0000000219027825 */ /* 0x040fe200078e022c */
[----:B------:R-:W-:Y:S03]  /*3d8a0*/  @P3 STG.E.U16 [R4.64], R0 ;  /* 0x0000000004003986 */ /* 0x000fe6000c101506 */
[----:B------:R-:W-:Y:S01]  /*3d8b0*/  IMAD.WIDE R6, R25, 0x2, R10 ;  /* 0x0000000219067825 */ /* 0x000fe200078e020a */
[----:B------:R-:W-:Y:S01]  /*3d8c0*/  ISETP.GE.AND P2, PT, R24, c[0x0][0x17c], PT ;  /* 0x00005f0018007a0c */ /* 0x000fe20003f46270 */
[----:B------:R-:W-:Y:S02]  /*3d8d0*/  @P6 STG.E.U16 [R12.64], R14 ;  /* 0x0000000e0c006986 */ /* 0x000fe4000c101506 */
[----:B------:R-:W-:Y:S02]  /*3d8e0*/  IMAD.WIDE R16, R21, 0x2, R8 ;  /* 0x0000000215107825 */ /* 0x000fe400078e0208 */
[----:B------:R-:W3:Y:S04]  /*3d8f0*/  LDL.LU R24, [R1+0x1450] ;  /* 0x0014500001187983 */ /* 0x000ee80000300800 */
[----:B------:R0:W-:Y:S04]  /*3d900*/  @P5 STG.E.U16 [R2.64], R18 ;  /* 0x0000001202005986 */ /* 0x0001e8000c101506 */
[----:B------:R-:W-:Y:S01]  /*3d910*/  @P1 STG.E.U16 [R6.64], R20 ;  /* 0x0000001406001986 */ /* 0x000fe2000c101506 */
[----:B------:R-:W-:-:S03]  /*3d920*/  ISETP.LT.AND P5, PT, R60, c[0x0][0x178], !P4 ;  /* 0x00005e003c007a0c */ /* 0x000fc600067a1270 */
[----:B0-----:R-:W3:Y:S04]  /*3d930*/  LDL.LU R18, [R1+0x144c] ;  /* 0x00144c0001127983 */ /* 0x001ee80000300800 */
[----:B------:R-:W3:Y:S01]  /*3d940*/  LDL.LU R55, [R1+0x2bc] ;  /* 0x0002bc0001377983 */ /* 0x000ee20000300800 */
[----:B------:R-:W-:Y:S02]  /*3d950*/  ISETP.LT.AND P6, PT, R27, c[0x0][0x178], !P4 ;  /* 0x00005e001b007a0c */ /* 0x000fe400067c1270 */
[----:B------:R-:W-:Y:S01]  /*3d960*/  ISETP.LT.AND P4, PT, R23, c[0x0][0x178], !P4 ;  /* 0x00005e0017007a0c */ /* 0x000fe20006781270 */
[----:B------:R-:W-:-:S04]  /*3d970*/  IMAD.WIDE R4, R21, 0x2, R46 ;  /* 0x0000000215047825 */ /* 0x000fc800078e022e */
[----:B------:R-:W-:-:S04]  /*3d980*/  IMAD.WIDE R2, R21, 0x2, R44 ;  /* 0x0000000215027825 */ /* 0x000fc800078e022c */
[----:B------:R-:W-:Y:S01]  /*3d990*/  IMAD.WIDE R12, R21, 0x2, R10 ;  /* 0x00000002150c7825 */ /* 0x000fe200078e020a */
[----:B----4-:R0:W-:Y:S01]  /*3d9a0*/  @P0 STG.E.U16 [R16.64], R57 ;  /* 0x0000003910000986 */ /* 0x0101e2000c101506 */
[----:B------:R-:W-:-:S03]  /*3d9b0*/  PRMT R0, R57, 0x7632, R0 ;  /* 0x0000763239007816 */ /* 0x000fc60000000000 */
[----:B0-----:R-:W4:Y:S04]  /*3d9c0*/  LDL.LU R57, [R1+0x27c] ;  /* 0x00027c0001397983 */ /* 0x001f280000300800 */
[----:B--2---:R-:W-:Y:S04]  /*3d9d0*/  @P5 STG.E.U16 [R4.64], R61 ;  /* 0x0000003d04005986 */ /* 0x004fe8000c101506 */
[----:B------:R-:W-:Y:S04]  /*3d9e0*/  @P6 STG.E.U16 [R2.64], R19 ;  /* 0x0000001302006986 */ /* 0x000fe8000c101506 */
[----:B------:R0:W-:Y:S02]  /*3d9f0*/  @P4 STG.E.U16 [R12.64], R35 ;  /* 0x000000230c004986 */ /* 0x0001e4000c101506 */
[----:B0-----:R-:W-:-:S02]  /*3da00*/  PRMT R13, R61, 0x7632, R13 ;  /* 0x000076323d0d7816 */ /* 0x001fc4000000000d */
[----:B------:R-:W2:Y:S01]  /*3da10*/  LDL.LU R61, [R1+0x2ac] ;  /* 0x0002ac00013d7983 */ /* 0x000ea20000300800 */
[----:B------:R-:W-:Y:S02]  /*3da20*/  ISETP.LT.AND P0, PT, R56, c[0x0][0x178], !P2 ;  /* 0x00005e0038007a0c */ /* 0x000fe40005701270 */
[----:B------:R-:W-:Y:S02]  /*3da30*/  ISETP.LT.AND P5, PT, R60, c[0x0][0x178], !P2 ;  /* 0x00005e003c007a0c */ /* 0x000fe400057a1270 */
[----:B------:R-:W-:Y:S02]  /*3da40*/  IADD3 R21, R21, c[0x0][0x198], RZ ;  /* 0x0000660015157a10 */ /* 0x000fe40007ffe0ff */
[----:B------:R-:W-:Y:S02]  /*3da50*/  ISETP.LT.AND P6, PT, R27, c[0x0][0x178], !P2 ;  /* 0x00005e001b007a0c */ /* 0x000fe400057c1270 */
[----:B------:R-:W-:Y:S01]  /*3da60*/  ISETP.LT.AND P2, PT, R23, c[0x0][0x178], !P2 ;  /* 0x00005e0017007a0c */ /* 0x000fe20005741270 */
[----:B------:R-:W-:Y:S01]  /*3da70*/  IMAD.WIDE R6, R21, 0x2, R8 ;  /* 0x0000000215067825 */ /* 0x000fe200078e0208 */
[----:B------:R-:W-:-:S03]  /*3da80*/  ISETP.GE.AND P3, PT, R28, c[0x0][0x17c], PT ;  /* 0x00005f001c007a0c */ /* 0x000fc60003f66270 */
[----:B------:R-:W-:Y:S01]  /*3da90*/  IMAD.WIDE R4, R21, 0x2, R46 ;  /* 0x0000000215047825 */ /* 0x000fe200078e022e */
[----:B------:R-:W-:Y:S01]  /*3daa0*/  @P0 STG.E.U16 [R6.64], R0 ;  /* 0x0000000006000986 */ /* 0x000fe2000c101506 */
[----:B------:R-:W-:Y:S02]  /*3dab0*/  PRMT R14, R19, 0x7632, R14 ;  /* 0x00007632130e7816 */ /* 0x000fe4000000000e */
[----:B------:R-:W-:Y:S01]  /*3dac0*/  ISETP.LT.AND P0, PT, R56, c[0x0][0x178], !P3 ;  /* 0x00005e0038007a0c */ /* 0x000fe20005f01270 */
[----:B------:R-:W-:Y:S01]  /*3dad0*/  IMAD.WIDE R2, R21, 0x2, R44 ;  /* 0x0000000215027825 */ /* 0x000fe200078e022c */
[----:B------:R0:W-:Y:S01]  /*3dae0*/  @P5 STG.E.U16 [R4.64], R13 ;  /* 0x0000000d04005986 */ /* 0x0001e2000c101506 */
[----:B------:R-:W-:Y:S02]  /*3daf0*/  ISETP.LT.AND P5, PT, R60, c[0x0][0x178], !P3 ;  /* 0x00005e003c007a0c */ /* 0x000fe40005fa1270 */
[----:B------:R-:W-:Y:S02]  /*3db00*/  PRMT R35, R35, 0x7632, R35 ;  /* 0x0000763223237816 */ /* 0x000fe40000000023 */
[C---:B------:R-:W-:Y:S01]  /*3db10*/  IADD3 R19, R21.reuse, c[0x0][0x198], RZ ;  /* 0x0000660015137a10 */ /* 0x040fe20007ffe0ff */
[----:B------:R1:W-:Y:S01]  /*3db20*/  @P6 STG.E.U16 [R2.64], R14 ;  /* 0x0000000e02006986 */ /* 0x0003e2000c101506 */
[----:B---3--:R-:W-:Y:S01]  /*3db30*/  ISETP.GE.AND P1, PT, R26, c[0x0][0x17c], PT ;  /* 0x00005f001a007a0c */ /* 0x008fe20003f26270 */
[----:B0-----:R-:W-:Y:S01]  /*3db40*/  IMAD.WIDE R12, R21, 0x2, R10 ;  /* 0x00000002150c7825 */ /* 0x001fe200078e020a */
[----:B------:R-:W-:-:S02]  /*3db50*/  ISETP.LT.AND P6, PT, R27, c[0x0][0x178], !P3 ;  /* 0x00005e001b007a0c */ /* 0x000fc40005fc1270 */
[----:B------:R-:W-:Y:S01]  /*3db60*/  ISETP.LT.AND P3, PT, R23, c[0x0][0x178], !P3 ;  /* 0x00005e0017007a0c */ /* 0x000fe20005f61270 */
[C---:B------:R-:W-:Y:S01]  /*3db70*/  IMAD.WIDE R16, R19.reuse, 0x2, R8 ;  /* 0x0000000213107825 */ /* 0x040fe200078e0208 */
[----:B------:R0:W-:Y:S01]  /*3db80*/  @P2 STG.E.U16 [R12.64], R35 ;  /* 0x000000230c002986 */ /* 0x0001e2000c101506 */
[----:B------:R-:W-:Y:S02]  /*3db90*/  ISETP.LT.AND P2, PT, R56, c[0x0][0x178], !P1 ;  /* 0x00005e0038007a0c */ /* 0x000fe40004f41270 */
[C---:B------:R-:W-:Y:S01]  /*3dba0*/  IMAD.WIDE R4, R19.reuse, 0x2, R46 ;  /* 0x0000000213047825 */ /* 0x040fe200078e022e */
[C---:B------:R-:W-:Y:S01]  /*3dbb0*/  IADD3 R21, R19.reuse, c[0x0][0x198], RZ ;  /* 0x0000660013157a10 */ /* 0x040fe20007ffe0ff */
[----:B------:R-:W-:Y:S02]  /*3dbc0*/  @P0 STG.E.U16 [R16.64], R55 ;  /* 0x0000003710000986 */ /* 0x000fe4000c101506 */
[----:B-1----:R-:W-:Y:S01]  /*3dbd0*/  IMAD.WIDE R2, R19, 0x2, R44 ;  /* 0x0000000213027825 */ /* 0x002fe200078e022c */
[----:B------:R-:W-:-:S02]  /*3dbe0*/  ISETP.GE.AND P0, PT, R18, c[0x0][0x17c], PT ;  /* 0x00005f0012007a0c */ /* 0x000fc40003f06270 */
[----:B------:R-:W-:Y:S01]  /*3dbf0*/  PRMT R0, R55, 0x7632, R0 ;  /* 0x0000763237007816 */ /* 0x000fe20000000000 */
[----:B------:R-:W-:Y:S01]  /*3dc00*/  IMAD.WIDE R6, R19, 0x2, R10 ;  /* 0x0000000213067825 */ /* 0x000fe200078e020a */
[----:B------:R-:W-:-:S03]  /*3dc10*/  ISETP.GE.AND P4, PT, R24, c[0x0][0x17c], PT ;  /* 0x00005f0018007a0c */ /* 0x000fc60003f86270 */
[----:B------:R-:W-:Y:S01]  /*3dc20*/  IMAD.WIDE R18, R21, 0x2, R8 ;  /* 0x0000000215127825 */ /* 0x000fe200078e0208 */
[----:B------:R-:W-:-:S03]  /*3dc30*/  PRMT R14, R15, 0x7632, R14 ;  /* 0x000076320f0e7816 */ /* 0x000fc6000000000e */
[----:B0-----:R-:W-:Y:S01]  /*3dc40*/  IMAD.WIDE R12, R21, 0x2, R46 ;  /* 0x00000002150c7825 */ /* 0x001fe200078e022e */
[----:B----4-:R0:W-:Y:S01]  /*3dc50*/  @P5 STG.E.U16 [R4.64], R57 ;  /* 0x0000003904005986 */ /* 0x0101e2000c101506 */
[----:B------:R-:W-:-:S03]  /*3dc60*/  ISETP.LT.AND P5, PT, R60, c[0x0][0x178], !P1 ;  /* 0x00005e003c007a0c */ /* 0x000fc60004fa1270 */
[----:B------:R1:W-:Y:S01]  /*3dc70*/  @P6 STG.E.U16 [R2.64], R15 ;  /* 0x0000000f02006986 */ /* 0x0003e2000c101506 */
[----:B------:R-:W-:Y:S02]  /*3dc80*/  ISETP.LT.AND P6, PT, R27, c[0x0][0x178], !P1 ;  /* 0x00005e001b007a0c */ /* 0x000fe40004fc1270 */
[----:B------:R-:W-:Y:S01]  /*3dc90*/  ISETP.LT.AND P1, PT, R23, c[0x0][0x178], !P1 ;  /* 0x00005e0017007a0c */ /* 0x000fe20004f21270 */
[----:B------:R3:W-:Y:S04]  /*3dca0*/  @P3 STG.E.U16 [R6.64], R39 ;  /* 0x0000002706003986 */ /* 0x0007e8000c101506 */
[----:B------:R-:W-:Y:S01]  /*3dcb0*/  @P2 STG.E.U16 [R18.64], R0 ;  /* 0x0000000012002986 */ /* 0x000fe2000c101506 */
[----:B------:R-:W-:Y:S02]  /*3dcc0*/  ISETP.LT.AND P2, PT, R56, c[0x0][0x178], !P4 ;  /* 0x00005e0038007a0c */ /* 0x000fe40006741270 */
[----:B0-----:R-:W-:-:S02]  /*3dcd0*/  PRMT R5, R57, 0x7632, R5 ;  /* 0x0000763239057816 */ /* 0x001fc40000000005 */
[C---:B-1----:R-:W-:Y:S01]  /*3dce0*/  IADD3 R15, R21.reuse, c[0x0][0x198], RZ ;  /* 0x00006600150f7a10 */ /* 0x042fe20007ffe0ff */
[----:B------:R-:W-:Y:S02]  /*3dcf0*/  IMAD.WIDE R2, R21, 0x2, R44 ;  /* 0x0000000215027825 */ /* 0x000fe400078e022c */
[----:B------:R0:W-:Y:S01]  /*3dd00*/  @P5 STG.E.U16 [R12.64], R5 ;  /* 0x000000050c005986 */ /* 0x0001e2000c101506 */
[----:B---3--:R-:W-:Y:S01]  /*3dd10*/  PRMT R39, R39, 0x7632, R39 ;  /* 0x0000763227277816 */ /* 0x008fe20000000027 */
[----:B------:R-:W-:Y:S02]  /*3dd20*/  IMAD.WIDE R6, R15, 0x2, R8 ;  /* 0x000000020f067825 */ /* 0x000fe400078e0208 */
[----:B------:R-:W-:Y:S01]  /*3dd30*/  @P6 STG.E.U16 [R2.64], R14 ;  /* 0x0000000e02006986 */ /* 0x000fe2000c101506 */
[----:B------:R-:W-:Y:S01]  /*3dd40*/  ISETP.LT.AND P3, PT, R56, c[0x0][0x178], !P0 ;  /* 0x00005e0038007a0c */ /* 0x000fe20004761270 */
[----:B0-----:R-:W-:Y:S01]  /*3dd50*/  IMAD.WIDE R4, R21, 0x2, R10 ;  /* 0x0000000215047825 */ /* 0x001fe200078e020a */
[----:B------:R-:W-:-:S02]  /*3dd60*/  ISETP.LT.AND P5, PT, R60, c[0x0][0x178], !P0 ;  /* 0x00005e003c007a0c */ /* 0x000fc400047a1270 */
[----:B------:R-:W-:Y:S02]  /*3dd70*/  ISETP.LT.AND P6, PT, R60, c[0x0][0x178], !P4 ;  /* 0x00005e003c007a0c */ /* 0x000fe400067c1270 */
[----:B------:R0:W-:Y:S01]  /*3dd80*/  @P1 STG.E.U16 [R4.64], R39 ;  /* 0x0000002704001986 */ /* 0x0001e2000c101506 */
[----:B------:R-:W-:-:S03]  /*3dd90*/  ISETP.LT.AND P1, PT, R27, c[0x0][0x178], !P0 ;  /* 0x00005e001b007a0c */ /* 0x000fc60004721270 */
[----:B--2---:R1:W-:Y:S01]  /*3dda0*/  @P2 STG.E.U16 [R6.64], R61 ;  /* 0x0000003d06002986 */ /* 0x0043e2000c101506 */
[----:B------:R-:W-:Y:S02]  /*3ddb0*/  ISETP.LT.AND P2, PT, R27, c[0x0][0x178], !P4 ;  /* 0x00005e001b007a0c */ /* 0x000fe40006741270 */
[C---:B------:R-:W-:Y:S01]  /*3ddc0*/  ISETP.LT.AND P0, PT, R23.reuse, c[0x0][0x178], !P0 ;  /* 0x00005e0017007a0c */ /* 0x040fe20004701270 */
[----:B------:R-:W2:Y:S01]  /*3ddd0*/  LDL.LU R27, [R1+0x1488] ;  /* 0x00148800011b7983 */ /* 0x000ea20000300800 */
[----:B------:R-:W-:-:S03]  /*3dde0*/  ISETP.LT.AND P4, PT, R23, c[0x0][0x178], !P4 ;  /* 0x00005e0017007a0c */ /* 0x000fc60006781270 */
[----:B------:R-:W3:Y:S01]  /*3ddf0*/  LDL.LU R23, [R1+0x1484] ;  /* 0x0014840001177983 */ /* 0x000ee20000300800 */
[C---:B------:R-:W-:Y:S01]  /*3de00*/  IADD3 R17, R15.reuse, c[0x0][0x198], RZ ;  /* 0x000066000f117a10 */ /* 0x040fe20007ffe0ff */
[----:B------:R-:W-:Y:S01]  /*3de10*/  IMAD.WIDE R12, R15, 0x2, R46 ;  /* 0x000000020f0c7825 */ /* 0x000fe200078e022e */
[----:B0-----:R-:W-:-:S03]  /*3de20*/  PRMT R4, R61, 0x7632, R4 ;  /* 0x000076323d047816 */ /* 0x001fc60000000004 */
[----:B------:R-:W-:-:S04]  /*3de30*/  IMAD.WIDE R2, R15, 0x2, R44 ;  /* 0x000000020f027825 */ /* 0x000fc800078e022c */
[----:B------:R-:W-:-:S04]  /*3de40*/  IMAD.WIDE R14, R15, 0x2, R10 ;  /* 0x000000020f0e7825 */ /* 0x000fc800078e020a */
[----:B------:R-:W-:-:S04]  /*3de50*/  IMAD.WIDE R8, R17, 0x2, R8 ;  /* 0x0000000211087825 */ /* 0x000fc800078e0208 */
[----:B------:R-:W-:-:S04]  /*3de60*/  IMAD.WIDE R46, R17, 0x2, R46 ;  /* 0x00000002112e7825 */ /* 0x000fc800078e022e */
[----:B------:R-:W-:-:S04]  /*3de70*/  IMAD.WIDE R44, R17, 0x2, R44 ;  /* 0x00000002112c7825 */ /* 0x000fc800078e022c */
[----:B------:R-:W-:Y:S01]  /*3de80*/  IMAD.WIDE R10, R17, 0x2, R10 ;  /* 0x00000002110a7825 */ /* 0x000fe200078e020a */
[----:B--2---:R-:W-:Y:S01]  /*3de90*/  PRMT R0, R27, 0x7632, R0 ;  /* 0x000076321b007816 */ /* 0x004fe20000000000 */
[----:B------:R1:W-:Y:S01]  /*3dea0*/  @P6 STG.E.U16 [R12.64], R27 ;  /* 0x0000001b0c006986 */ /* 0x0003e2000c101506 */
[----:B---3--:R-:W-:-:S03]  /*3deb0*/  PRMT R22, R23, 0x7632, R22 ;  /* 0x0000763217167816 */ /* 0x008fc60000000016 */
[----:B------:R1:W-:Y:S04]  /*3dec0*/  @P2 STG.E.U16 [R2.64], R23 ;  /* 0x0000001702002986 */ /* 0x0003e8000c101506 */
[----:B------:R1:W-:Y:S04]  /*3ded0*/  @P4 STG.E.U16 [R14.64], R43 ;  /* 0x0000002b0e004986 */ /* 0x0003e8000c101506 */
[----:B------:R1:W-:Y:S04]  /*3dee0*/  @P3 STG.E.U16 [R8.64], R4 ;  /* 0x0000000408003986 */ /* 0x0003e8000c101506 */
[----:B------:R1:W-:Y:S04]  /*3def0*/  @P5 STG.E.U16 [R46.64], R0 ;  /* 0x000000002e005986 */ /* 0x0003e8000c101506 */
[----:B------:R1:W-:Y:S01]  /*3df00*/  @P1 STG.E.U16 [R44.64], R22 ;  /* 0x000000162c001986 */ /* 0x0003e2000c101506 */
[----:B------:R-:W-:Y:S05]  /*3df10*/  @!P0 EXIT ;  /* 0x000000000000894d */ /* 0x000fea0003800000 */
[----:B------:R-:W-:-:S05]  /*3df20*/  PRMT R5, R43, 0x7632, R5 ;  /* 0x000076322b057816 */ /* 0x000fca0000000005 */
[----:B------:R-:W-:Y:S01]  /*3df30*/  STG.E.U16 [R10.64], R5 ;  /* 0x000000050a007986 */ /* 0x000fe2000c101506 */
[----:B------:R-:W-:Y:S05]  /*3df40*/  EXIT ;  /* 0x000000000000794d */ /* 0x000fea0003800000 */
.L_x_3:
[----:B------:R-:W-:-:S00]  /*3df50*/  BRA `(.L_x_3) ;  /* 0xfffffff000007947 */ /* 0x000fc0000383ffff */
[----:B------:R-:W-:-:S00]  /*3df60*/  NOP ;  /* 0x0000000000007918 */ /* 0x000fc00000000000 */
        /* <DEDUP_REMOVED lines=9> */
.L_x_4:


//--------------------- .nv.shared.matmul_kernel  --------------------------
	.section	.nv.shared.matmul_kernel,"aw",@nobits
	.sectionflags	@""
	.align	16
